// auto-generated by cutlass_sweep.sparse_gemm — config: {"arch": "sm_90", "cluster_m": 1, "cluster_n": 1, "dtype": "int8", "tile_k": 64, "tile_m": 256, "tile_n": 256}
#include "cutlass/cutlass.h"
#include "cutlass/gemm/collective/collective_builder.hpp"
#include "cutlass/gemm/device/gemm_universal_adapter.h"
#include "cutlass/gemm/kernel/gemm_universal.hpp"
#include "cutlass/epilogue/collective/collective_builder.hpp"

using Elem = int8_t;
using Acc  = int32_t;
using TileShape    = cute::Shape<cute::_256, cute::_256, cute::_64>;
using ClusterShape = cute::Shape<cute::_1, cute::_1, cute::_1>;

using CollectiveEpilogue = typename cutlass::epilogue::collective::CollectiveBuilder<
    cutlass::arch::Sm90, cutlass::arch::OpClassSparseTensorOp,
    TileShape, ClusterShape,
    cutlass::epilogue::collective::EpilogueTileAuto,
    Acc, Acc,
    Acc, cutlass::layout::ColumnMajor, 128 / cutlass::sizeof_bits<Acc>::value,
    Acc, cutlass::layout::ColumnMajor, 128 / cutlass::sizeof_bits<Acc>::value,
    cutlass::epilogue::collective::EpilogueScheduleAuto
  >::CollectiveOp;

using CollectiveMainloop = typename cutlass::gemm::collective::CollectiveBuilder<
    cutlass::arch::Sm90, cutlass::arch::OpClassSparseTensorOp,
    Elem, cutlass::layout::RowMajor, 128 / cutlass::sizeof_bits<Elem>::value,
    Elem, cutlass::layout::ColumnMajor, 128 / cutlass::sizeof_bits<Elem>::value,
    Acc,
    TileShape, ClusterShape,
    cutlass::gemm::collective::StageCountAutoCarveout<static_cast<int>(sizeof(typename CollectiveEpilogue::SharedStorage))>,
    cutlass::gemm::collective::KernelScheduleAuto
  >::CollectiveOp;

using GemmKernel = cutlass::gemm::kernel::GemmUniversal<
    cute::Shape<int,int,int,int>,
    CollectiveMainloop,
    CollectiveEpilogue
>;
using Gemm = cutlass::gemm::device::GemmUniversalAdapter<GemmKernel>;

auto* _anchor = &cutlass::device_kernel<GemmKernel>;


// ===== COMPILED SASS (sm_90a) =====

	.target	sm_90a

	.elftype	@"ET_EXEC"


//--------------------- .note.nv.tkinfo           --------------------------
	.section	.note.nv.tkinfo,"",@"SHT_NOTE"
	.sectionflags	@"SHF_NOTE_NV_TKINFO"
	.tkinfo
        /*0018*/ 	.word	0x00000002
        /*0030*/ 	.string	""
        /*0030*/ 	.string	"ptxas"
        /*0030*/ 	.string	"Cuda compilation tools, release 13.0, V13.0.88"
        /*0030*/ 	.string	"Build cuda_13.0.r13.0/compiler.36424714_0"
        /*0030*/ 	.string	"-arch sm_90a -m 64 "



//--------------------- .note.nv.cuinfo           --------------------------
	.section	.note.nv.cuinfo,"",@"SHT_NOTE"
	.sectionflags	@"SHF_NOTE_NV_CUINFO"
        /*0018*/ 	.short	0x0002
        /*001a*/ 	.short	0x005a
        /*001c*/ 	.short	0x0082
	.zero		2


//--------------------- .nv.info                  --------------------------
	.section	.nv.info,"",@"SHT_CUDA_INFO"
	.align	4


	//----- nvinfo : EIATTR_REGCOUNT
	.align		4
        /*0000*/ 	.byte	0x04, 0x2f
        /*0002*/ 	.short	(.L_12 - .L_11)
	.align		4
.L_11:
        /*0004*/ 	.word	index@(_ZN7cutlass13device_kernelINS_4gemm6kernel13GemmUniversalIN4cute5tupleIJiiiiEEENS1_10collective13CollectiveMmaINS1_40MainloopSm90TmaGmmaWarpSpecializedSparseILi8ENS5_IJNS4_1CILi1EEESB_SB_EEENS1_35KernelTmaWarpSpecializedCooperativeEEENS5_IJNSA_ILi256EEESF_NSA_ILi64EEEEEEaNS5_IJNS4_6LayoutINS5_IJiNS5_IJNSA_ILi2EEEiEEEiEEENS5_IJlNS5_IJSB_SJ_EEElEEEEENSI_INS5_IJNS5_IJSG_iEEESP_iEEENS5_IJNS5_IJSG_NSA_ILi4096EEEEEENS5_IJSB_lEEElEEEEEEEEaNS5_IJlSB_lEEENS4_8TiledMMAINS4_8MMA_AtomIJNS4_4SM904GMMA6SPARSE28GMMA_64x256x64_S32S8S8_SS_TNILNS11_9SparseSelE0EEEEEENSI_INS5_IJSJ_SB_SB_EEENS5_IJSB_NSA_ILi0EEES18_EEEEENS5_IJNS4_10UnderscoreES1B_S1B_EEEEENS4_13SM90_TMA_LOADENS4_14ComposedLayoutINS4_7SwizzleILi1ELi4ELi3EEENS4_25smem_sparse_ptr_flag_bitsILi2ELi8EEENSI_INS5_IJNS5_IJSB_NSA_ILi8EEEEEENS5_IJSJ_NSA_ILi32EEEEEEEEENS5_IJNS5_IJS18_SG_EEESM_EEEEEEEvNS4_8identityES1E_NS1F_INS1G_ILi2ELi4ELi3EEENS4_18smem_ptr_flag_bitsILi8EEENSI_INS5_IJS1K_SG_EEENS5_IJSG_SB_EEEEEEEvS1T_EENS_8epilogue10collective6detail29Sm90TmaWarpSpecializedAdapterINS23_15DefaultEpilogueIiNS5_IJSB_llEEES27_NS22_6thread17LinearCombinationIiLi1EiiLNS28_9ScaleType4KindE0ELNS_15FloatRoundStyleE2EiEENS1_15EpilogueDefaultEEEEEvvEEEEvNT_6ParamsE)
        /*0008*/ 	.word	0x000000a8


	//----- nvinfo : EIATTR_FRAME_SIZE
	.align		4
.L_12:
        /*000c*/ 	.byte	0x04, 0x11
        /*000e*/ 	.short	(.L_14 - .L_13)
	.align		4
.L_13:
        /*0010*/ 	.word	index@(_ZN7cutlass13device_kernelINS_4gemm6kernel13GemmUniversalIN4cute5tupleIJiiiiEEENS1_10collective13CollectiveMmaINS1_40MainloopSm90TmaGmmaWarpSpecializedSparseILi8ENS5_IJNS4_1CILi1EEESB_SB_EEENS1_35KernelTmaWarpSpecializedCooperativeEEENS5_IJNSA_ILi256EEESF_NSA_ILi64EEEEEEaNS5_IJNS4_6LayoutINS5_IJiNS5_IJNSA_ILi2EEEiEEEiEEENS5_IJlNS5_IJSB_SJ_EEElEEEEENSI_INS5_IJNS5_IJSG_iEEESP_iEEENS5_IJNS5_IJSG_NSA_ILi4096EEEEEENS5_IJSB_lEEElEEEEEEEEaNS5_IJlSB_lEEENS4_8TiledMMAINS4_8MMA_AtomIJNS4_4SM904GMMA6SPARSE28GMMA_64x256x64_S32S8S8_SS_TNILNS11_9SparseSelE0EEEEEENSI_INS5_IJSJ_SB_SB_EEENS5_IJSB_NSA_ILi0EEES18_EEEEENS5_IJNS4_10UnderscoreES1B_S1B_EEEEENS4_13SM90_TMA_LOADENS4_14ComposedLayoutINS4_7SwizzleILi1ELi4ELi3EEENS4_25smem_sparse_ptr_flag_bitsILi2ELi8EEENSI_INS5_IJNS5_IJSB_NSA_ILi8EEEEEENS5_IJSJ_NSA_ILi32EEEEEEEEENS5_IJNS5_IJS18_SG_EEESM_EEEEEEEvNS4_8identityES1E_NS1F_INS1G_ILi2ELi4ELi3EEENS4_18smem_ptr_flag_bitsILi8EEENSI_INS5_IJS1K_SG_EEENS5_IJSG_SB_EEEEEEEvS1T_EENS_8epilogue10collective6detail29Sm90TmaWarpSpecializedAdapterINS23_15DefaultEpilogueIiNS5_IJSB_llEEES27_NS22_6thread17LinearCombinationIiLi1EiiLNS28_9ScaleType4KindE0ELNS_15FloatRoundStyleE2EiEENS1_15EpilogueDefaultEEEEEvvEEEEvNT_6ParamsE)
        /*0014*/ 	.word	0x00000458


	//----- nvinfo : EIATTR_MIN_STACK_SIZE
	.align		4
.L_14:
        /*0018*/ 	.byte	0x04, 0x12
        /*001a*/ 	.short	(.L_16 - .L_15)
	.align		4
.L_15:
        /*001c*/ 	.word	index@(_ZN7cutlass13device_kernelINS_4gemm6kernel13GemmUniversalIN4cute5tupleIJiiiiEEENS1_10collective13CollectiveMmaINS1_40MainloopSm90TmaGmmaWarpSpecializedSparseILi8ENS5_IJNS4_1CILi1EEESB_SB_EEENS1_35KernelTmaWarpSpecializedCooperativeEEENS5_IJNSA_ILi256EEESF_NSA_ILi64EEEEEEaNS5_IJNS4_6LayoutINS5_IJiNS5_IJNSA_ILi2EEEiEEEiEEENS5_IJlNS5_IJSB_SJ_EEElEEEEENSI_INS5_IJNS5_IJSG_iEEESP_iEEENS5_IJNS5_IJSG_NSA_ILi4096EEEEEENS5_IJSB_lEEElEEEEEEEEaNS5_IJlSB_lEEENS4_8TiledMMAINS4_8MMA_AtomIJNS4_4SM904GMMA6SPARSE28GMMA_64x256x64_S32S8S8_SS_TNILNS11_9SparseSelE0EEEEEENSI_INS5_IJSJ_SB_SB_EEENS5_IJSB_NSA_ILi0EEES18_EEEEENS5_IJNS4_10UnderscoreES1B_S1B_EEEEENS4_13SM90_TMA_LOADENS4_14ComposedLayoutINS4_7SwizzleILi1ELi4ELi3EEENS4_25smem_sparse_ptr_flag_bitsILi2ELi8EEENSI_INS5_IJNS5_IJSB_NSA_ILi8EEEEEENS5_IJSJ_NSA_ILi32EEEEEEEEENS5_IJNS5_IJS18_SG_EEESM_EEEEEEEvNS4_8identityES1E_NS1F_INS1G_ILi2ELi4ELi3EEENS4_18smem_ptr_flag_bitsILi8EEENSI_INS5_IJS1K_SG_EEENS5_IJSG_SB_EEEEEEEvS1T_EENS_8epilogue10collective6detail29Sm90TmaWarpSpecializedAdapterINS23_15DefaultEpilogueIiNS5_IJSB_llEEES27_NS22_6thread17LinearCombinationIiLi1EiiLNS28_9ScaleType4KindE0ELNS_15FloatRoundStyleE2EiEENS1_15EpilogueDefaultEEEEEvvEEEEvNT_6ParamsE)
        /*0020*/ 	.word	0x00000458
.L_16:


//--------------------- .nv.compat                --------------------------
	.section	.nv.compat,"",@"SHT_CUDA_COMPAT_INFO"
	.align	4
        /*0000*/ 	.byte	0x02, 0x09, 0x01, 0x00, 0x02, 0x02, 0x04, 0x00, 0x02, 0x05, 0x05, 0x00, 0x03, 0x07, 0x01, 0x01
        /*0010*/ 	.byte	0x02, 0x03, 0x01, 0x00, 0x02, 0x06, 0x01, 0x00, 0x04, 0x0b, 0x08, 0x00, 0x00, 0x00, 0x00, 0x00
        /*0020*/ 	.byte	0x00, 0x00, 0x00, 0x00


//--------------------- .nv.info._ZN7cutlass13device_kernelINS_4gemm6kernel13GemmUniversalIN4cute5tupleIJiiiiEEENS1_10collective13CollectiveMmaINS1_40MainloopSm90TmaGmmaWarpSpecializedSparseILi8ENS5_IJNS4_1CILi1EEESB_SB_EEENS1_35KernelTmaWarpSpecializedCooperativeEEENS5_IJNSA_ILi256EEESF_NSA_ILi64EEEEEEaNS5_IJNS4_6LayoutINS5_IJiNS5_IJNSA_ILi2EEEiEEEiEEENS5_IJlNS5_IJSB_SJ_EEElEEEEENSI_INS5_IJNS5_IJSG_iEEESP_iEEENS5_IJNS5_IJSG_NSA_ILi4096EEEEEENS5_IJSB_lEEElEEEEEEEEaNS5_IJlSB_lEEENS4_8TiledMMAINS4_8MMA_AtomIJNS4_4SM904GMMA6SPARSE28GMMA_64x256x64_S32S8S8_SS_TNILNS11_9SparseSelE0EEEEEENSI_INS5_IJSJ_SB_SB_EEENS5_IJSB_NSA_ILi0EEES18_EEEEENS5_IJNS4_10UnderscoreES1B_S1B_EEEEENS4_13SM90_TMA_LOADENS4_14ComposedLayoutINS4_7SwizzleILi1ELi4ELi3EEENS4_25smem_sparse_ptr_flag_bitsILi2ELi8EEENSI_INS5_IJNS5_IJSB_NSA_ILi8EEEEEENS5_IJSJ_NSA_ILi32EEEEEEEEENS5_IJNS5_IJS18_SG_EEESM_EEEEEEEvNS4_8identityES1E_NS1F_INS1G_ILi2ELi4ELi3EEENS4_18smem_ptr_flag_bitsILi8EEENSI_INS5_IJS1K_SG_EEENS5_IJSG_SB_EEEEEEEvS1T_EENS_8epilogue10collective6detail29Sm90TmaWarpSpecializedAdapterINS23_15DefaultEpilogueIiNS5_IJSB_llEEES27_NS22_6thread17LinearCombinationIiLi1EiiLNS28_9ScaleType4KindE0ELNS_15FloatRoundStyleE2EiEENS1_15EpilogueDefaultEEEEEvvEEEEvNT_6ParamsE --------------------------
	.section	.nv.info._ZN7cutlass13device_kernelINS_4gemm6kernel13GemmUniversalIN4cute5tupleIJiiiiEEENS1_10collective13CollectiveMmaINS1_40MainloopSm90TmaGmmaWarpSpecializedSparseILi8ENS5_IJNS4_1CILi1EEESB_SB_EEENS1_35KernelTmaWarpSpecializedCooperativeEEENS5_IJNSA_ILi256EEESF_NSA_ILi64EEEEEEaNS5_IJNS4_6LayoutINS5_IJiNS5_IJNSA_ILi2EEEiEEEiEEENS5_IJlNS5_IJSB_SJ_EEElEEEEENSI_INS5_IJNS5_IJSG_iEEESP_iEEENS5_IJNS5_IJSG_NSA_ILi4096EEEEEENS5_IJSB_lEEElEEEEEEEEaNS5_IJlSB_lEEENS4_8TiledMMAINS4_8MMA_AtomIJNS4_4SM904GMMA6SPARSE28GMMA_64x256x64_S32S8S8_SS_TNILNS11_9SparseSelE0EEEEEENSI_INS5_IJSJ_SB_SB_EEENS5_IJSB_NSA_ILi0EEES18_EEEEENS5_IJNS4_10UnderscoreES1B_S1B_EEEEENS4_13SM90_TMA_LOADENS4_14ComposedLayoutINS4_7SwizzleILi1ELi4ELi3EEENS4_25smem_sparse_ptr_flag_bitsILi2ELi8EEENSI_INS5_IJNS5_IJSB_NSA_ILi8EEEEEENS5_IJSJ_NSA_ILi32EEEEEEEEENS5_IJNS5_IJS18_SG_EEESM_EEEEEEEvNS4_8identityES1E_NS1F_INS1G_ILi2ELi4ELi3EEENS4_18smem_ptr_flag_bitsILi8EEENSI_INS5_IJS1K_SG_EEENS5_IJSG_SB_EEEEEEEvS1T_EENS_8epilogue10collective6detail29Sm90TmaWarpSpecializedAdapterINS23_15DefaultEpilogueIiNS5_IJSB_llEEES27_NS22_6thread17LinearCombinationIiLi1EiiLNS28_9ScaleType4KindE0ELNS_15FloatRoundStyleE2EiEENS1_15EpilogueDefaultEEEEEvvEEEEvNT_6ParamsE,"",@"SHT_CUDA_INFO"
	.sectionflags	@""
	.align	4


	//----- nvinfo : EIATTR_CUDA_API_VERSION
	.align		4
        /*0000*/ 	.byte	0x04, 0x37
        /*0002*/ 	.short	(.L_18 - .L_17)
.L_17:
        /*0004*/ 	.word	0x00000082


	//----- nvinfo : EIATTR_KPARAM_INFO
	.align		4
.L_18:
        /*0008*/ 	.byte	0x04, 0x17
        /*000a*/ 	.short	(.L_20 - .L_19)
.L_19:
        /*000c*/ 	.word	0x00000000
        /*0010*/ 	.short	0x0000
        /*0012*/ 	.short	0x0070
        /*0014*/ 	.byte	0x00, 0xf0, 0x01, 0x14


	//----- nvinfo : EIATTR_SPARSE_MMA_MASK
	.align		4
.L_20:
        /*0018*/ 	.byte	0x03, 0x50
        /*001a*/ 	.short	0x0004


	//----- nvinfo : EIATTR_MAXREG_COUNT
	.align		4
        /*001c*/ 	.byte	0x03, 0x1b
        /*001e*/ 	.short	0x00a8


	//----- nvinfo : EIATTR_NUM_BARRIERS
	.align		4
        /*0020*/ 	.byte	0x02, 0x4c
        /*0022*/ 	.byte	0x01
	.zero		1


	//----- nvinfo : EIATTR_ANNOTATIONS
	.align		4
        /*0024*/ 	.byte	0x04, 0x55
        /*0026*/ 	.short	(.L_22 - .L_21)


	//   ....[0]....
.L_21:
        /*0028*/ 	.word	0x00000001
        /*002c*/ 	.byte	0x70, 0x06, 0x00, 0x00, 0x01, 0x00, 0x00, 0x00, 0x90, 0x06, 0x00, 0x00, 0x01, 0x00, 0x00, 0x00
        /* <DEDUP_REMOVED lines=349> */
        /*160c*/ 	.byte	0xb0, 0x77, 0x01, 0x00


	//----- nvinfo : EIATTR_MERCURY_ISA_VERSION
	.align		4
.L_22:
        /*1610*/ 	.byte	0x03, 0x5f
        /*1612*/ 	.short	0x0101


	//----- nvinfo : EIATTR_INT_WARP_WIDE_INSTR_OFFSETS
	.align		4
        /*1614*/ 	.byte	0x04, 0x31
        /*1616*/ 	.short	(.L_24 - .L_23)


	//   ....[0]....
.L_23:
        /*1618*/ 	.word	0x00000560


	//   ....[1]....
        /*161c*/ 	.word	0x00000580


	//   ....[2]....
        /*1620*/ 	.word	0x00000680


	//----- nvinfo : EIATTR_COOP_GROUP_MASK_REGIDS
	.align		4
.L_24:
        /*1624*/ 	.byte	0x04, 0x29
        /*1626*/ 	.short	(.L_26 - .L_25)


	//   ....[0]....
.L_25:
        /*1628*/ 	.word	0xffffffff


	//   ....[1]....
        /*162c*/ 	.word	0xffffffff


	//   ....[2]....
        /*1630*/ 	.word	0xffffffff


	//   ....[3]....
        /*1634*/ 	.word	0xffffffff


	//   ....[4]....
        /*1638*/ 	.word	0xffffffff


	//----- nvinfo : EIATTR_COOP_GROUP_INSTR_OFFSETS
	.align		4
.L_26:
        /*163c*/ 	.byte	0x04, 0x28
        /*163e*/ 	.short	(.L_28 - .L_27)


	//   ....[0]....
.L_27:
        /*1640*/ 	.word	0x00000070


	//   ....[1]....
        /*1644*/ 	.word	0x00000080


	//   ....[2]....
        /*1648*/ 	.word	0x000001d0


	//   ....[3]....
        /*164c*/ 	.word	0x000004a0


	//   ....[4]....
        /*1650*/ 	.word	0x00001ce0


	//----- nvinfo : EIATTR_REG_RECONFIG
	.align		4
.L_28:
        /*1654*/ 	.byte	0x01, 0x54
	.zero		2


	//----- nvinfo : EIATTR_MBARRIER_INSTR_OFFSETS
	.align		4
        /*1658*/ 	.byte	0x04, 0x39
        /*165a*/ 	.short	(.L_30 - .L_29)


	//   ....[0]....
.L_29:
        /*165c*/ 	.word	0x00000370
        /*1660*/ 	.word	0x000000ff
        /*1664*/ 	.word	0x00000000
        /*1668*/ 	.short	0x0100
        /*166a*/ 	.byte	0x0a
	.zero		1


	//   ....[1]....
        /*166c*/ 	.word	0x00000380
        /*1670*/ 	.word	0x000000ff
        /*1674*/ 	.word	0x00000040
        /*1678*/ 	.short	0x0100
        /*167a*/ 	.byte	0x0a
	.zero		1


	//   ....[2]....
        /*167c*/ 	.word	0x00000390
        /*1680*/ 	.word	0x000000ff
        /*1684*/ 	.word	0x00000008
        /*1688*/ 	.short	0x0100
        /*168a*/ 	.byte	0x0a
	.zero		1


	//   ....[3]....
        /*168c*/ 	.word	0x000003a0
        /*1690*/ 	.word	0x000000ff
        /*1694*/ 	.word	0x00000048
        /*1698*/ 	.short	0x0100
        /*169a*/ 	.byte	0x0a
	.zero		1


	//   ....[4]....
        /*169c*/ 	.word	0x000003b0
        /*16a0*/ 	.word	0x000000ff
        /*16a4*/ 	.word	0x00000010
        /*16a8*/ 	.short	0x0100
        /*16aa*/ 	.byte	0x0a
	.zero		1


	//   ....[5]....
        /*16ac*/ 	.word	0x000003c0
        /*16b0*/ 	.word	0x000000ff
        /*16b4*/ 	.word	0x00000050
        /*16b8*/ 	.short	0x0100
        /*16ba*/ 	.byte	0x0a
	.zero		1


	//   ....[6]....
        /*16bc*/ 	.word	0x000003d0
        /*16c0*/ 	.word	0x000000ff
        /*16c4*/ 	.word	0x00000018
        /*16c8*/ 	.short	0x0100
        /*16ca*/ 	.byte	0x0a
	.zero		1


	//   ....[7]....
        /*16cc*/ 	.word	0x000003e0
        /*16d0*/ 	.word	0x000000ff
        /*16d4*/ 	.word	0x00000058
        /*16d8*/ 	.short	0x0100
        /*16da*/ 	.byte	0x0a
	.zero		1


	//   ....[8]....
        /*16dc*/ 	.word	0x000003f0
        /*16e0*/ 	.word	0x000000ff
        /*16e4*/ 	.word	0x00000020
        /*16e8*/ 	.short	0x0100
        /*16ea*/ 	.byte	0x0a
	.zero		1


	//   ....[9]....
        /*16ec*/ 	.word	0x00000400
        /*16f0*/ 	.word	0x000000ff
        /*16f4*/ 	.word	0x00000060
        /*16f8*/ 	.short	0x0100
        /*16fa*/ 	.byte	0x0a
	.zero		1


	//   ....[10]....
        /*16fc*/ 	.word	0x00000410
        /*1700*/ 	.word	0x000000ff
        /*1704*/ 	.word	0x00000028
        /*1708*/ 	.short	0x0100
        /*170a*/ 	.byte	0x0a
	.zero		1


	//   ....[11]....
        /*170c*/ 	.word	0x00000420
        /*1710*/ 	.word	0x000000ff
        /*1714*/ 	.word	0x00000068
        /*1718*/ 	.short	0x0100
        /*171a*/ 	.byte	0x0a
	.zero		1


	//   ....[12]....
        /*171c*/ 	.word	0x00000430
        /*1720*/ 	.word	0x000000ff
        /*1724*/ 	.word	0x00000030
        /*1728*/ 	.short	0x0100
        /*172a*/ 	.byte	0x0a
	.zero		1


	//   ....[13]....
        /*172c*/ 	.word	0x00000440
        /*1730*/ 	.word	0x000000ff
        /*1734*/ 	.word	0x00000070
        /*1738*/ 	.short	0x0100
        /*173a*/ 	.byte	0x0a
	.zero		1


	//   ....[14]....
        /*173c*/ 	.word	0x00000450
        /*1740*/ 	.word	0x000000ff
        /*1744*/ 	.word	0x00000038
        /*1748*/ 	.short	0x0100
        /*174a*/ 	.byte	0x0a
	.zero		1


	//   ....[15]....
        /*174c*/ 	.word	0x00000460
        /*1750*/ 	.word	0x000000ff
        /*1754*/ 	.word	0x00000078
        /*1758*/ 	.short	0x0100
        /*175a*/ 	.byte	0x0a
	.zero		1


	//   ....[16]....
        /*175c*/ 	.word	0x000006b0
        /*1760*/ 	.word	0x000000ff
        /*1764*/ 	.word	0x00000090
        /*1768*/ 	.short	0x0100
        /*176a*/ 	.byte	0x08
	.zero		1


	//   ....[17]....
        /*176c*/ 	.word	0x000006c0
        /*1770*/ 	.word	0x000000ff
        /*1774*/ 	.word	0x00000098
        /*1778*/ 	.short	0x0100
        /*177a*/ 	.byte	0x08
	.zero		1


	//   ....[18]....
        /*177c*/ 	.word	0x00001ed0
        /*1780*/ 	.word	0x000000ff
        /*1784*/ 	.word	0x00000000
        /*1788*/ 	.short	0x010a
        /*178a*/ 	.byte	0x0c
	.zero		1


	//   ....[19]....
        /*178c*/ 	.word	0x00001f10
        /*1790*/ 	.word	0x000000ff
        /*1794*/ 	.word	0x00000000
        /*1798*/ 	.short	0x010a
        /*179a*/ 	.byte	0x0c
	.zero		1


	//   ....[20]....
        /*179c*/ 	.word	0x00003180
        /*17a0*/ 	.word	0x000000ff
        /*17a4*/ 	.word	0x00000000
        /*17a8*/ 	.short	0x0101
        /*17aa*/ 	.byte	0x0c
	.zero		1


	//   ....[21]....
        /*17ac*/ 	.word	0x00017270
        /*17b0*/ 	.word	0x0000000c
        /*17b4*/ 	.word	0x00000040
        /*17b8*/ 	.short	0x010a
        /*17ba*/ 	.byte	0x3f
	.zero		1


	//   ....[22]....
        /*17bc*/ 	.word	0x00017700
        /*17c0*/ 	.word	0x00000002
        /*17c4*/ 	.word	0x00000098
        /*17c8*/ 	.short	0x0101
        /*17ca*/ 	.byte	0x3f
	.zero		1


	//   ....[23]....
        /*17cc*/ 	.word	0x00017e60
        /*17d0*/ 	.word	0x00000005
        /*17d4*/ 	.word	0x00000000
        /*17d8*/ 	.short	0x010a
        /*17da*/ 	.byte	0x3f
	.zero		1


	//   ....[24]....
        /*17dc*/ 	.word	0x00017ef0
        /*17e0*/ 	.word	0x00000007
        /*17e4*/ 	.word	0x00000000
        /*17e8*/ 	.short	0x010a
        /*17ea*/ 	.byte	0x3f
	.zero		1


	//   ....[25]....
        /*17ec*/ 	.word	0x00017f80
        /*17f0*/ 	.word	0x00000007
        /*17f4*/ 	.word	0x00000000
        /*17f8*/ 	.short	0x010a
        /*17fa*/ 	.byte	0x3f
	.zero		1


	//   ....[26]....
        /*17fc*/ 	.word	0x00018010
        /*1800*/ 	.word	0x00000007
        /*1804*/ 	.word	0x00000000
        /*1808*/ 	.short	0x010a
        /*180a*/ 	.byte	0x3f
	.zero		1


	//   ....[27]....
        /*180c*/ 	.word	0x000180a0
        /*1810*/ 	.word	0x00000007
        /*1814*/ 	.word	0x00000000
        /*1818*/ 	.short	0x010a
        /*181a*/ 	.byte	0x3f
	.zero		1


	//   ....[28]....
        /*181c*/ 	.word	0x00018130
        /*1820*/ 	.word	0x00000007
        /*1824*/ 	.word	0x00000000
        /*1828*/ 	.short	0x010a
        /*182a*/ 	.byte	0x3f
	.zero		1


	//   ....[29]....
        /*182c*/ 	.word	0x000181c0
        /*1830*/ 	.word	0x00000007
        /*1834*/ 	.word	0x00000000
        /*1838*/ 	.short	0x010a
        /*183a*/ 	.byte	0x3f
	.zero		1


	//   ....[30]....
        /*183c*/ 	.word	0x00018250
        /*1840*/ 	.word	0x00000003
        /*1844*/ 	.word	0x00000000
        /*1848*/ 	.short	0x010a
        /*184a*/ 	.byte	0x3f
	.zero		1


	//   ....[31]....
        /*184c*/ 	.word	0x000182c0
        /*1850*/ 	.word	0x00000003
        /*1854*/ 	.word	0x00000000
        /*1858*/ 	.short	0x010a
        /*185a*/ 	.byte	0x3f
	.zero		1


	//   ....[32]....
        /*185c*/ 	.word	0x00018390
        /*1860*/ 	.word	0x0000000c
        /*1864*/ 	.word	0x00000040
        /*1868*/ 	.short	0x010a
        /*186a*/ 	.byte	0x3f
	.zero		1


	//   ....[33]....
        /*186c*/ 	.word	0x00018470
        /*1870*/ 	.word	0x00000005
        /*1874*/ 	.word	0x00000000
        /*1878*/ 	.short	0x010a
        /*187a*/ 	.byte	0x3f
	.zero		1


	//   ....[34]....
        /*187c*/ 	.word	0x000184c0
        /*1880*/ 	.word	0x00000007
        /*1884*/ 	.word	0x00000000
        /*1888*/ 	.short	0x010a
        /*188a*/ 	.byte	0x3f
	.zero		1


	//   ....[35]....
        /*188c*/ 	.word	0x00018510
        /*1890*/ 	.word	0x00000007
        /*1894*/ 	.word	0x00000000
        /*1898*/ 	.short	0x010a
        /*189a*/ 	.byte	0x3f
	.zero		1


	//   ....[36]....
        /*189c*/ 	.word	0x00018560
        /*18a0*/ 	.word	0x00000007
        /*18a4*/ 	.word	0x00000000
        /*18a8*/ 	.short	0x010a
        /*18aa*/ 	.byte	0x3f
	.zero		1


	//   ....[37]....
        /*18ac*/ 	.word	0x000185b0
        /*18b0*/ 	.word	0x00000007
        /*18b4*/ 	.word	0x00000000
        /*18b8*/ 	.short	0x010a
        /*18ba*/ 	.byte	0x3f
	.zero		1


	//   ....[38]....
        /*18bc*/ 	.word	0x00018600
        /*18c0*/ 	.word	0x00000007
        /*18c4*/ 	.word	0x00000000
        /*18c8*/ 	.short	0x010a
        /*18ca*/ 	.byte	0x3f
	.zero		1


	//   ....[39]....
        /*18cc*/ 	.word	0x00018650
        /*18d0*/ 	.word	0x00000007
        /*18d4*/ 	.word	0x00000000
        /*18d8*/ 	.short	0x010a
        /*18da*/ 	.byte	0x3f
	.zero		1


	//----- nvinfo : EIATTR_NUM_MBARRIERS
	.align		4
.L_30:
        /*18dc*/ 	.byte	0x03, 0x38
        /*18de*/ 	.short	0x0012


	//----- nvinfo : EIATTR_EXIT_INSTR_OFFSETS
	.align		4
        /*18e0*/ 	.byte	0x04, 0x1c
        /*18e2*/ 	.short	(.L_32 - .L_31)


	//   ....[0]....
.L_31:
        /*18e4*/ 	.word	0x00000720


	//   ....[1]....
        /*18e8*/ 	.word	0x00001050


	//   ....[2]....
        /*18ec*/ 	.word	0x00016880


	//   ....[3]....
        /*18f0*/ 	.word	0x00016ef0


	//   ....[4]....
        /*18f4*/ 	.word	0x000182a0


	//----- nvinfo : EIATTR_MAX_THREADS
	.align		4
.L_32:
        /*18f8*/ 	.byte	0x04, 0x05
        /*18fa*/ 	.short	(.L_34 - .L_33)
.L_33:
        /*18fc*/ 	.word	0x00000180
        /*1900*/ 	.word	0x00000001
        /*1904*/ 	.word	0x00000001


	//----- nvinfo : EIATTR_CRS_STACK_SIZE
	.align		4
.L_34:
        /*1908*/ 	.byte	0x04, 0x1e
        /*190a*/ 	.short	(.L_36 - .L_35)
.L_35:
        /*190c*/ 	.word	0x00000000


	//----- nvinfo : EIATTR_CBANK_PARAM_SIZE
	.align		4
.L_36:
        /*1910*/ 	.byte	0x03, 0x19
        /*1912*/ 	.short	0x0570


	//----- nvinfo : EIATTR_PARAM_CBANK
	.align		4
        /*1914*/ 	.byte	0x04, 0x0a
        /*1916*/ 	.short	(.L_38 - .L_37)
	.align		4
.L_37:
        /*1918*/ 	.word	index@(.nv.constant0._ZN7cutlass13device_kernelINS_4gemm6kernel13GemmUniversalIN4cute5tupleIJiiiiEEENS1_10collective13CollectiveMmaINS1_40MainloopSm90TmaGmmaWarpSpecializedSparseILi8ENS5_IJNS4_1CILi1EEESB_SB_EEENS1_35KernelTmaWarpSpecializedCooperativeEEENS5_IJNSA_ILi256EEESF_NSA_ILi64EEEEEEaNS5_IJNS4_6LayoutINS5_IJiNS5_IJNSA_ILi2EEEiEEEiEEENS5_IJlNS5_IJSB_SJ_EEElEEEEENSI_INS5_IJNS5_IJSG_iEEESP_iEEENS5_IJNS5_IJSG_NSA_ILi4096EEEEEENS5_IJSB_lEEElEEEEEEEEaNS5_IJlSB_lEEENS4_8TiledMMAINS4_8MMA_AtomIJNS4_4SM904GMMA6SPARSE28GMMA_64x256x64_S32S8S8_SS_TNILNS11_9SparseSelE0EEEEEENSI_INS5_IJSJ_SB_SB_EEENS5_IJSB_NSA_ILi0EEES18_EEEEENS5_IJNS4_10UnderscoreES1B_S1B_EEEEENS4_13SM90_TMA_LOADENS4_14ComposedLayoutINS4_7SwizzleILi1ELi4ELi3EEENS4_25smem_sparse_ptr_flag_bitsILi2ELi8EEENSI_INS5_IJNS5_IJSB_NSA_ILi8EEEEEENS5_IJSJ_NSA_ILi32EEEEEEEEENS5_IJNS5_IJS18_SG_EEESM_EEEEEEEvNS4_8identityES1E_NS1F_INS1G_ILi2ELi4ELi3EEENS4_18smem_ptr_flag_bitsILi8EEENSI_INS5_IJS1K_SG_EEENS5_IJSG_SB_EEEEEEEvS1T_EENS_8epilogue10collective6detail29Sm90TmaWarpSpecializedAdapterINS23_15DefaultEpilogueIiNS5_IJSB_llEEES27_NS22_6thread17LinearCombinationIiLi1EiiLNS28_9ScaleType4KindE0ELNS_15FloatRoundStyleE2EiEENS1_15EpilogueDefaultEEEEEvvEEEEvNT_6ParamsE)
        /*191c*/ 	.short	0x0210
        /*191e*/ 	.short	0x0570


	//----- nvinfo : EIATTR_SW_WAR
	.align		4
.L_38:
        /*1920*/ 	.byte	0x04, 0x36
        /*1922*/ 	.short	(.L_40 - .L_39)
.L_39:
        /*1924*/ 	.word	0x00000008
.L_40:


//--------------------- .nv.callgraph             --------------------------
	.section	.nv.callgraph,"",@"SHT_CUDA_CALLGRAPH"
	.align	4
	.sectionentsize	8
	.align		4
        /*0000*/ 	.word	0x00000000
	.align		4
        /*0004*/ 	.word	0xffffffff
	.align		4
        /*0008*/ 	.word	0x00000000
	.align		4
        /*000c*/ 	.word	0xfffffffe
	.align		4
        /*0010*/ 	.word	0x00000000
	.align		4
        /*0014*/ 	.word	0xfffffffd
	.align		4
        /*0018*/ 	.word	0x00000000
	.align		4
        /*001c*/ 	.word	0xfffffffc


//--------------------- .nv.constant4             --------------------------
	.section	.nv.constant4,"a",@progbits
	.align	8
	.align		8
.nv.constant4:
        /*0000*/ 	.dword	_ZN39_INTERNAL_1a4f0e00_4_k_cu_0fe772aa_27114cuda3std3__45__cpo5beginE
	.align		8
        /*0008*/ 	.dword	_ZN39_INTERNAL_1a4f0e00_4_k_cu_0fe772aa_27114cuda3std3__45__cpo3endE
	.align		8
        /*0010*/ 	.dword	_ZN39_INTERNAL_1a4f0e00_4_k_cu_0fe772aa_27114cuda3std3__45__cpo6cbeginE
	.align		8
        /*0018*/ 	.dword	_ZN39_INTERNAL_1a4f0e00_4_k_cu_0fe772aa_27114cuda3std3__45__cpo4cendE
	.align		8
        /*0020*/ 	.dword	_ZN39_INTERNAL_1a4f0e00_4_k_cu_0fe772aa_27114cuda3std3__441_GLOBAL__N__1a4f0e00_4_k_cu_0fe772aa_27116ignoreE
	.align		8
        /*0028*/ 	.dword	_ZN39_INTERNAL_1a4f0e00_4_k_cu_0fe772aa_27114cuda3std3__419piecewise_constructE
	.align		8
        /*0030*/ 	.dword	_ZN39_INTERNAL_1a4f0e00_4_k_cu_0fe772aa_27114cuda3std3__48in_placeE
	.align		8
        /*0038*/ 	.dword	_ZN39_INTERNAL_1a4f0e00_4_k_cu_0fe772aa_27114cuda3std6ranges3__45__cpo4swapE
	.align		8
        /*0040*/ 	.dword	_ZN39_INTERNAL_1a4f0e00_4_k_cu_0fe772aa_27114cuda3std6ranges3__45__cpo9iter_moveE
	.align		8
        /*0048*/ 	.dword	_ZN39_INTERNAL_1a4f0e00_4_k_cu_0fe772aa_27114cute7productE
	.align		8
        /*0050*/ 	.dword	_ZN39_INTERNAL_1a4f0e00_4_k_cu_0fe772aa_27114cute1_E


//--------------------- .text._ZN7cutlass13device_kernelINS_4gemm6kernel13GemmUniversalIN4cute5tupleIJiiiiEEENS1_10collective13CollectiveMmaINS1_40MainloopSm90TmaGmmaWarpSpecializedSparseILi8ENS5_IJNS4_1CILi1EEESB_SB_EEENS1_35KernelTmaWarpSpecializedCooperativeEEENS5_IJNSA_ILi256EEESF_NSA_ILi64EEEEEEaNS5_IJNS4_6LayoutINS5_IJiNS5_IJNSA_ILi2EEEiEEEiEEENS5_IJlNS5_IJSB_SJ_EEElEEEEENSI_INS5_IJNS5_IJSG_iEEESP_iEEENS5_IJNS5_IJSG_NSA_ILi4096EEEEEENS5_IJSB_lEEElEEEEEEEEaNS5_IJlSB_lEEENS4_8TiledMMAINS4_8MMA_AtomIJNS4_4SM904GMMA6SPARSE28GMMA_64x256x64_S32S8S8_SS_TNILNS11_9SparseSelE0EEEEEENSI_INS5_IJSJ_SB_SB_EEENS5_IJSB_NSA_ILi0EEES18_EEEEENS5_IJNS4_10UnderscoreES1B_S1B_EEEEENS4_13SM90_TMA_LOADENS4_14ComposedLayoutINS4_7SwizzleILi1ELi4ELi3EEENS4_25smem_sparse_ptr_flag_bitsILi2ELi8EEENSI_INS5_IJNS5_IJSB_NSA_ILi8EEEEEENS5_IJSJ_NSA_ILi32EEEEEEEEENS5_IJNS5_IJS18_SG_EEESM_EEEEEEEvNS4_8identityES1E_NS1F_INS1G_ILi2ELi4ELi3EEENS4_18smem_ptr_flag_bitsILi8EEENSI_INS5_IJS1K_SG_EEENS5_IJSG_SB_EEEEEEEvS1T_EENS_8epilogue10collective6detail29Sm90TmaWarpSpecializedAdapterINS23_15DefaultEpilogueIiNS5_IJSB_llEEES27_NS22_6thread17LinearCombinationIiLi1EiiLNS28_9ScaleType4KindE0ELNS_15FloatRoundStyleE2EiEENS1_15EpilogueDefaultEEEEEvvEEEEvNT_6ParamsE --------------------------
	.section	.text._ZN7cutlass13device_kernelINS_4gemm6kernel13GemmUniversalIN4cute5tupleIJiiiiEEENS1_10collective13CollectiveMmaINS1_40MainloopSm90TmaGmmaWarpSpecializedSparseILi8ENS5_IJNS4_1CILi1EEESB_SB_EEENS1_35KernelTmaWarpSpecializedCooperativeEEENS5_IJNSA_ILi256EEESF_NSA_ILi64EEEEEEaNS5_IJNS4_6LayoutINS5_IJiNS5_IJNSA_ILi2EEEiEEEiEEENS5_IJlNS5_IJSB_SJ_EEElEEEEENSI_INS5_IJNS5_IJSG_iEEESP_iEEENS5_IJNS5_IJSG_NSA_ILi4096EEEEEENS5_IJSB_lEEElEEEEEEEEaNS5_IJlSB_lEEENS4_8TiledMMAINS4_8MMA_AtomIJNS4_4SM904GMMA6SPARSE28GMMA_64x256x64_S32S8S8_SS_TNILNS11_9SparseSelE0EEEEEENSI_INS5_IJSJ_SB_SB_EEENS5_IJSB_NSA_ILi0EEES18_EEEEENS5_IJNS4_10UnderscoreES1B_S1B_EEEEENS4_13SM90_TMA_LOADENS4_14ComposedLayoutINS4_7SwizzleILi1ELi4ELi3EEENS4_25smem_sparse_ptr_flag_bitsILi2ELi8EEENSI_INS5_IJNS5_IJSB_NSA_ILi8EEEEEENS5_IJSJ_NSA_ILi32EEEEEEEEENS5_IJNS5_IJS18_SG_EEESM_EEEEEEEvNS4_8identityES1E_NS1F_INS1G_ILi2ELi4ELi3EEENS4_18smem_ptr_flag_bitsILi8EEENSI_INS5_IJS1K_SG_EEENS5_IJSG_SB_EEEEEEEvS1T_EENS_8epilogue10collective6detail29Sm90TmaWarpSpecializedAdapterINS23_15DefaultEpilogueIiNS5_IJSB_llEEES27_NS22_6thread17LinearCombinationIiLi1EiiLNS28_9ScaleType4KindE0ELNS_15FloatRoundStyleE2EiEENS1_15EpilogueDefaultEEEEEvvEEEEvNT_6ParamsE,"ax",@progbits
	.align	128
.text._ZN7cutlass13device_kernelINS_4gemm6kernel13GemmUniversalIN4cute5tupleIJiiiiEEENS1_10collective13CollectiveMmaINS1_40MainloopSm90TmaGmmaWarpSpecializedSparseILi8ENS5_IJNS4_1CILi1EEESB_SB_EEENS1_35KernelTmaWarpSpecializedCooperativeEEENS5_IJNSA_ILi256EEESF_NSA_ILi64EEEEEEaNS5_IJNS4_6LayoutINS5_IJiNS5_IJNSA_ILi2EEEiEEEiEEENS5_IJlNS5_IJSB_SJ_EEElEEEEENSI_INS5_IJNS5_IJSG_iEEESP_iEEENS5_IJNS5_IJSG_NSA_ILi4096EEEEEENS5_IJSB_lEEElEEEEEEEEaNS5_IJlSB_lEEENS4_8TiledMMAINS4_8MMA_AtomIJNS4_4SM904GMMA6SPARSE28GMMA_64x256x64_S32S8S8_SS_TNILNS11_9SparseSelE0EEEEEENSI_INS5_IJSJ_SB_SB_EEENS5_IJSB_NSA_ILi0EEES18_EEEEENS5_IJNS4_10UnderscoreES1B_S1B_EEEEENS4_13SM90_TMA_LOADENS4_14ComposedLayoutINS4_7SwizzleILi1ELi4ELi3EEENS4_25smem_sparse_ptr_flag_bitsILi2ELi8EEENSI_INS5_IJNS5_IJSB_NSA_ILi8EEEEEENS5_IJSJ_NSA_ILi32EEEEEEEEENS5_IJNS5_IJS18_SG_EEESM_EEEEEEEvNS4_8identityES1E_NS1F_INS1G_ILi2ELi4ELi3EEENS4_18smem_ptr_flag_bitsILi8EEENSI_INS5_IJS1K_SG_EEENS5_IJSG_SB_EEEEEEEvS1T_EENS_8epilogue10collective6detail29Sm90TmaWarpSpecializedAdapterINS23_15DefaultEpilogueIiNS5_IJSB_llEEES27_NS22_6thread17LinearCombinationIiLi1EiiLNS28_9ScaleType4KindE0ELNS_15FloatRoundStyleE2EiEENS1_15EpilogueDefaultEEEEEvvEEEEvNT_6ParamsE:
        .type           _ZN7cutlass13device_kernelINS_4gemm6kernel13GemmUniversalIN4cute5tupleIJiiiiEEENS1_10collective13CollectiveMmaINS1_40MainloopSm90TmaGmmaWarpSpecializedSparseILi8ENS5_IJNS4_1CILi1EEESB_SB_EEENS1_35KernelTmaWarpSpecializedCooperativeEEENS5_IJNSA_ILi256EEESF_NSA_ILi64EEEEEEaNS5_IJNS4_6LayoutINS5_IJiNS5_IJNSA_ILi2EEEiEEEiEEENS5_IJlNS5_IJSB_SJ_EEElEEEEENSI_INS5_IJNS5_IJSG_iEEESP_iEEENS5_IJNS5_IJSG_NSA_ILi4096EEEEEENS5_IJSB_lEEElEEEEEEEEaNS5_IJlSB_lEEENS4_8TiledMMAINS4_8MMA_AtomIJNS4_4SM904GMMA6SPARSE28GMMA_64x256x64_S32S8S8_SS_TNILNS11_9SparseSelE0EEEEEENSI_INS5_IJSJ_SB_SB_EEENS5_IJSB_NSA_ILi0EEES18_EEEEENS5_IJNS4_10UnderscoreES1B_S1B_EEEEENS4_13SM90_TMA_LOADENS4_14ComposedLayoutINS4_7SwizzleILi1ELi4ELi3EEENS4_25smem_sparse_ptr_flag_bitsILi2ELi8EEENSI_INS5_IJNS5_IJSB_NSA_ILi8EEEEEENS5_IJSJ_NSA_ILi32EEEEEEEEENS5_IJNS5_IJS18_SG_EEESM_EEEEEEEvNS4_8identityES1E_NS1F_INS1G_ILi2ELi4ELi3EEENS4_18smem_ptr_flag_bitsILi8EEENSI_INS5_IJS1K_SG_EEENS5_IJSG_SB_EEEEEEEvS1T_EENS_8epilogue10collective6detail29Sm90TmaWarpSpecializedAdapterINS23_15DefaultEpilogueIiNS5_IJSB_llEEES27_NS22_6thread17LinearCombinationIiLi1EiiLNS28_9ScaleType4KindE0ELNS_15FloatRoundStyleE2EiEENS1_15EpilogueDefaultEEEEEvvEEEEvNT_6ParamsE,@function
        .size           _ZN7cutlass13device_kernelINS_4gemm6kernel13GemmUniversalIN4cute5tupleIJiiiiEEENS1_10collective13CollectiveMmaINS1_40MainloopSm90TmaGmmaWarpSpecializedSparseILi8ENS5_IJNS4_1CILi1EEESB_SB_EEENS1_35KernelTmaWarpSpecializedCooperativeEEENS5_IJNSA_ILi256EEESF_NSA_ILi64EEEEEEaNS5_IJNS4_6LayoutINS5_IJiNS5_IJNSA_ILi2EEEiEEEiEEENS5_IJlNS5_IJSB_SJ_EEElEEEEENSI_INS5_IJNS5_IJSG_iEEESP_iEEENS5_IJNS5_IJSG_NSA_ILi4096EEEEEENS5_IJSB_lEEElEEEEEEEEaNS5_IJlSB_lEEENS4_8TiledMMAINS4_8MMA_AtomIJNS4_4SM904GMMA6SPARSE28GMMA_64x256x64_S32S8S8_SS_TNILNS11_9SparseSelE0EEEEEENSI_INS5_IJSJ_SB_SB_EEENS5_IJSB_NSA_ILi0EEES18_EEEEENS5_IJNS4_10UnderscoreES1B_S1B_EEEEENS4_13SM90_TMA_LOADENS4_14ComposedLayoutINS4_7SwizzleILi1ELi4ELi3EEENS4_25smem_sparse_ptr_flag_bitsILi2ELi8EEENSI_INS5_IJNS5_IJSB_NSA_ILi8EEEEEENS5_IJSJ_NSA_ILi32EEEEEEEEENS5_IJNS5_IJS18_SG_EEESM_EEEEEEEvNS4_8identityES1E_NS1F_INS1G_ILi2ELi4ELi3EEENS4_18smem_ptr_flag_bitsILi8EEENSI_INS5_IJS1K_SG_EEENS5_IJSG_SB_EEEEEEEvS1T_EENS_8epilogue10collective6detail29Sm90TmaWarpSpecializedAdapterINS23_15DefaultEpilogueIiNS5_IJSB_llEEES27_NS22_6thread17LinearCombinationIiLi1EiiLNS28_9ScaleType4KindE0ELNS_15FloatRoundStyleE2EiEENS1_15EpilogueDefaultEEEEEvvEEEEvNT_6ParamsE,(.L_x_454 - _ZN7cutlass13device_kernelINS_4gemm6kernel13GemmUniversalIN4cute5tupleIJiiiiEEENS1_10collective13CollectiveMmaINS1_40MainloopSm90TmaGmmaWarpSpecializedSparseILi8ENS5_IJNS4_1CILi1EEESB_SB_EEENS1_35KernelTmaWarpSpecializedCooperativeEEENS5_IJNSA_ILi256EEESF_NSA_ILi64EEEEEEaNS5_IJNS4_6LayoutINS5_IJiNS5_IJNSA_ILi2EEEiEEEiEEENS5_IJlNS5_IJSB_SJ_EEElEEEEENSI_INS5_IJNS5_IJSG_iEEESP_iEEENS5_IJNS5_IJSG_NSA_ILi4096EEEEEENS5_IJSB_lEEElEEEEEEEEaNS5_IJlSB_lEEENS4_8TiledMMAINS4_8MMA_AtomIJNS4_4SM904GMMA6SPARSE28GMMA_64x256x64_S32S8S8_SS_TNILNS11_9SparseSelE0EEEEEENSI_INS5_IJSJ_SB_SB_EEENS5_IJSB_NSA_ILi0EEES18_EEEEENS5_IJNS4_10UnderscoreES1B_S1B_EEEEENS4_13SM90_TMA_LOADENS4_14ComposedLayoutINS4_7SwizzleILi1ELi4ELi3EEENS4_25smem_sparse_ptr_flag_bitsILi2ELi8EEENSI_INS5_IJNS5_IJSB_NSA_ILi8EEEEEENS5_IJSJ_NSA_ILi32EEEEEEEEENS5_IJNS5_IJS18_SG_EEESM_EEEEEEEvNS4_8identityES1E_NS1F_INS1G_ILi2ELi4ELi3EEENS4_18smem_ptr_flag_bitsILi8EEENSI_INS5_IJS1K_SG_EEENS5_IJSG_SB_EEEEEEEvS1T_EENS_8epilogue10collective6detail29Sm90TmaWarpSpecializedAdapterINS23_15DefaultEpilogueIiNS5_IJSB_llEEES27_NS22_6thread17LinearCombinationIiLi1EiiLNS28_9ScaleType4KindE0ELNS_15FloatRoundStyleE2EiEENS1_15EpilogueDefaultEEEEEvvEEEEvNT_6ParamsE)
        .other          _ZN7cutlass13device_kernelINS_4gemm6kernel13GemmUniversalIN4cute5tupleIJiiiiEEENS1_10collective13CollectiveMmaINS1_40MainloopSm90TmaGmmaWarpSpecializedSparseILi8ENS5_IJNS4_1CILi1EEESB_SB_EEENS1_35KernelTmaWarpSpecializedCooperativeEEENS5_IJNSA_ILi256EEESF_NSA_ILi64EEEEEEaNS5_IJNS4_6LayoutINS5_IJiNS5_IJNSA_ILi2EEEiEEEiEEENS5_IJlNS5_IJSB_SJ_EEElEEEEENSI_INS5_IJNS5_IJSG_iEEESP_iEEENS5_IJNS5_IJSG_NSA_ILi4096EEEEEENS5_IJSB_lEEElEEEEEEEEaNS5_IJlSB_lEEENS4_8TiledMMAINS4_8MMA_AtomIJNS4_4SM904GMMA6SPARSE28GMMA_64x256x64_S32S8S8_SS_TNILNS11_9SparseSelE0EEEEEENSI_INS5_IJSJ_SB_SB_EEENS5_IJSB_NSA_ILi0EEES18_EEEEENS5_IJNS4_10UnderscoreES1B_S1B_EEEEENS4_13SM90_TMA_LOADENS4_14ComposedLayoutINS4_7SwizzleILi1ELi4ELi3EEENS4_25smem_sparse_ptr_flag_bitsILi2ELi8EEENSI_INS5_IJNS5_IJSB_NSA_ILi8EEEEEENS5_IJSJ_NSA_ILi32EEEEEEEEENS5_IJNS5_IJS18_SG_EEESM_EEEEEEEvNS4_8identityES1E_NS1F_INS1G_ILi2ELi4ELi3EEENS4_18smem_ptr_flag_bitsILi8EEENSI_INS5_IJS1K_SG_EEENS5_IJSG_SB_EEEEEEEvS1T_EENS_8epilogue10collective6detail29Sm90TmaWarpSpecializedAdapterINS23_15DefaultEpilogueIiNS5_IJSB_llEEES27_NS22_6thread17LinearCombinationIiLi1EiiLNS28_9ScaleType4KindE0ELNS_15FloatRoundStyleE2EiEENS1_15EpilogueDefaultEEEEEvvEEEEvNT_6ParamsE,@"STO_CUDA_ENTRY STV_DEFAULT"
_ZN7cutlass13device_kernelINS_4gemm6kernel13GemmUniversalIN4cute5tupleIJiiiiEEENS1_10collective13CollectiveMmaINS1_40MainloopSm90TmaGmmaWarpSpecializedSparseILi8ENS5_IJNS4_1CILi1EEESB_SB_EEENS1_35KernelTmaWarpSpecializedCooperativeEEENS5_IJNSA_ILi256EEESF_NSA_ILi64EEEEEEaNS5_IJNS4_6LayoutINS5_IJiNS5_IJNSA_ILi2EEEiEEEiEEENS5_IJlNS5_IJSB_SJ_EEElEEEEENSI_INS5_IJNS5_IJSG_iEEESP_iEEENS5_IJNS5_IJSG_NSA_ILi4096EEEEEENS5_IJSB_lEEElEEEEEEEEaNS5_IJlSB_lEEENS4_8TiledMMAINS4_8MMA_AtomIJNS4_4SM904GMMA6SPARSE28GMMA_64x256x64_S32S8S8_SS_TNILNS11_9SparseSelE0EEEEEENSI_INS5_IJSJ_SB_SB_EEENS5_IJSB_NSA_ILi0EEES18_EEEEENS5_IJNS4_10UnderscoreES1B_S1B_EEEEENS4_13SM90_TMA_LOADENS4_14ComposedLayoutINS4_7SwizzleILi1ELi4ELi3EEENS4_25smem_sparse_ptr_flag_bitsILi2ELi8EEENSI_INS5_IJNS5_IJSB_NSA_ILi8EEEEEENS5_IJSJ_NSA_ILi32EEEEEEEEENS5_IJNS5_IJS18_SG_EEESM_EEEEEEEvNS4_8identityES1E_NS1F_INS1G_ILi2ELi4ELi3EEENS4_18smem_ptr_flag_bitsILi8EEENSI_INS5_IJS1K_SG_EEENS5_IJSG_SB_EEEEEEEvS1T_EENS_8epilogue10collective6detail29Sm90TmaWarpSpecializedAdapterINS23_15DefaultEpilogueIiNS5_IJSB_llEEES27_NS22_6thread17LinearCombinationIiLi1EiiLNS28_9ScaleType4KindE0ELNS_15FloatRoundStyleE2EiEENS1_15EpilogueDefaultEEEEEvvEEEEvNT_6ParamsE:
[----:B------:R-:W0:Y:S02]  /*0000*/  LDC R1, c[0x0][0x28] ;  /* 0x00000a00ff017b82 */ /* 0x000e240000000800 */
[----:B0-----:R-:W-:Y:S01]  /*0010*/  VIADD R1, R1, 0xfffffba8 ;  /* 0xfffffba801017836 */ /* 0x001fe20000000000 */
[----:B------:R-:W0:Y:S01]  /*0020*/  S2R R2, SR_TID.X ;  /* 0x0000000000027919 */ /* 0x000e220000002100 */
[----:B------:R-:W-:Y:S01]  /*0030*/  ELECT P0, URZ, PT ;  /* 0x00000000003f782f */ /* 0x000fe20003800000 */
[----:B------:R-:W-:Y:S01]  /*0040*/  BSSY B0, `(.L_x_0) ;  /* 0x0000018000007945 */ /* 0x000fe20003800000 */
[--C-:B0-----:R-:W-:Y:S02]  /*0050*/  SHF.R.U32.HI R0, RZ, 0x5, R2.reuse ;  /* 0x00000005ff007819 */ /* 0x101fe40000011602 */
[----:B------:R-:W-:-:S03]  /*0060*/  SHF.R.U32.HI R2, RZ, 0x7, R2 ;  /* 0x00000007ff027819 */ /* 0x000fc60000011602 */
[----:B------:R-:W0:Y:S04]  /*0070*/  SHFL.IDX PT, R3, R0, RZ, 0x1f ;  /* 0x00001fff00037589 */ /* 0x000e2800000e0000 */
[----:B------:R-:W1:Y:S01]  /*0080*/  SHFL.IDX PT, R2, R2, RZ, 0x1f ;  /* 0x00001fff02027589 */ /* 0x000e6200000e0000 */
[----:B0-----:R-:W-:Y:S02]  /*0090*/  R2UR UR4, R3 ;  /* 0x00000000030472ca */ /* 0x001fe400000e0000 */
[----:B-1----:R-:W-:-:S11]  /*00a0*/  R2UR UR8, R2 ;  /* 0x00000000020872ca */ /* 0x002fd600000e0000 */
[----:B------:R-:W-:Y:S02]  /*00b0*/  USHF.R.S32.HI UR5, URZ, 0x1f, UR4 ;  /* 0x0000001f3f057899 */ /* 0x000fe40008011404 */
[----:B------:R-:W-:Y:S02]  /*00c0*/  ISETP.NE.OR P0, PT, RZ, UR4, !P0 ;  /* 0x00000004ff007c0c */ /* 0x000fe4000c705670 */
[----:B------:R-:W-:-:S04]  /*00d0*/  ULEA.HI UR5, UR5, UR4, URZ, 0x2 ;  /* 0x0000000405057291 */ /* 0x000fc8000f8f103f */
[----:B------:R-:W-:-:S04]  /*00e0*/  ULOP3.LUT UR5, UR5, 0xfffffffc, URZ, 0xc0, !UPT ;  /* 0xfffffffc05057892 */ /* 0x000fc8000f8ec03f */
[----:B------:R-:W-:-:S03]  /*00f0*/  UIADD3 UR7, UR4, -UR5, URZ ;  /* 0x8000000504077290 */ /* 0x000fc6000fffe03f */
[----:B------:R-:W-:Y:S09]  /*0100*/  @P0 BRA `(.L_x_1) ;  /* 0x00000000002c0947 */ /* 0x000ff20003800000 */
[----:B------:R-:W-:Y:S02]  /*0110*/  ULDC.64 UR4, c[0x0][0x198] ;  /* 0x0000660000047ab9 */ /* 0x000fe40000000a00 */
[----:B------:R-:W-:Y:S02]  /*0120*/  UIADD3 UR10, UP0, UR4, 0xf0, URZ ;  /* 0x000000f0040a7890 */ /* 0x000fe4000ff1e03f */
[----:B------:R-:W-:Y:S02]  /*0130*/  UIADD3 UR12, UP1, UR4, 0x1f0, URZ ;  /* 0x000001f0040c7890 */ /* 0x000fe4000ff3e03f */
[----:B------:R-:W-:Y:S02]  /*0140*/  UIADD3 UR4, UP2, UR4, 0x2f0, URZ ;  /* 0x000002f004047890 */ /* 0x000fe4000ff5e03f */
[----:B------:R-:W-:Y:S02]  /*0150*/  UIADD3.X UR11, URZ, UR5, URZ, UP0, !UPT ;  /* 0x000000053f0b7290 */ /* 0x000fe400087fe43f */
[----:B------:R-:W-:-:S02]  /*0160*/  UIADD3.X UR13, URZ, UR5, URZ, UP1, !UPT ;  /* 0x000000053f0d7290 */ /* 0x000fc40008ffe43f */
[----:B------:R-:W-:-:S05]  /*0170*/  UIADD3.X UR5, URZ, UR5, URZ, UP2, !UPT ;  /* 0x000000053f057290 */ /* 0x000fca00097fe43f */
[----:B------:R0:W-:Y:S02]  /*0180*/  UTMACCTL.PF [UR10] ;  /* 0x000000000a0079b9 */ /* 0x0001e40008040000 */
[----:B------:R0:W-:Y:S02]  /*0190*/  UTMACCTL.PF [UR12] ;  /* 0x000000000c0079b9 */ /* 0x0001e40008040000 */
[----:B------:R0:W-:Y:S02]  /*01a0*/  UTMACCTL.PF [UR4] ;  /* 0x00000000040079b9 */ /* 0x0001e40008040000 */
[----:B0-----:R-:W-:Y:S01]  /*01b0*/  NOP ;  /* 0x0000000000007918 */ /* 0x001fe20000000000 */
.L_x_1:
[----:B------:R-:W-:Y:S05]  /*01c0*/  BSYNC B0 ;  /* 0x0000000000007941 */ /* 0x000fea0003800000 */
.L_x_0:
[----:B------:R-:W0:Y:S01]  /*01d0*/  SHFL.IDX PT, R2, R0, RZ, 0x1f ;  /* 0x00001fff00027589 */ /* 0x000e2200000e0000 */
[----:B------:R-:W-:Y:S01]  /*01e0*/  UISETP.NE.AND UP0, UPT, UR7, 0x3, UPT ;  /* 0x000000030700788c */ /* 0x000fe2000bf05270 */
[----:B------:R-:W-:Y:S01]  /*01f0*/  ISETP.NE.AND P1, PT, RZ, UR8, PT ;  /* 0x00000008ff007c0c */ /* 0x000fe2000bf25270 */
[----:B------:R-:W-:Y:S02]  /*0200*/  UIADD3 UR11, UR8, -0x1, URZ ;  /* 0xffffffff080b7890 */ /* 0x000fe4000fffe03f */
[----:B------:R-:W-:Y:S02]  /*0210*/  UISETP.EQ.OR UP0, UPT, UR7, URZ, !UP0 ;  /* 0x0000003f0700728c */ /* 0x000fe4000c702670 */
[----:B------:R-:W-:Y:S02]  /*0220*/  UISETP.GE.U32.AND UP1, UPT, UR11, 0x2, UPT ;  /* 0x000000020b00788c */ /* 0x000fe4000bf26070 */
[----:B------:R-:W-:-:S04]  /*0230*/  UISETP.EQ.AND UP0, UPT, UR8, URZ, UP0 ;  /* 0x0000003f0800728c */ /* 0x000fc80008702270 */
[----:B------:R-:W-:-:S04]  /*0240*/  USEL UR6, URZ, 0x1, !UP0 ;  /* 0x000000013f067887 */ /* 0x000fc8000c000000 */
[----:B------:R-:W-:Y:S01]  /*0250*/  USEL UR6, UR6, 0x2, UP1 ;  /* 0x0000000206067887 */ /* 0x000fe20008800000 */
[----:B0-----:R-:W-:-:S13]  /*0260*/  ISETP.NE.AND P0, PT, R2, RZ, PT ;  /* 0x000000ff0200720c */ /* 0x001fda0003f05270 */
[----:B------:R-:W-:Y:S05]  /*0270*/  @P0 BRA `(.L_x_2) ;  /* 0x0000000000840947 */ /* 0x000fea0003800000 */
[----:B------:R-:W-:Y:S01]  /*0280*/  ELECT P0, URZ, PT ;  /* 0x00000000003f782f */ /* 0x000fe20003800000 */
[----:B------:R-:W-:-:S12]  /*0290*/  BSSY B0, `(.L_x_2) ;  /* 0x000001f000007945 */ /* 0x000fd80003800000 */
[----:B------:R-:W-:Y:S05]  /*02a0*/  @!P0 BRA `(.L_x_3) ;  /* 0x0000000000748947 */ /* 0x000fea0003800000 */
[----:B------:R-:W0:Y:S01]  /*02b0*/  S2UR UR10, SR_CgaCtaId ;  /* 0x00000000000a79c3 */ /* 0x000e220000008800 */
[----:B------:R-:W-:Y:S01]  /*02c0*/  UMOV UR4, 0x400 ;  /* 0x0000040000047882 */ /* 0x000fe20000000000 */
[----:B------:R-:W-:Y:S01]  /*02d0*/  UMOV UR5, 0x1 ;  /* 0x0000000100057882 */ /* 0x000fe20000000000 */
[----:B------:R-:W-:Y:S02]  /*02e0*/  UMOV UR8, 0x100 ;  /* 0x0000010000087882 */ /* 0x000fe40000000000 */
[----:B------:R-:W-:-:S04]  /*02f0*/  UIADD3 UR8, -UR8, 0x100000, URZ ;  /* 0x0010000008087890 */ /* 0x000fc8000fffe13f */
[----:B------:R-:W-:Y:S02]  /*0300*/  USHF.L.U32 UR9, UR8, 0xb, URZ ;  /* 0x0000000b08097899 */ /* 0x000fe4000800063f */
[----:B------:R-:W-:Y:S02]  /*0310*/  USHF.L.U32 UR8, UR8, 0x1, URZ ;  /* 0x0000000108087899 */ /* 0x000fe4000800063f */
[----:B0-----:R-:W-:Y:S02]  /*0320*/  ULEA UR10, UR10, UR4, 0x18 ;  /* 0x000000040a0a7291 */ /* 0x001fe4000f8ec03f */
[----:B------:R-:W-:-:S04]  /*0330*/  UIADD3 UR4, -UR5, 0x100000, URZ ;  /* 0x0010000005047890 */ /* 0x000fc8000fffe13f */
[----:B------:R-:W-:Y:S02]  /*0340*/  USHF.L.U32 UR5, UR4, 0xb, URZ ;  /* 0x0000000b04057899 */ /* 0x000fe4000800063f */
[----:B------:R-:W-:Y:S01]  /*0350*/  USHF.L.U32 UR4, UR4, 0x1, URZ ;  /* 0x0000000104047899 */ /* 0x000fe2000800063f */
[----:B------:R-:W0:Y:S11]  /*0360*/  FENCE.VIEW.ASYNC.S ;  /* 0x00000000000073c6 */ /* 0x000e360000000000 */
[----:B0-----:R0:W1:Y:S01]  /*0370*/  SYNCS.EXCH.64 URZ, [UR10], UR4 ;  /* 0x000000040a3f75b2 */ /* 0x0010620008000100 */
[----:B------:R0:W2:Y:S01]  /*0380*/  SYNCS.EXCH.64 URZ, [UR10+0x40], UR8 ;  /* 0x000040080a3f75b2 */ /* 0x0000a20008000100 */
[----:B------:R0:W3:Y:S01]  /*0390*/  SYNCS.EXCH.64 URZ, [UR10+0x8], UR4 ;  /* 0x000008040a3f75b2 */ /* 0x0000e20008000100 */
[----:B------:R0:W4:Y:S01]  /*03a0*/  SYNCS.EXCH.64 URZ, [UR10+0x48], UR8 ;  /* 0x000048080a3f75b2 */ /* 0x0001220008000100 */
[----:B------:R0:W0:Y:S01]  /*03b0*/  SYNCS.EXCH.64 URZ, [UR10+0x10], UR4 ;  /* 0x000010040a3f75b2 */ /* 0x0000220008000100 */
        /* <DEDUP_REMOVED lines=11> */
[----:B------:R-:W-:Y:S01]  /*0470*/  NOP ;  /* 0x0000000000007918 */ /* 0x000fe20000000000 */
.L_x_3:
[----:B0-----:R-:W-:Y:S05]  /*0480*/  BSYNC B0 ;  /* 0x0000000000007941 */ /* 0x001fea0003800000 */
.L_x_2:
[----:B------:R-:W0:Y:S01]  /*0490*/  LDC R2, c[0x0][0x75c] ;  /* 0x0001d700ff027b82 */ /* 0x000e220000000800 */
[----:B------:R-:W5:Y:S01]  /*04a0*/  SHFL.IDX PT, R0, R0, RZ, 0x1f ;  /* 0x00001fff00007589 */ /* 0x000f6200000e0000 */
[----:B------:R-:W-:Y:S02]  /*04b0*/  ELECT P0, URZ, PT ;  /* 0x00000000003f782f */ /* 0x000fe40003800000 */
[----:B------:R-:W-:Y:S01]  /*04c0*/  MOV R3, RZ ;  /* 0x000000ff00037202 */ /* 0x000fe20000000f00 */
[----:B------:R-:W-:Y:S01]  /*04d0*/  UMOV UR4, 0x20 ;  /* 0x0000002000047882 */ /* 0x000fe20000000000 */
[----:B------:R-:W1:Y:S01]  /*04e0*/  S2R R10, SR_CTAID.Y ;  /* 0x00000000000a7919 */ /* 0x000e620000002600 */
[----:B------:R-:W-:Y:S01]  /*04f0*/  NOP ;  /* 0x0000000000007918 */ /* 0x000fe20000000000 */
[----:B------:R-:W-:Y:S01]  /*0500*/  NOP ;  /* 0x0000000000007918 */ /* 0x000fe20000000000 */
[----:B0-----:R-:W-:Y:S02]  /*0510*/  ISETP.NE.AND P4, PT, R2, 0x1, PT ;  /* 0x000000010200780c */ /* 0x001fe40003f85270 */
[----:B------:R-:W0:Y:S01]  /*0520*/  S2R R2, SR_CTAID.X ;  /* 0x0000000000027919 */ /* 0x000e220000002500 */
[----:B-----5:R-:W-:-:S10]  /*0530*/  ISETP.NE.OR P0, PT, R0, RZ, !P0 ;  /* 0x000000ff0000720c */ /* 0x020fd40004705670 */
[----:B------:R-:W0:Y:S01]  /*0540*/  @P4 LDC R7, c[0x0][0x10] ;  /* 0x00000400ff074b82 */ /* 0x000e220000000800 */
[----:B-1----:R-:W-:Y:S02]  /*0550*/  @P4 IMAD.MOV.U32 R4, RZ, RZ, R10 ;  /* 0x000000ffff044224 */ /* 0x002fe400078e000a */
[----:B------:R-:W-:Y:S01]  /*0560*/  VOTEU.ALL UP0, P0 ;  /* 0x00000000003f7886 */ /* 0x000fe20000000000 */
[----:B------:R-:W-:Y:S01]  /*0570*/  @P4 IMAD.MOV.U32 R5, RZ, RZ, RZ ;  /* 0x000000ffff054224 */ /* 0x000fe200078e00ff */
[----:B------:R-:W-:Y:S01]  /*0580*/  VOTEU.ALL UP1, P0 ;  /* 0x00000000003f7886 */ /* 0x000fe20000020000 */
[----:B------:R-:W-:Y:S02]  /*0590*/  @P4 IMAD.MOV.U32 R11, RZ, RZ, RZ ;  /* 0x000000ffff0b4224 */ /* 0x000fe400078e00ff */
[----:B------:R-:W1:Y:S01]  /*05a0*/  @!P4 LDC R9, c[0x0][0xc] ;  /* 0x00000300ff09cb82 */ /* 0x000e620000000800 */
[----:B------:R-:W-:Y:S01]  /*05b0*/  @!UP0 UMOV UR8, 0x400 ;  /* 0x0000040000088882 */ /* 0x000fe20000000000 */
[----:B------:R-:W-:-:S04]  /*05c0*/  @!UP0 UIADD3 UR4, -UR4, 0x100000, URZ ;  /* 0x0010000004048890 */ /* 0x000fc8000fffe13f */
[----:B------:R-:W-:Y:S02]  /*05d0*/  @!UP0 USHF.L.U32 UR5, UR4, 0xb, URZ ;  /* 0x0000000b04058899 */ /* 0x000fe4000800063f */
[----:B------:R-:W-:Y:S01]  /*05e0*/  @!UP0 USHF.L.U32 UR4, UR4, 0x1, URZ ;  /* 0x0000000104048899 */ /* 0x000fe2000800063f */
[----:B------:R-:W5:Y:S01]  /*05f0*/  @!UP0 S2UR UR9, SR_CgaCtaId ;  /* 0x00000000000989c3 */ /* 0x000f620000008800 */
[----:B0-----:R-:W-:-:S04]  /*0600*/  @P4 IMAD.WIDE.U32 R6, R2, R7, R4 ;  /* 0x0000000702064225 */ /* 0x001fc800078e0004 */
[----:B------:R-:W-:Y:S02]  /*0610*/  @P4 IMAD.MOV.U32 R14, RZ, RZ, R6 ;  /* 0x000000ffff0e4224 */ /* 0x000fe400078e0006 */
[----:B------:R-:W-:Y:S02]  /*0620*/  @P4 IMAD.IADD R15, R7, 0x1, R11 ;  /* 0x00000001070f4824 */ /* 0x000fe400078e020b */
[----:B-1----:R-:W-:-:S04]  /*0630*/  @!P4 IMAD.WIDE.U32 R4, R9, R10, R2 ;  /* 0x0000000a0904c225 */ /* 0x002fc800078e0002 */
[----:B------:R-:W-:Y:S02]  /*0640*/  @!P4 IMAD.MOV.U32 R14, RZ, RZ, R4 ;  /* 0x000000ffff0ec224 */ /* 0x000fe400078e0004 */
[----:B------:R-:W-:Y:S01]  /*0650*/  @!P4 IMAD.MOV.U32 R15, RZ, RZ, R5 ;  /* 0x000000ffff0fc224 */ /* 0x000fe200078e0005 */
[----:B-----5:R-:W-:Y:S02]  /*0660*/  @!UP0 ULEA UR8, UR9, UR8, 0x18 ;  /* 0x0000000809088291 */ /* 0x020fe4000f8ec03f */
[----:B------:R0:W-:Y:S01]  /*0670*/  STL [R1+0x204], R14 ;  /* 0x0002040e01007387 */ /* 0x0001e20000100800 */
[----:B------:R-:W-:-:S03]  /*0680*/  VOTEU.ALL UP0, P0 ;  /* 0x00000000003f7886 */ /* 0x000fc60000000000 */
[----:B------:R0:W-:Y:S04]  /*0690*/  STL [R1+0x200], R15 ;  /* 0x0002000f01007387 */ /* 0x0001e80000100800 */
[----:B------:R-:W1:Y:S02]  /*06a0*/  FENCE.VIEW.ASYNC.S ;  /* 0x00000000000073c6 */ /* 0x000e640000000000 */
[----:B-1----:R0:W2:Y:S01]  /*06b0*/  @!UP0 SYNCS.EXCH.64 URZ, [UR8+0x90], UR4 ;  /* 0x00009004083f85b2 */ /* 0x0020a20008000100 */
[----:B------:R0:W2:Y:S01]  /*06c0*/  @!UP1 SYNCS.EXCH.64 URZ, [UR8+0x98], UR4 ;  /* 0x00009804083f95b2 */ /* 0x0000a20008000100 */
[----:B------:R-:W-:Y:S01]  /*06d0*/  NOP ;  /* 0x0000000000007918 */ /* 0x000fe20000000000 */
[----:B--234-:R-:W-:Y:S06]  /*06e0*/  BAR.SYNC.DEFER_BLOCKING 0x0 ;  /* 0x0000000000007b1d */ /* 0x01cfec0000010000 */
[----:B0-----:R-:W-:Y:S05]  /*06f0*/  @!P1 BRA `(.L_x_4) ;  /* 0x0000016000649947 */ /* 0x001fea0003800000 */
[----:B------:R-:W-:-:S06]  /*0700*/  UISETP.GT.U32.AND UP0, UPT, UR11, 0x1, UPT ;  /* 0x000000010b00788c */ /* 0x000fcc000bf04070 */
[----:B------:R-:W-:-:S13]  /*0710*/  PLOP3.LUT P0, PT, PT, PT, UP0, 0x80, 0x0 ;  /* 0x000000000000781c */ /* 0x000fda0003f0f008 */
[----:B------:R-:W-:Y:S05]  /*0720*/  @P0 EXIT ;  /* 0x000000000000094d */ /* 0x000fea0003800000 */
[----:B------:R-:W-:Y:S01]  /*0730*/  ULDC.64 UR4, c[0x0][0x750] ;  /* 0x0001d40000047ab9 */ /* 0x000fe20000000a00 */
[----:B------:R-:W-:Y:S01]  /*0740*/  UMOV UR9, 0xffffffff ;  /* 0xffffffff00097882 */ /* 0x000fe20000000000 */
[----:B------:R-:W-:Y:S01]  /*0750*/  ISETP.GE.U32.AND P0, PT, R14, UR4, PT ;  /* 0x000000040e007c0c */ /* 0x000fe2000bf06070 */
[----:B------:R-:W-:Y:S01]  /*0760*/  UMOV UR8, 0xffffffff ;  /* 0xffffffff00087882 */ /* 0x000fe20000000000 */
[----:B------:R-:W-:Y:S02]  /*0770*/  PRMT R0, RZ, 0x7610, R0 ;  /* 0x00007610ff007816 */ /* 0x000fe40000000000 */
[----:B------:R-:W-:Y:S02]  /*0780*/  ISETP.GE.U32.AND.EX P0, PT, R15, UR5, PT, P0 ;  /* 0x000000050f007c0c */ /* 0x000fe4000bf06100 */
[----:B------:R-:W-:-:S11]  /*0790*/  MOV R4, 0xffffffff ;  /* 0xffffffff00047802 */ /* 0x000fd60000000f00 */
[----:B------:R-:W-:Y:S05]  /*07a0*/  @P0 BRA `(.L_x_5) ;  /* 0x0000000400680947 */ /* 0x000fea0003800000 */
[----:B------:R-:W-:Y:S01]  /*07b0*/  ULDC.64 UR14, c[0x0][0x728] ;  /* 0x0001ca00000e7ab9 */ /* 0x000fe20000000a00 */
[----:B------:R-:W0:Y:S01]  /*07c0*/  LDC.64 R12, c[0x0][0x720] ;  /* 0x0001c800ff0c7b82 */ /* 0x000e220000000a00 */
[----:B------:R-:W-:Y:S01]  /*07d0*/  ISETP.NE.U32.AND P0, PT, RZ, UR14, PT ;  /* 0x0000000eff007c0c */ /* 0x000fe2000bf05070 */
[----:B------:R-:W-:Y:S01]  /*07e0*/  ULDC UR13, c[0x0][0x730] ;  /* 0x0001cc00000d7ab9 */ /* 0x000fe20000000800 */
[----:B------:R-:W-:Y:S02]  /*07f0*/  R2UR UR4, R14 ;  /* 0x000000000e0472ca */ /* 0x000fe400000e0000 */
[----:B------:R-:W-:Y:S02]  /*0800*/  ISETP.NE.AND.EX P0, PT, RZ, UR15, PT, P0 ;  /* 0x0000000fff007c0c */ /* 0x000fe4000bf05300 */
[----:B------:R-:W-:-:S11]  /*0810*/  R2UR UR5, R15 ;  /* 0x000000000f0572ca */ /* 0x000fd600000e0000 */
[----:B------:R-:W-:Y:S05]  /*0820*/  @!P0 BRA `(.L_x_6) ;  /* 0x0000000000308947 */ /* 0x000fea0003800000 */
[----:B------:R-:W-:Y:S01]  /*0830*/  R2UR UR4, R14 ;  /* 0x000000000e0472ca */ /* 0x000fe200000e0000 */
[----:B------:R-:W-:Y:S01]  /*0840*/  ULDC UR7, c[0x0][0x734] ;  /* 0x0001cd0000077ab9 */ /* 0x000fe20000000800 */
[----:B------:R-:W-:-:S11]  /*0850*/  R2UR UR12, R15 ;  /* 0x000000000f0c72ca */ /* 0x000fd600000e0000 */
[----:B------:R-:W-:-:S04]  /*0860*/  UIADD3 UR7, UP0, UR4, UR7, URZ ;  /* 0x0000000704077290 */ /* 0x000fc8000ff1e03f */
[----:B------:R-:W-:-:S04]  /*0870*/  UIADD3.X UR12, URZ, UR12, URZ, UP0, !UPT ;  /* 0x0000000c3f0c7290 */ /* 0x000fc800087fe43f */
[----:B------:R-:W-:-:S04]  /*0880*/  UIMAD.WIDE.U32 UR4, UR12, UR14, URZ ;  /* 0x0000000e0c0472a5 */ /* 0x000fc8000f8e003f */
[----:B------:R-:W-:Y:S02]  /*0890*/  UIMAD.WIDE.U32 UR8, UP0, UR7, UR15, UR4 ;  /* 0x0000000f070872a5 */ /* 0x000fe4000f800004 */
[----:B------:R-:W-:Y:S02]  /*08a0*/  UIMAD.WIDE.U32 UR4, UR7, UR14, URZ ;  /* 0x0000000e070472a5 */ /* 0x000fe4000f8e003f */
[----:B------:R-:W-:Y:S02]  /*08b0*/  UIADD3.X UR11, URZ, URZ, URZ, UP0, !UPT ;  /* 0x0000003f3f0b7290 */ /* 0x000fe400087fe43f */
[----:B------:R-:W-:Y:S01]  /*08c0*/  UIADD3 URZ, UP0, UR5, UR8, URZ ;  /* 0x00000008053f7290 */ /* 0x000fe2000ff1e03f */
[----:B------:R-:W-:-:S03]  /*08d0*/  UMOV UR10, UR9 ;  /* 0x00000009000a7c82 */ /* 0x000fc60008000000 */
[----:B------:R-:W-:-:S12]  /*08e0*/  UIMAD.WIDE.U32.X UR4, UR12, UR15, UR10, UP0 ;  /* 0x0000000f0c0472a5 */ /* 0x000fd800080e040a */
.L_x_6:
[----:B------:R-:W-:Y:S01]  /*08f0*/  USHF.R.U64 UR8, UR4, UR13, UR5 ;  /* 0x0000000d04087299 */ /* 0x000fe20008001205 */
[----:B------:R-:W1:Y:S01]  /*0900*/  LDC R8, c[0x0][0x718] ;  /* 0x0001c600ff087b82 */ /* 0x000e620000000800 */
[----:B------:R-:W-:Y:S01]  /*0910*/  USHF.R.U32.HI UR4, URZ, UR13, UR5 ;  /* 0x0000000d3f047299 */ /* 0x000fe20008011605 */
[----:B------:R-:W-:Y:S01]  /*0920*/  I2FP.F32.U32 R0, R2 ;  /* 0x0000000200007245 */ /* 0x000fe20000201000 */
[----:B------:R-:W-:Y:S01]  /*0930*/  IMAD.MOV.U32 R4, RZ, RZ, R14 ;  /* 0x000000ffff047224 */ /* 0x000fe200078e000e */
[----:B------:R-:W-:Y:S01]  /*0940*/  ULDC UR5, c[0x0][0x150] ;  /* 0x0000540000057ab9 */ /* 0x000fe20000000800 */
[----:B------:R-:W-:Y:S01]  /*0950*/  IADD3 R7, P0, RZ, -UR8, RZ ;  /* 0x80000008ff077c10 */ /* 0x000fe2000ff1e0ff */
[----:B------:R-:W-:Y:S02]  /*0960*/  IMAD.MOV.U32 R5, RZ, RZ, R15 ;  /* 0x000000ffff057224 */ /* 0x000fe400078e000f */
[----:B------:R-:W-:Y:S01]  /*0970*/  FMUL R0, R0, UR5 ;  /* 0x0000000500007c20 */ /* 0x000fe20008400000 */
[----:B------:R-:W2:Y:S01]  /*0980*/  LDC.64 R18, c[0x0][0x740] ;  /* 0x0001d000ff127b82 */ /* 0x000ea20000000a00 */
[----:B------:R-:W-:Y:S01]  /*0990*/  IMAD.X R9, RZ, RZ, ~UR4, P0 ;  /* 0x80000004ff097e24 */ /* 0x000fe200080e06ff */
[----:B------:R-:W-:Y:S01]  /*09a0*/  ULDC UR4, c[0x0][0x154] ;  /* 0x0000550000047ab9 */ /* 0x000fe20000000800 */
[----:B0-----:R-:W-:-:S02]  /*09b0*/  IMAD.WIDE.U32 R4, R7, R12, R4 ;  /* 0x0000000c07047225 */ /* 0x001fc400078e0004 */
[----:B------:R-:W0:Y:S02]  /*09c0*/  F2I.U32.TRUNC.NTZ R0, R0 ;  /* 0x0000000000007305 */ /* 0x000e24000020f000 */
[----:B------:R-:W-:Y:S01]  /*09d0*/  IMAD R6, R9, R12, RZ ;  /* 0x0000000c09067224 */ /* 0x000fe200078e02ff */
[----:B------:R-:W3:Y:S03]  /*09e0*/  LDC R3, c[0x0][0x144] ;  /* 0x00005100ff037b82 */ /* 0x000ee60000000800 */
[----:B------:R-:W-:-:S04]  /*09f0*/  IMAD R7, R7, R13, R6 ;  /* 0x0000000d07077224 */ /* 0x000fc800078e0206 */
[----:B------:R-:W-:Y:S01]  /*0a00*/  IMAD.IADD R5, R5, 0x1, R7 ;  /* 0x0000000105057824 */ /* 0x000fe200078e0207 */
[----:B------:R-:W4:Y:S01]  /*0a10*/  LDC R14, c[0x0][0x708] ;  /* 0x0001c200ff0e7b82 */ /* 0x000f220000000800 */
[----:B------:R-:W-:Y:S01]  /*0a20*/  IMAD.MOV.U32 R7, RZ, RZ, -0x1 ;  /* 0xffffffffff077424 */ /* 0x000fe200078e00ff */
[----:B0-----:R-:W-:Y:S02]  /*0a30*/  IADD3 R6, -R0, RZ, RZ ;  /* 0x000000ff00067210 */ /* 0x001fe40007ffe1ff */
[----:B-1----:R-:W-:Y:S02]  /*0a40*/  SHF.R.U64 R12, R4, R8, R5 ;  /* 0x00000008040c7219 */ /* 0x002fe40000001205 */
[----:B------:R-:W-:Y:S02]  /*0a50*/  I2FP.F32.U32 R4, R10 ;  /* 0x0000000a00047245 */ /* 0x000fe40000201000 */
[----:B------:R-:W0:Y:S01]  /*0a60*/  LDC R16, c[0x0][0x758] ;  /* 0x0001d600ff107b82 */ /* 0x000e220000000800 */
[----:B--2---:R-:W-:-:S02]  /*0a70*/  ISETP.NE.U32.AND P0, PT, R18, RZ, PT ;  /* 0x000000ff1200720c */ /* 0x004fc40003f05070 */
[----:B------:R-:W-:Y:S01]  /*0a80*/  SHF.R.U32.HI R5, RZ, R8, R5 ;  /* 0x00000008ff057219 */ /* 0x000fe20000011605 */
[----:B------:R-:W-:Y:S01]  /*0a90*/  FMUL R4, R4, UR4 ;  /* 0x0000000404047c20 */ /* 0x000fe20008400000 */
[----:B------:R-:W-:-:S03]  /*0aa0*/  ISETP.NE.AND.EX P0, PT, R19, RZ, PT, P0 ;  /* 0x000000ff1300720c */ /* 0x000fc60003f05300 */
[----:B------:R-:W1:Y:S01]  /*0ab0*/  LDC R13, c[0x0][0x148] ;  /* 0x00005200ff0d7b82 */ /* 0x000e620000000800 */
[----:B------:R2:W0:Y:S01]  /*0ac0*/  F2I.U32.TRUNC.NTZ R11, R4 ;  /* 0x00000004000b7305 */ /* 0x000422000020f000 */
[----:B---3--:R-:W-:-:S06]  /*0ad0*/  IMAD R0, R3, R6, R2 ;  /* 0x0000000603007224 */ /* 0x008fcc00078e0202 */
[----:B------:R-:W3:Y:S01]  /*0ae0*/  LDC R17, c[0x0][0x700] ;  /* 0x0001c000ff117b82 */ /* 0x000ee20000000800 */
[-CC-:B----4-:R-:W-:Y:S02]  /*0af0*/  SHF.R.U64 R24, R12, R14.reuse, R5.reuse ;  /* 0x0000000e0c187219 */ /* 0x190fe40000001205 */
[----:B------:R-:W-:Y:S01]  /*0b00*/  SHF.R.U32.HI R3, RZ, R14, R5 ;  /* 0x0000000eff037219 */ /* 0x000fe20000011605 */
[----:B------:R-:W-:-:S04]  /*0b10*/  IMAD.MOV.U32 R5, RZ, RZ, 0x1 ;  /* 0x00000001ff057424 */ /* 0x000fc800078e00ff */
[----:B------:R-:W4:Y:S01]  /*0b20*/  LDC R20, c[0x0][0x748] ;  /* 0x0001d200ff147b82 */ /* 0x000f220000000800 */
[-C--:B0-----:R-:W-:Y:S02]  /*0b30*/  SHF.L.U32 R2, R7, R16.reuse, RZ ;  /* 0x0000001007027219 */ /* 0x081fe400000006ff */
[--C-:B------:R-:W-:Y:S02]  /*0b40*/  SHF.R.U64 R14, R24, R16, R3.reuse ;  /* 0x00000010180e7219 */ /* 0x100fe40000001203 */
[----:B------:R-:W-:Y:S02]  /*0b50*/  LOP3.LUT R9, RZ, R2, RZ, 0x33, !PT ;  /* 0x00000002ff097212 */ /* 0x000fe400078e33ff */
[-C--:B------:R-:W-:Y:S01]  /*0b60*/  SHF.R.U32.HI R3, RZ, R16.reuse, R3 ;  /* 0x00000010ff037219 */ /* 0x080fe20000011603 */
[----:B------:R-:W0:Y:S01]  /*0b70*/  LDC R21, c[0x0][0x738] ;  /* 0x0001ce00ff157b82 */ /* 0x000e220000000800 */
[----:B------:R-:W-:Y:S01]  /*0b80*/  SHF.L.U32 R8, R5, R16, RZ ;  /* 0x0000001005087219 */ /* 0x000fe200000006ff */
[----:B------:R-:W-:-:S06]  /*0b90*/  IMAD.MOV.U32 R2, RZ, RZ, R14 ;  /* 0x000000ffff027224 */ /* 0x000fcc00078e000e */
[----:B------:R-:W0:Y:S01]  /*0ba0*/  LDC R22, c[0x0][0x710] ;  /* 0x0001c400ff167b82 */ /* 0x000e220000000800 */
[----:B-12---:R-:W-:Y:S05]  /*0bb0*/  @!P0 BRA `(.L_x_7) ;  /* 0x0000000000288947 */ /* 0x006fea0003800000 */
[----:B------:R-:W1:Y:S02]  /*0bc0*/  LDC R7, c[0x0][0x74c] ;  /* 0x0001d300ff077b82 */ /* 0x000e640000000800 */
[----:B-1----:R-:W-:-:S05]  /*0bd0*/  IADD3 R7, P0, R14, R7, RZ ;  /* 0x000000070e077210 */ /* 0x002fca0007f1e0ff */
[----:B------:R-:W-:-:S04]  /*0be0*/  IMAD.X R15, RZ, RZ, R3, P0 ;  /* 0x000000ffff0f7224 */ /* 0x000fc800000e0603 */
[----:B------:R-:W-:-:S04]  /*0bf0*/  IMAD.WIDE.U32 R2, R15, R18, RZ ;  /* 0x000000120f027225 */ /* 0x000fc800078e00ff */
[----:B------:R-:W-:-:S04]  /*0c00*/  IMAD.WIDE.U32 R4, P0, R7, R19, R2 ;  /* 0x0000001307047225 */ /* 0x000fc80007800002 */
[----:B------:R-:W-:Y:S01]  /*0c10*/  IMAD.WIDE.U32 R2, R7, R18, RZ ;  /* 0x0000001207027225 */ /* 0x000fe200078e00ff */
[----:B------:R-:W-:-:S03]  /*0c20*/  IADD3.X R7, RZ, RZ, RZ, P0, !PT ;  /* 0x000000ffff077210 */ /* 0x000fc600007fe4ff */
[----:B------:R-:W-:Y:S01]  /*0c30*/  IMAD.MOV.U32 R6, RZ, RZ, R5 ;  /* 0x000000ffff067224 */ /* 0x000fe200078e0005 */
[----:B------:R-:W-:-:S05]  /*0c40*/  IADD3 RZ, P0, R3, R4, RZ ;  /* 0x0000000403ff7210 */ /* 0x000fca0007f1e0ff */
[----:B------:R-:W-:-:S08]  /*0c50*/  IMAD.WIDE.U32.X R2, R15, R19, R6, P0 ;  /* 0x000000130f027225 */ /* 0x000fd000000e0406 */
.L_x_7:
[----:B----4-:R-:W-:Y:S01]  /*0c60*/  SHF.R.U64 R2, R2, R20, R3 ;  /* 0x0000001402027219 */ /* 0x010fe20000001203 */
[----:B---3--:R-:W-:Y:S01]  /*0c70*/  VIADD R3, R17, 0xffffffff ;  /* 0xffffffff11037836 */ /* 0x008fe20000000000 */
[----:B------:R-:W-:Y:S01]  /*0c80*/  LOP3.LUT R9, R24, R9, RZ, 0xc0, !PT ;  /* 0x0000000918097212 */ /* 0x000fe200078ec0ff */
[----:B------:R-:W-:Y:S02]  /*0c90*/  IMAD.MOV R11, RZ, RZ, -R11 ;  /* 0x000000ffff0b7224 */ /* 0x000fe400078e0a0b */
[----:B------:R-:W-:Y:S01]  /*0ca0*/  IMAD.MOV R4, RZ, RZ, -R2 ;  /* 0x000000ffff047224 */ /* 0x000fe200078e0a02 */
[----:B------:R-:W-:Y:S01]  /*0cb0*/  LOP3.LUT R3, R12, R3, RZ, 0xc0, !PT ;  /* 0x000000030c037212 */ /* 0x000fe200078ec0ff */
[----:B------:R-:W-:Y:S02]  /*0cc0*/  IMAD R9, R8, R2, R9 ;  /* 0x0000000208097224 */ /* 0x000fe400078e0209 */
[----:B------:R-:W-:Y:S02]  /*0cd0*/  @P4 IMAD R0, R13, R11, R10 ;  /* 0x0000000b0d004224 */ /* 0x000fe400078e020a */
[----:B0-----:R-:W-:-:S02]  /*0ce0*/  IMAD R2, R4, R21, R14 ;  /* 0x0000001504027224 */ /* 0x001fc400078e020e */
[----:B------:R-:W-:Y:S02]  /*0cf0*/  IMAD R4, R9, R22, R0 ;  /* 0x0000001609047224 */ /* 0x000fe400078e0200 */
[----:B------:R-:W-:-:S05]  /*0d00*/  IMAD R3, R2, R17, R3 ;  /* 0x0000001102037224 */ /* 0x000fca00078e0203 */
[----:B------:R-:W-:Y:S02]  /*0d10*/  SEL R0, R3, R4, !P4 ;  /* 0x0000000403007207 */ /* 0x000fe40006000000 */
[----:B------:R-:W-:Y:S02]  /*0d20*/  SEL R4, R4, R3, !P4 ;  /* 0x0000000304047207 */ /* 0x000fe40006000000 */
[----:B------:R-:W-:Y:S02]  /*0d30*/  R2UR UR9, R0 ;  /* 0x00000000000972ca */ /* 0x000fe400000e0000 */
[----:B------:R-:W-:-:S13]  /*0d40*/  MOV R0, 0x1 ;  /* 0x0000000100007802 */ /* 0x000fda0000000f00 */
.L_x_5:
[----:B------:R-:W-:-:S08]  /*0d50*/  NOP ;  /* 0x0000000000007918 */ /* 0x000fd00000000000 */
[----:B------:R-:W0:Y:S02]  /*0d60*/  USETMAXREG.TRY_ALLOC.CTAPOOL UP0, 0xf0 ;  /* 0x000000f0000079c8 */ /* 0x000e240008000600 */
[----:B0-----:R-:W-:-:S13]  /*0d70*/  PLOP3.LUT P0, PT, PT, PT, UP0, 0x80, 0x0 ;  /* 0x000000000000781c */ /* 0x001fda0003f0f008 */
[----:B------:R-:W-:Y:S05]  /*0d80*/  @!P0 BRA `(.L_x_5) ;  /* 0xfffffffc00f08947 */ /* 0x000fea000383ffff */
[----:B------:R-:W-:Y:S01]  /*0d90*/  ULDC.64 UR4, c[0x0][0x698] ;  /* 0x0001a60000047ab9 */ /* 0x000fe20000000a00 */
[----:B------:R-:W-:Y:S01]  /*0da0*/  ULDC.64 UR16, c[0x0][0x208] ;  /* 0x0000820000107ab9 */ /* 0x000fe20000000a00 */
[----:B------:R-:W-:-:S04]  /*0db0*/  ISETP.NE.U32.AND P0, PT, RZ, UR4, PT ;  /* 0x00000004ff007c0c */ /* 0x000fc8000bf05070 */
[----:B------:R-:W-:-:S13]  /*0dc0*/  ISETP.NE.AND.EX P0, PT, RZ, UR5, PT, P0 ;  /* 0x00000005ff007c0c */ /* 0x000fda000bf05300 */
[----:B------:R-:W-:Y:S05]  /*0dd0*/  @!P0 BRA `(.L_x_8) ;  /* 0x0000000000208947 */ /* 0x000fea0003800000 */
[----:B------:R-:W0:Y:S02]  /*0de0*/  LDC.64 R2, c[0x0][0x698] ;  /* 0x0001a600ff027b82 */ /* 0x000e240000000a00 */
[----:B0-----:R-:W2:Y:S02]  /*0df0*/  LDG.E.64 R2, desc[UR16][R2.64] ;  /* 0x0000001002027981 */ /* 0x001ea4000c1e1b00 */
[----:B--2---:R-:W-:-:S04]  /*0e00*/  ISETP.NE.U32.AND P0, PT, R2, RZ, PT ;  /* 0x000000ff0200720c */ /* 0x004fc80003f05070 */
[----:B------:R-:W-:-:S13]  /*0e10*/  ISETP.NE.AND.EX P0, PT, R3, RZ, PT, P0 ;  /* 0x000000ff0300720c */ /* 0x000fda0003f05300 */
[----:B------:R-:W-:Y:S05]  /*0e20*/  @!P0 BRA `(.L_x_8) ;  /* 0x00000000000c8947 */ /* 0x000fea0003800000 */
[----:B------:R-:W2:Y:S02]  /*0e30*/  LD.E R2, desc[UR16][R2.64] ;  /* 0x0000001002027980 */ /* 0x000ea4000c101900 */
[----:B--2---:R-:W-:Y:S01]  /*0e40*/  R2UR UR19, R2 ;  /* 0x00000000021372ca */ /* 0x004fe200000e0000 */
[----:B------:R-:W-:-:S14]  /*0e50*/  BRA `(.L_x_9) ;  /* 0x0000000000247947 */ /* 0x000fdc0003800000 */
.L_x_8:
[----:B------:R-:W-:Y:S02]  /*0e60*/  ULDC.64 UR4, c[0x0][0x688] ;  /* 0x0001a20000047ab9 */ /* 0x000fe40000000a00 */
[----:B------:R-:W-:-:S04]  /*0e70*/  ISETP.NE.U32.AND P0, PT, RZ, UR4, PT ;  /* 0x00000004ff007c0c */ /* 0x000fc8000bf05070 */
[----:B------:R-:W-:-:S13]  /*0e80*/  ISETP.NE.AND.EX P0, PT, RZ, UR5, PT, P0 ;  /* 0x00000005ff007c0c */ /* 0x000fda000bf05300 */
[----:B------:R-:W-:Y:S05]  /*0e90*/  @!P0 BRA `(.L_x_10) ;  /* 0x0000000000108947 */ /* 0x000fea0003800000 */
[----:B------:R-:W0:Y:S02]  /*0ea0*/  LDC.64 R2, c[0x0][0x688] ;  /* 0x0001a200ff027b82 */ /* 0x000e240000000a00 */
[----:B0-----:R-:W2:Y:S02]  /*0eb0*/  LDG.E R2, desc[UR16][R2.64] ;  /* 0x0000001002027981 */ /* 0x001ea4000c1e1900 */
[----:B--2---:R-:W-:Y:S01]  /*0ec0*/  R2UR UR19, R2 ;  /* 0x00000000021372ca */ /* 0x004fe200000e0000 */
[----:B------:R-:W-:-:S14]  /*0ed0*/  BRA `(.L_x_9) ;  /* 0x0000000000047947 */ /* 0x000fdc0003800000 */
.L_x_10:
[----:B------:R-:W-:-:S05]  /*0ee0*/  ULDC UR19, c[0x0][0x680] ;  /* 0x0001a00000137ab9 */ /* 0x000fca0000000800 */
.L_x_9:
[----:B------:R-:W-:Y:S02]  /*0ef0*/  ULDC.64 UR4, c[0x0][0x6a0] ;  /* 0x0001a80000047ab9 */ /* 0x000fe40000000a00 */
        /* <DEDUP_REMOVED lines=11> */
.L_x_11:
        /* <DEDUP_REMOVED lines=8> */
.L_x_13:
[----:B------:R-:W-:-:S05]  /*1030*/  ULDC UR18, c[0x0][0x684] ;  /* 0x0001a10000127ab9 */ /* 0x000fca0000000800 */
.L_x_12:
[----:B------:R-:W-:-:S13]  /*1040*/  LOP3.LUT P0, RZ, R0, 0xff, RZ, 0xc0, !PT ;  /* 0x000000ff00ff7812 */ /* 0x000fda000780c0ff */
[----:B------:R-:W-:Y:S05]  /*1050*/  @!P0 EXIT ;  /* 0x000000000000894d */ /* 0x000fea0003800000 */
[----:B------:R-:W-:Y:S01]  /*1060*/  ULDC UR4, c[0x0][0x28c] ;  /* 0x0000a30000047ab9 */ /* 0x000fe20000000800 */
[----:B------:R-:W-:Y:S02]  /*1070*/  ULOP3.LUT UR11, UR6, 0x1, URZ, 0xfc, !UPT ;  /* 0x00000001060b7892 */ /* 0x000fe4000f8efc3f */
[----:B------:R-:W-:-:S04]  /*1080*/  UIADD3 UR4, UR4, 0x3f, URZ ;  /* 0x0000003f04047890 */ /* 0x000fc8000fffe03f */
[----:B------:R-:W-:-:S04]  /*1090*/  USHF.R.S32.HI UR5, URZ, 0x1f, UR4 ;  /* 0x0000001f3f057899 */ /* 0x000fc80008011404 */
[----:B------:R-:W-:-:S03]  /*10a0*/  ULEA.HI UR5, UR5, UR4, URZ, 0x6 ;  /* 0x0000000405057291 */ /* 0x000fc6000f8f303f */
[----:B------:R-:W-:Y:S01]  /*10b0*/  UMOV UR4, URZ ;  /* 0x0000003f00047c82 */ /* 0x000fe20008000000 */
[----:B------:R-:W-:-:S03]  /*10c0*/  USHF.R.S32.HI UR7, URZ, 0x6, UR5 ;  /* 0x000000063f077899 */ /* 0x000fc60008011405 */
[----:B------:R-:W-:-:S09]  /*10d0*/  UMOV UR5, URZ ;  /* 0x0000003f00057c82 */ /* 0x000fd20008000000 */
.L_x_410:
[----:B------:R-:W-:Y:S01]  /*10e0*/  STL [R1], RZ ;  /* 0x000000ff01007387 */ /* 0x000fe20000100800 */
[----:B------:R-:W-:Y:S01]  /*10f0*/  UISETP.LT.AND UP0, UPT, URZ, UR7, UPT ;  /* 0x000000073f00728c */ /* 0x000fe2000bf01270 */
[----:B------:R-:W-:Y:S02]  /*1100*/  CS2R R24, SRZ ;  /* 0x0000000000187805 */ /* 0x000fe4000001ff00 */
[----:B------:R-:W-:Y:S01]  /*1110*/  CS2R R26, SRZ ;  /* 0x00000000001a7805 */ /* 0x000fe2000001ff00 */
[----:B------:R-:W-:Y:S01]  /*1120*/  STL [R1+0x4], RZ ;  /* 0x000004ff01007387 */ /* 0x000fe20000100800 */
[----:B------:R-:W-:Y:S01]  /*1130*/  USEL UR10, URZ, UR7, UP0 ;  /* 0x000000073f0a7287 */ /* 0x000fe20008000000 */
[----:B------:R-:W-:Y:S02]  /*1140*/  CS2R R28, SRZ ;  /* 0x00000000001c7805 */ /* 0x000fe4000001ff00 */
[----:B------:R-:W-:Y:S01]  /*1150*/  CS2R R30, SRZ ;  /* 0x00000000001e7805 */ /* 0x000fe2000001ff00 */
[----:B------:R-:W-:Y:S01]  /*1160*/  STL [R1+0x8], RZ ;  /* 0x000008ff01007387 */ /* 0x000fe20000100800 */
[----:B------:R-:W-:Y:S01]  /*1170*/  UIADD3 UR10, UR7, -UR10, URZ ;  /* 0x8000000a070a7290 */ /* 0x000fe2000fffe03f */
[----:B------:R-:W-:-:S02]  /*1180*/  CS2R R32, SRZ ;  /* 0x0000000000207805 */ /* 0x000fc4000001ff00 */
[----:B------:R-:W-:Y:S01]  /*1190*/  CS2R R34, SRZ ;  /* 0x0000000000227805 */ /* 0x000fe2000001ff00 */
[----:B------:R-:W-:Y:S01]  /*11a0*/  STL [R1+0xc], RZ ;  /* 0x00000cff01007387 */ /* 0x000fe20000100800 */
[----:B------:R-:W-:Y:S01]  /*11b0*/  UISETP.GE.AND UP0, UPT, UR10, 0x1, UPT ;  /* 0x000000010a00788c */ /* 0x000fe2000bf06270 */
[----:B------:R-:W-:Y:S02]  /*11c0*/  CS2R R36, SRZ ;  /* 0x0000000000247805 */ /* 0x000fe4000001ff00 */
[----:B------:R-:W-:Y:S01]  /*11d0*/  CS2R R38, SRZ ;  /* 0x0000000000267805 */ /* 0x000fe2000001ff00 */
[----:B------:R-:W-:Y:S01]  /*11e0*/  STL [R1+0x10], RZ ;  /* 0x000010ff01007387 */ /* 0x000fe20000100800 */
[----:B------:R-:W-:Y:S02]  /*11f0*/  CS2R R40, SRZ ;  /* 0x0000000000287805 */ /* 0x000fe4000001ff00 */
[----:B------:R-:W-:Y:S02]  /*1200*/  CS2R R42, SRZ ;  /* 0x00000000002a7805 */ /* 0x000fe4000001ff00 */
[----:B------:R-:W-:Y:S01]  /*1210*/  PLOP3.LUT P0, PT, PT, PT, UP0, 0x80, 0x0 ;  /* 0x000000000000781c */ /* 0x000fe20003f0f008 */
[----:B------:R-:W-:Y:S01]  /*1220*/  STL [R1+0x14], RZ ;  /* 0x000014ff01007387 */ /* 0x000fe20000100800 */
[----:B------:R-:W-:-:S02]  /*1230*/  CS2R R44, SRZ ;  /* 0x00000000002c7805 */ /* 0x000fc4000001ff00 */
[----:B------:R-:W-:Y:S02]  /*1240*/  CS2R R46, SRZ ;  /* 0x00000000002e7805 */ /* 0x000fe4000001ff00 */
[----:B------:R-:W-:Y:S01]  /*1250*/  CS2R R48, SRZ ;  /* 0x0000000000307805 */ /* 0x000fe2000001ff00 */
[----:B------:R-:W-:Y:S01]  /*1260*/  STL [R1+0x18], RZ ;  /* 0x000018ff01007387 */ /* 0x000fe20000100800 */
[----:B------:R-:W-:Y:S02]  /*1270*/  CS2R R50, SRZ ;  /* 0x0000000000327805 */ /* 0x000fe4000001ff00 */
[----:B------:R-:W-:Y:S02]  /*1280*/  CS2R R52, SRZ ;  /* 0x0000000000347805 */ /* 0x000fe4000001ff00 */
[----:B------:R-:W-:Y:S01]  /*1290*/  CS2R R54, SRZ ;  /* 0x0000000000367805 */ /* 0x000fe2000001ff00 */
        /* <DEDUP_REMOVED lines=64> */
[----:B------:R-:W-:Y:S04]  /*16a0*/  STL [R1+0x5c], RZ ;  /* 0x00005cff01007387 */ /* 0x000fe80000100800 */
        /* <DEDUP_REMOVED lines=53> */
[----:B------:R-:W-:Y:S01]  /*1a00*/  STL [R1+0x134], RZ ;  /* 0x000134ff01007387 */ /* 0x000fe20000100800 */
[----:B------:R-:W0:Y:S03]  /*1a10*/  S2R R0, SR_TID.X ;  /* 0x0000000000007919 */ /* 0x000e260000002100 */
        /* <DEDUP_REMOVED lines=8> */
[----:B0-----:R-:W-:-:S03]  /*1aa0*/  LOP3.LUT R0, R0, 0x80, RZ, 0xc0, !PT ;  /* 0x0000008000007812 */ /* 0x001fc600078ec0ff */
[----:B------:R-:W-:Y:S01]  /*1ab0*/  STL [R1+0x158], RZ ;  /* 0x000158ff01007387 */ /* 0x000fe20000100800 */
[----:B------:R-:W-:-:S03]  /*1ac0*/  SHF.R.U32.HI R0, RZ, 0x7, R0 ;  /* 0x00000007ff007819 */ /* 0x000fc60000011600 */
        /* <DEDUP_REMOVED lines=33> */
[----:B------:R-:W0:Y:S04]  /*1ce0*/  SHFL.IDX PT, R0, R0, RZ, 0x1f ;  /* 0x00001fff00007589 */ /* 0x000e2800000e0000 */
[----:B-1----:R1:W-:Y:S04]  /*1cf0*/  STL [R1+0x1e0], RZ ;  /* 0x0001e0ff01007387 */ /* 0x0023e80000100800 */
[----:B------:R1:W-:Y:S04]  /*1d00*/  STL [R1+0x1e4], RZ ;  /* 0x0001e4ff01007387 */ /* 0x0003e80000100800 */
[----:B------:R1:W-:Y:S04]  /*1d10*/  STL [R1+0x1e8], RZ ;  /* 0x0001e8ff01007387 */ /* 0x0003e80000100800 */
[----:B------:R1:W-:Y:S04]  /*1d20*/  STL [R1+0x1ec], RZ ;  /* 0x0001ecff01007387 */ /* 0x0003e80000100800 */
[----:B------:R1:W-:Y:S04]  /*1d30*/  STL [R1+0x1f0], RZ ;  /* 0x0001f0ff01007387 */ /* 0x0003e80000100800 */
[----:B------:R1:W-:Y:S01]  /*1d40*/  STL [R1+0x1f4], RZ ;  /* 0x0001f4ff01007387 */ /* 0x0003e20000100800 */
[----:B0-----:R-:W-:-:S03]  /*1d50*/  R2UR UR12, R0 ;  /* 0x00000000000c72ca */ /* 0x001fc600000e0000 */
[----:B------:R1:W-:Y:S04]  /*1d60*/  STL [R1+0x1f8], RZ ;  /* 0x0001f8ff01007387 */ /* 0x0003e80000100800 */
[----:B------:R1:W-:Y:S01]  /*1d70*/  STL [R1+0x1fc], RZ ;  /* 0x0001fcff01007387 */ /* 0x0003e20000100800 */
[----:B------:R-:W-:Y:S07]  /*1d80*/  @!P0 BRA `(.L_x_14) ;  /* 0x00000014003c8947 */ /* 0x000fee0003800000 */
[----:B------:R-:W0:Y:S01]  /*1d90*/  S2UR UR15, SR_CgaCtaId ;  /* 0x00000000000f79c3 */ /* 0x000e220000008800 */
[----:B------:R-:W-:Y:S01]  /*1da0*/  ULEA.HI UR13, UR12, UR12, URZ, 0x1 ;  /* 0x0000000c0c0d7291 */ /* 0x000fe2000f8f083f */
[----:B------:R-:W-:Y:S01]  /*1db0*/  IMAD.U32 R0, RZ, RZ, UR5 ;  /* 0x00000005ff007e24 */ /* 0x000fe2000f8e00ff */
[----:B------:R-:W-:Y:S01]  /*1dc0*/  UMOV UR14, 0x400 ;  /* 0x00000400000e7882 */ /* 0x000fe20000000000 */
[----:B------:R-:W-:Y:S02]  /*1dd0*/  UPLOP3.LUT UP0, UPT, UPT, UPT, UPT, 0x40, 0x0 ;  /* 0x000000000000789c */ /* 0x000fe40003f0e870 */
[----:B------:R-:W-:Y:S01]  /*1de0*/  ULOP3.LUT UR13, UR13, 0x1ffffe, URZ, 0xc0, !UPT ;  /* 0x001ffffe0d0d7892 */ /* 0x000fe2000f8ec03f */
[----:B------:R-:W-:Y:S01]  /*1df0*/  UMOV UR21, UR4 ;  /* 0x0000000400157c82 */ /* 0x000fe20008000000 */
[----:B------:R-:W-:Y:S02]  /*1e00*/  UMOV UR22, UR4 ;  /* 0x0000000400167c82 */ /* 0x000fe40008000000 */
[----:B------:R-:W-:-:S02]  /*1e10*/  UIADD3 UR13, UR12, -UR13, URZ ;  /* 0x8000000d0c0d7290 */ /* 0x000fc4000fffe03f */
[----:B0-----:R-:W-:-:S04]  /*1e20*/  ULEA UR23, UR15, UR14, 0x18 ;  /* 0x0000000e0f177291 */ /* 0x001fc8000f8ec03f */
[----:B------:R-:W-:-:S04]  /*1e30*/  ULEA UR13, UR13, UR23, 0xb ;  /* 0x000000170d0d7291 */ /* 0x000fc8000f8e583f */
[----:B------:R-:W-:-:S04]  /*1e40*/  UIADD3 UR13, UR13, 0x180, URZ ;  /* 0x000001800d0d7890 */ /* 0x000fc8000fffe03f */
[----:B------:R-:W-:-:S04]  /*1e50*/  USHF.R.U32.HI UR13, URZ, 0x4, UR13 ;  /* 0x000000043f0d7899 */ /* 0x000fc8000801160d */
[----:B------:R-:W-:-:S12]  /*1e60*/  ULOP3.LUT UR20, UR13, 0x3fff, URZ, 0xc0, !UPT ;  /* 0x00003fff0d147892 */ /* 0x000fd8000f8ec03f */
.L_x_21:
[----:B------:R-:W-:-:S06]  /*1e70*/  UISETP.NE.AND UP1, UPT, UR11, 0x3, UPT ;  /* 0x000000030b00788c */ /* 0x000fcc000bf25270 */
[----:B------:R-:W-:-:S13]  /*1e80*/  PLOP3.LUT P1, PT, PT, PT, UP1, 0x80, 0x0 ;  /* 0x000000000000781c */ /* 0x000fda0003f2f018 */
[----:B------:R-:W-:Y:S05]  /*1e90*/  @!P1 BRA `(.L_x_15) ;  /* 0x0000000000049947 */ /* 0x000fea0003800000 */
[----:B------:R-:W-:Y:S01]  /*1ea0*/  BPT.TRAP 0x1 ;  /* 0x000000040000795c */ /* 0x000fe20000300000 */
.L_x_15:
[----:B------:R-:W-:Y:S01]  /*1eb0*/  ULEA UR12, UR21, UR23, 0x3 ;  /* 0x00000017150c7291 */ /* 0x000fe2000f8e183f */
[----:B------:R-:W-:-:S08]  /*1ec0*/  SHF.L.U32 R2, R0, 0x1f, RZ ;  /* 0x0000001f00027819 */ /* 0x000fd000000006ff */
[----:B------:R0:W2:Y:S01]  /*1ed0*/  SYNCS.PHASECHK.TRANS64.TRYWAIT P0, [UR12], R2 ;  /* 0x00000002ff0075a7 */ /* 0x0000a2000800014c */
[----:B------:R-:W-:Y:S05]  /*1ee0*/  @!P1 BRA `(.L_x_16) ;  /* 0x0000000000049947 */ /* 0x000fea0003800000 */
[----:B------:R-:W-:Y:S01]  /*1ef0*/  BPT.TRAP 0x1 ;  /* 0x000000040000795c */ /* 0x000fe20000300000 */
.L_x_16:
[----:B--2---:R-:W-:Y:S05]  /*1f00*/  @P0 BRA `(.L_x_17) ;  /* 0x0000000000080947 */ /* 0x004fea0003800000 */
[----:B------:R-:W2:Y:S02]  /*1f10*/  SYNCS.PHASECHK.TRANS64.TRYWAIT P0, [UR12], R2 ;  /* 0x00000002ff0075a7 */ /* 0x000ea4000800014c */
[----:B--2---:R-:W-:Y:S05]  /*1f20*/  @!P0 BRA `(.L_x_18) ;  /* 0x0000016000e08947 */ /* 0x004fea0003800000 */
.L_x_17:
[----:B------:R-:W-:Y:S04]  /*1f30*/  STL.64 [R1+0x450], R150 ;  /* 0x0004509601007387 */ /* 0x000fe80000100a00 */
        /* <DEDUP_REMOVED lines=62> */
[----:B------:R3:W-:Y:S04]  /*2320*/  STL.64 [R1+0x258], R24 ;  /* 0x0002581801007387 */ /* 0x0007e80000100a00 */
[----:B---3--:R-:W3:Y:S04]  /*2330*/  LDL.LU.64 R24, [R1] ;  /* 0x0000000001187983 */ /* 0x008ee80000300a00 */
[----:B------:R-:W3:Y:S04]  /*2340*/  LDL.LU.64 R26, [R1+0x8] ;  /* 0x00000800011a7983 */ /* 0x000ee80000300a00 */
        /* <DEDUP_REMOVED lines=61> */
[----:B------:R-:W3:Y:S01]  /*2720*/  LDL.LU.64 R150, [R1+0x1f8] ;  /* 0x0001f80001967983 */ /* 0x000ee20000300a00 */
[----:B------:R-:W0:Y:S02]  /*2730*/  S2R R5, SR_TID.X ;  /* 0x0000000000057919 */ /* 0x000e240000002100 */
[----:B0-2---:R-:W-:-:S02]  /*2740*/  IMAD.SHL.U32 R2, R5, 0x20, RZ ;  /* 0x0000002005027824 */ /* 0x005fc400078e00ff */
[----:B------:R-:W-:-:S03]  /*2750*/  IMAD.SHL.U32 R3, R5, 0x200, RZ ;  /* 0x0000020005037824 */ /* 0x000fc600078e00ff */
[----:B------:R-:W-:-:S04]  /*2760*/  LOP3.LUT R2, R2, 0x1c00, RZ, 0xc0, !PT ;  /* 0x00001c0002027812 */ /* 0x000fc800078ec0ff */
[----:B------:R-:W-:Y:S01]  /*2770*/  LOP3.LUT R2, R2, 0x200, R3, 0xf8, !PT ;  /* 0x0000020002027812 */ /* 0x000fe200078ef803 */
[----:B------:R-:W-:-:S05]  /*2780*/  IMAD.SHL.U32 R3, R5, 0x10, RZ ;  /* 0x0000001005037824 */ /* 0x000fca00078e00ff */
[----:B------:R-:W-:-:S04]  /*2790*/  LOP3.LUT R2, R2, 0x1c0, R3, 0xf8, !PT ;  /* 0x000001c002027812 */ /* 0x000fc800078ef803 */
[----:B------:R-:W-:-:S04]  /*27a0*/  LOP3.LUT R2, R2, 0x20, R3, 0xf8, !PT ;  /* 0x0000002002027812 */ /* 0x000fc800078ef803 */
[----:B------:R-:W-:Y:S02]  /*27b0*/  SHF.R.U32.HI R3, RZ, 0x3, R2 ;  /* 0x00000003ff037819 */ /* 0x000fe40000011602 */
[----:B------:R-:W-:-:S05]  /*27c0*/  MOV R2, UR21 ;  /* 0x0000001500027c02 */ /* 0x000fca0008000f00 */
[----:B------:R-:W-:-:S05]  /*27d0*/  IMAD R2, R2, 0x800, R3 ;  /* 0x0000080002027824 */ /* 0x000fca00078e0203 */
[----:B------:R-:W3:Y:S01]  /*27e0*/  LDS R152, [R2+UR23+0x30180] ;  /* 0x0301801702987984 */ /* 0x000ee20008000800 */
[----:B------:R-:W-:-:S04]  /*27f0*/  UIADD3 UR12, UR23, 0x10180, URZ ;  /* 0x00010180170c7890 */ /* 0x000fc8000fffe03f */
[----:B------:R-:W-:-:S04]  /*2800*/  USHF.R.U32.HI UR12, URZ, 0x4, UR12 ;  /* 0x000000043f0c7899 */ /* 0x000fc8000801160c */
[----:B------:R-:W-:Y:S02]  /*2810*/  ULOP3.LUT UR12, UR12, 0x3fff, URZ, 0xc0, !UPT ;  /* 0x00003fff0c0c7892 */ /* 0x000fe4000f8ec03f */
[----:B------:R-:W-:Y:S02]  /*2820*/  ULOP3.LUT UR13, UR20, 0x10000, URZ, 0xfc, !UPT ;  /* 0x00010000140d7892 */ /* 0x000fe4000f8efc3f */
[----:B------:R-:W-:Y:S02]  /*2830*/  ULOP3.LUT UR14, UR12, 0x10000, URZ, 0xfc, !UPT ;  /* 0x000100000c0e7892 */ /* 0x000fe4000f8efc3f */
[----:B------:R-:W-:Y:S02]  /*2840*/  ULEA UR12, UR21, UR13, 0x9 ;  /* 0x0000000d150c7291 */ /* 0x000fe4000f8e483f */
[----:B------:R-:W-:Y:S01]  /*2850*/  ULEA UR14, UR21, UR14, 0xa ;  /* 0x0000000e150e7291 */ /* 0x000fe2000f8e503f */
[----:B------:R-:W-:Y:S01]  /*2860*/  UMOV UR13, 0xc0000010 ;  /* 0xc0000010000d7882 */ /* 0x000fe20000000000 */
[----:B------:R-:W-:Y:S01]  /*2870*/  UMOV UR15, 0x80000020 ;  /* 0x80000020000f7882 */ /* 0x000fe20000000000 */
[----:B---3--:R-:W-:-:S06]  /*2880*/  WARPGROUP.ARRIVE ;  /* 0x00000000000079c5 */ /* 0x008fcc0000000000 */
[----:B------:R-:W-:Y:S03]  /*2890*/  IGMMA.SP.64x256x64.S8.S8 R24, gdesc[UR12], R24, UP0, R152, gsb0 ;  /* 0x068098000c1879f1 */ /* 0x000fe6000b841218 */
[----:B------:R-:W-:Y:S02]  /*28a0*/  WARPGROUP.DEPBAR.LE gsb0, 0x0 ;  /* 0x00008000000079c5 */ /* 0x000fe40000010000 */
[----:B------:R-:W-:Y:S04]  /*28b0*/  STL.64 [R1], R24 ;  /* 0x0000001801007387 */ /* 0x000fe80000100a00 */
        /* <DEDUP_REMOVED lines=63> */
[----:B------:R-:W2:Y:S04]  /*2cb0*/  LDS R152, [R2+UR23+0x30580] ;  /* 0x0305801702987984 */ /* 0x000ea80008000800 */
[----:B0-----:R-:W2:Y:S04]  /*2cc0*/  LDL.LU.64 R150, [R1+0x450] ;  /* 0x0004500001967983 */ /* 0x001ea80000300a00 */
[----:B------:R-:W2:Y:S04]  /*2cd0*/  LDL.LU.64 R148, [R1+0x448] ;  /* 0x0004480001947983 */ /* 0x000ea80000300a00 */
        /* <DEDUP_REMOVED lines=61> */
[----:B------:R-:W2:Y:S01]  /*30b0*/  LDL.LU.64 R24, [R1+0x258] ;  /* 0x0002580001187983 */ /* 0x000ea20000300a00 */
[----:B------:R-:W-:Y:S01]  /*30c0*/  UIADD3 UR12, UR12, 0x100, URZ ;  /* 0x000001000c0c7890 */ /* 0x000fe2000fffe03f */
[----:B------:R-:W-:Y:S01]  /*30d0*/  UMOV UR13, 0xc0000010 ;  /* 0xc0000010000d7882 */ /* 0x000fe20000000000 */
[----:B--2---:R-:W-:-:S07]  /*30e0*/  WARPGROUP.ARRIVE ;  /* 0x00000000000079c5 */ /* 0x004fce0000000000 */
[----:B------:R-:W-:Y:S03]  /*30f0*/  IGMMA.SP.64x256x64.S8.S8 R24, gdesc[UR12], R24, UP0, R152, gsb0 ;  /* 0x068098000c1879f1 */ /* 0x000fe6000b841218 */
[----:B------:R-:W-:Y:S02]  /*3100*/  WARPGROUP.DEPBAR.LE gsb0, 0x0 ;  /* 0x00008000000079c5 */ /* 0x000fe40000010000 */
[----:B------:R-:W-:Y:S05]  /*3110*/  @!P1 BRA `(.L_x_19) ;  /* 0x0000000000049947 */ /* 0x000fea0003800000 */
[----:B------:R-:W-:Y:S01]  /*3120*/  BPT.TRAP 0x1 ;  /* 0x000000040000795c */ /* 0x000fe20000300000 */
.L_x_19:
[----:B------:R-:W-:Y:S02]  /*3130*/  UISETP.GT.U32.AND UP0, UPT, UR6, 0x1, UPT ;  /* 0x000000010600788c */ /* 0x000fe4000bf04070 */
[----:B------:R-:W-:-:S04]  /*3140*/  ULEA UR12, UR22, UR23, 0x3 ;  /* 0x00000017160c7291 */ /* 0x000fc8000f8e183f */
[----:B------:R-:W-:Y:S01]  /*3150*/  UIADD3 UR12, UR12, 0x40, URZ ;  /* 0x000000400c0c7890 */ /* 0x000fe2000fffe03f */
[----:B------:R-:W-:-:S03]  /*3160*/  PLOP3.LUT P0, PT, PT, PT, UP0, 0x80, 0x0 ;  /* 0x000000000000781c */ /* 0x000fc60003f0f008 */
[----:B------:R-:W-:-:S09]  /*3170*/  UPRMT UR12, URZ, 0x654, UR12 ;  /* 0x000006543f0c7896 */ /* 0x000fd2000800000c */
[----:B------:R-:W-:Y:S01]  /*3180*/  SYNCS.ARRIVE.TRANS64.RED.A1T0 RZ, [UR12], RZ ;  /* 0x000000ffffff79a7 */ /* 0x000fe2000810040c */
[----:B------:R-:W-:Y:S05]  /*3190*/  @P0 BRA `(.L_x_20) ;  /* 0x0000000000040947 */ /* 0x000fea0003800000 */
[----:B------:R-:W-:Y:S01]  /*31a0*/  BPT.TRAP 0x1 ;  /* 0x000000040000795c */ /* 0x000fe20000300000 */
.L_x_20:
[----:B------:R-:W-:Y:S02]  /*31b0*/  UISETP.GT.AND UP2, UPT, UR10, 0x1, UPT ;  /* 0x000000010a00788c */ /* 0x000fe4000bf44270 */
[----:B------:R-:W-:Y:S02]  /*31c0*/  UIADD3 UR21, UR21, 0x1, URZ ;  /* 0x0000000115157890 */ /* 0x000fe4000fffe03f */
[----:B------:R-:W-:Y:S02]  /*31d0*/  UIADD3 UR22, UR22, 0x1, URZ ;  /* 0x0000000116167890 */ /* 0x000fe4000fffe03f */
[----:B------:R-:W-:Y:S01]  /*31e0*/  PLOP3.LUT P0, PT, PT, PT, UP2, 0x80, 0x0 ;  /* 0x000000000000781c */ /* 0x000fe20003f0f028 */
[----:B------:R-:W-:Y:S02]  /*31f0*/  UISETP.NE.AND UP0, UPT, UR21, 0x8, UPT ;  /* 0x000000081500788c */ /* 0x000fe4000bf05270 */
[----:B------:R-:W-:Y:S02]  /*3200*/  UISETP.NE.AND UP1, UPT, UR22, 0x8, UPT ;  /* 0x000000081600788c */ /* 0x000fe4000bf25270 */
[----:B------:R-:W-:-:S02]  /*3210*/  USEL UR12, URZ, 0x1, UP0 ;  /* 0x000000013f0c7887 */ /* 0x000fc40008000000 */
[----:B------:R-:W-:Y:S02]  /*3220*/  USEL UR21, UR21, URZ, UP0 ;  /* 0x0000003f15157287 */ /* 0x000fe40008000000 */
[----:B------:R-:W-:Y:S02]  /*3230*/  UIADD3 UR10, UR10, -0x1, URZ ;  /* 0xffffffff0a0a7890 */ /* 0x000fe4000fffe03f */
[----:B------:R-:W-:Y:S01]  /*3240*/  USEL UR22, UR22, URZ, UP1 ;  /* 0x0000003f16167287 */ /* 0x000fe20008800000 */
[----:B------:R-:W-:Y:S01]  /*3250*/  LOP3.LUT R0, R0, UR12, RZ, 0x3c, !PT ;  /* 0x0000000c00007c12 */ /* 0x000fe2000f8e3cff */
[----:B------:R-:W-:Y:S01]  /*3260*/  UPLOP3.LUT UP0, UPT, UPT, UPT, UPT, 0x80, 0x0 ;  /* 0x000000000000789c */ /* 0x000fe20003f0f070 */
[----:B------:R-:W-:Y:S10]  /*3270*/  @P0 BRA `(.L_x_21) ;  /* 0xffffffe800fc0947 */ /* 0x000ff4000383ffff */
.L_x_14:
[----:B------:R-:W0:Y:S01]  /*3280*/  S2R R6, SR_TID.X ;  /* 0x0000000000067919 */ /* 0x000e220000002100 */
[----:B------:R-:W2:Y:S01]  /*3290*/  LDC R5, c[0x0][0x288] ;  /* 0x0000a200ff057b82 */ /* 0x000ea20000000800 */
[----:B------:R-:W-:Y:S01]  /*32a0*/  USHF.L.U32 UR15, UR9, 0x8, URZ ;  /* 0x00000008090f7899 */ /* 0x000fe2000800063f */
[----:B------:R-:W3:Y:S01]  /*32b0*/  S2R R7, SR_TID.X ;  /* 0x0000000000077919 */ /* 0x000ee20000002100 */
[----:B------:R-:W-:Y:S01]  /*32c0*/  ULDC UR10, c[0x0][0x284] ;  /* 0x0000a100000a7ab9 */ /* 0x000fe20000000800 */
[----:B------:R-:W-:Y:S02]  /*32d0*/  UIADD3 UR4, UR7, UR4, URZ ;  /* 0x0000000407047290 */ /* 0x000fe4000fffe03f */
[----:B------:R-:W-:Y:S02]  /*32e0*/  USHF.R.S32.HI UR14, URZ, 0x1f, UR8 ;  /* 0x0000001f3f0e7899 */ /* 0x000fe40008011408 */
[----:B------:R-:W-:Y:S01]  /*32f0*/  UISETP.GT.U32.AND UP0, UPT, UR4, 0x7, UPT ;  /* 0x000000070400788c */ /* 0x000fe2000bf04070 */
[----:B------:R-:W-:-:S03]  /*3300*/  ULDC.64 UR20, c[0x0][0x6d0] ;  /* 0x0001b40000147ab9 */ /* 0x000fc60000000a00 */
[----:B------:R-:W-:Y:S01]  /*3310*/  UISETP.LT.U32.AND UP0, UPT, UR7, 0x8, UP0 ;  /* 0x000000080700788c */ /* 0x000fe20008701070 */
[----:B------:R-:W-:Y:S01]  /*3320*/  IMAD.U32 R14, RZ, RZ, UR20 ;  /* 0x00000014ff0e7e24 */ /* 0x000fe2000f8e00ff */
[----:B------:R-:W-:Y:S02]  /*3330*/  UIMAD UR12, UR14, UR20, URZ ;  /* 0x000000140e0c72a4 */ /* 0x000fe4000f8e023f */
[----:B------:R-:W-:Y:S02]  /*3340*/  USEL UR13, URZ, 0x1, !UP0 ;  /* 0x000000013f0d7887 */ /* 0x000fe4000c000000 */
[----:B------:R-:W-:Y:S01]  /*3350*/  UIMAD UR12, UR8, UR21, UR12 ;  /* 0x00000015080c72a4 */ /* 0x000fe2000f8e020c */
[----:B--2---:R-:W-:Y:S02]  /*3360*/  ISETP.LE.AND P0, PT, R5, UR15, PT ;  /* 0x0000000f05007c0c */ /* 0x004fe4000bf03270 */
[----:B0-----:R-:W-:Y:S02]  /*3370*/  LOP3.LUT R2, R6, 0x60, RZ, 0xc0, !PT ;  /* 0x0000006006027812 */ /* 0x001fe400078ec0ff */
[----:B------:R-:W-:-:S02]  /*3380*/  SHF.R.U32.HI R3, RZ, 0x2, R6 ;  /* 0x00000002ff037819 */ /* 0x000fc40000011606 */
[----:B------:R-:W-:Y:S02]  /*3390*/  SHF.R.U32.HI R2, RZ, 0x5, R2 ;  /* 0x00000005ff027819 */ /* 0x000fe40000011602 */
[----:B------:R-:W-:Y:S02]  /*33a0*/  LOP3.LUT R3, R3, 0x7, RZ, 0xc0, !PT ;  /* 0x0000000703037812 */ /* 0x000fe400078ec0ff */
[----:B---3--:R-:W-:Y:S01]  /*33b0*/  SHF.R.U32.HI R7, RZ, 0x7, R7 ;  /* 0x00000007ff077819 */ /* 0x008fe20000011607 */
[C---:B------:R-:W-:Y:S02]  /*33c0*/  IMAD.SHL.U32 R0, R2.reuse, 0x10, RZ ;  /* 0x0000001002007824 */ /* 0x040fe400078e00ff */
[----:B------:R-:W-:-:S03]  /*33d0*/  IMAD R2, R2, -0x10, -R3 ;  /* 0xfffffff002027824 */ /* 0x000fc600078e0a03 */
[----:B------:R-:W-:Y:S02]  /*33e0*/  LOP3.LUT R0, R0, 0xfffffff0, R3, 0xe2, !PT ;  /* 0xfffffff000007812 */ /* 0x000fe400078ee203 */
[----:B------:R-:W-:-:S05]  /*33f0*/  LOP3.LUT R3, R7, 0x1, RZ, 0xc0, !PT ;  /* 0x0000000107037812 */ /* 0x000fca00078ec0ff */
[----:B------:R-:W-:Y:S01]  /*3400*/  IMAD R3, R3, -0x40, R2 ;  /* 0xffffffc003037824 */ /* 0x000fe200078e0202 */
[----:B------:R-:W-:-:S04]  /*3410*/  SHF.R.U32.HI R2, RZ, 0x1, R6 ;  /* 0x00000001ff027819 */ /* 0x000fc80000011606 */
[----:B------:R-:W-:Y:S01]  /*3420*/  LOP3.LUT R0, R0, 0x40, R2, 0xf8, !PT ;  /* 0x0000004000007812 */ /* 0x000fe200078ef802 */
[----:B------:R-:W-:-:S05]  /*3430*/  IMAD.SHL.U32 R2, R4, 0x100, RZ ;  /* 0x0000010004027824 */ /* 0x000fca00078e00ff */
[C---:B------:R-:W-:Y:S02]  /*3440*/  IADD3 R19, -R2.reuse, UR10, R3 ;  /* 0x0000000a02137c10 */ /* 0x040fe4000fffe103 */
[----:B------:R-:W-:Y:S01]  /*3450*/  ISETP.GE.OR P0, PT, R2, UR10, P0 ;  /* 0x0000000a02007c0c */ /* 0x000fe20008706670 */
[----:B------:R-:W-:Y:S01]  /*3460*/  USHF.R.U32.HI UR10, URZ, 0x3, UR4 ;  /* 0x000000033f0a7899 */ /* 0x000fe20008011604 */
[----:B------:R-:W-:Y:S01]  /*3470*/  LOP3.LUT R2, R0, R2, RZ, 0xfc, !PT ;  /* 0x0000000200027212 */ /* 0x000fe200078efcff */
[----:B------:R0:W-:Y:S01]  /*3480*/  STL [R1+0x208], R19 ;  /* 0x0002081301007387 */ /* 0x0001e20000100800 */
[----:B------:R-:W-:Y:S01]  /*3490*/  LOP3.LUT R0, R6, 0x3, RZ, 0xc0, !PT ;  /* 0x0000000306007812 */ /* 0x000fe200078ec0ff */
[----:B------:R-:W-:Y:S01]  /*34a0*/  ULOP3.LUT UR10, UR10, 0x1, URZ, 0xc0, !UPT ;  /* 0x000000010a0a7892 */ /* 0x000fe2000f8ec03f */
[----:B------:R-:W-:Y:S01]  /*34b0*/  SHF.R.S32.HI R3, RZ, 0x1f, R2 ;  /* 0x0000001fff037819 */ /* 0x000fe20000011402 */
[----:B------:R-:W-:Y:S02]  /*34c0*/  ULOP3.LUT UR4, UR4, 0x7, URZ, 0xc0, !UPT ;  /* 0x0000000704047892 */ /* 0x000fe4000f8ec03f */
[----:B------:R-:W-:Y:S01]  /*34d0*/  UISETP.NE.U32.AND UP1, UPT, UR10, 0x1, UPT ;  /* 0x000000010a00788c */ /* 0x000fe2000bf25070 */
[----:B------:R-:W-:-:S02]  /*34e0*/  IMAD R0, R0, -0x2, R5 ;  /* 0xfffffffe00007824 */ /* 0x000fc400078e0205 */
[----:B------:R-:W-:Y:S01]  /*34f0*/  IMAD.WIDE.U32 R14, R14, UR8, R2 ;  /* 0x000000080e0e7c25 */ /* 0x000fe2000f8e0002 */
[----:B------:R-:W-:-:S03]  /*3500*/  UISETP.GT.U32.AND UP0, UPT, UR7, 0x7, !UP1 ;  /* 0x000000070700788c */ /* 0x000fc6000cf04070 */
[----:B------:R-:W-:Y:S01]  /*3510*/  VIADD R0, R0, -UR15 ;  /* 0x8000000f00007c36 */ /* 0x000fe20008000000 */
[----:B------:R-:W-:Y:S01]  /*3520*/  USEL UR10, URZ, 0x1, !UP0 ;  /* 0x000000013f0a7887 */ /* 0x000fe2000c000000 */
[----:B------:R-:W-:-:S03]  /*3530*/  IADD3 R15, R15, UR12, RZ ;  /* 0x0000000c0f0f7c10 */ /* 0x000fc6000fffe0ff */
[----:B------:R-:W-:Y:S01]  /*3540*/  ULOP3.LUT UR5, UR10, UR5, UR13, 0x96, !UPT ;  /* 0x000000050a057292 */ /* 0x000fe2000f8e960d */
[----:B0-----:R-:W-:Y:S11]  /*3550*/  @P0 BRA `(.L_x_22) ;  /* 0x0000012800fc0947 */ /* 0x001ff60003800000 */
[----:B------:R-:W-:Y:S01]  /*3560*/  UIMAD.WIDE UR12, UR9, 0x100, URZ ;  /* 0x00000100090c78a5 */ /* 0x000fe2000f8e023f */
[----:B------:R-:W-:Y:S01]  /*3570*/  IMAD.SHL.U32 R4, R6, 0x2, RZ ;  /* 0x0000000206047824 */ /* 0x000fe200078e00ff */
[----:B------:R-:W-:Y:S01]  /*3580*/  ISETP.NE.AND P1, PT, RZ, UR18, PT ;  /* 0x00000012ff007c0c */ /* 0x000fe2000bf25270 */
[----:B------:R-:W-:Y:S01]  /*3590*/  ULDC.64 UR20, c[0x0][0x6c8] ;  /* 0x0001b20000147ab9 */ /* 0x000fe20000000a00 */
[----:B------:R-:W-:Y:S01]  /*35a0*/  ISETP.GT.AND P0, PT, R19, RZ, PT ;  /* 0x000000ff1300720c */ /* 0x000fe20003f04270 */
[----:B------:R-:W-:Y:S01]  /*35b0*/  UIMAD UR9, UR13, UR20, URZ ;  /* 0x000000140d0972a4 */ /* 0x000fe2000f8e023f */
[----:B------:R-:W-:Y:S01]  /*35c0*/  IMAD.U32 R8, RZ, RZ, UR12 ;  /* 0x0000000cff087e24 */ /* 0x000fe2000f8e00ff */
[----:B------:R-:W-:Y:S01]  /*35d0*/  BSSY B0, `(.L_x_22) ;  /* 0x00012b7000007945 */ /* 0x000fe20003800000 */
[----:B------:R-:W-:Y:S01]  /*35e0*/  IMAD.U32 R18, RZ, RZ, UR21 ;  /* 0x00000015ff127e24 */ /* 0x000fe2000f8e00ff */
[----:B------:R-:W-:Y:S02]  /*35f0*/  ISETP.GT.AND P2, PT, R0, RZ, P0 ;  /* 0x000000ff0000720c */ /* 0x000fe40000744270 */
[----:B------:R-:W-:-:S05]  /*3600*/  LOP3.LUT R8, R8, 0x6, R4, 0xf8, !PT ;  /* 0x0000000608087812 */ /* 0x000fca00078ef804 */
[----:B------:R-:W-:-:S04]  /*3610*/  IMAD.WIDE.U32 R14, R8, UR20, R14 ;  /* 0x00000014080e7c25 */ /* 0x000fc8000f8e000e */
[----:B------:R-:W-:-:S05]  /*3620*/  IMAD R18, R8, R18, UR9 ;  /* 0x0000000908127e24 */ /* 0x000fca000f8e0212 */
[----:B------:R-:W-:Y:S01]  /*3630*/  IADD3 R18, R15, R18, RZ ;  /* 0x000000120f127210 */ /* 0x000fe20007ffe0ff */
[----:B------:R-:W-:Y:S06]  /*3640*/  @!P1 BRA `(.L_x_23) ;  /* 0x000000dc00609947 */ /* 0x000fec0003800000 */
[----:B------:R-:W-:Y:S01]  /*3650*/  ULDC.64 UR28, c[0x0][0x6b8] ;  /* 0x0001ae00001c7ab9 */ /* 0x000fe20000000a00 */
[----:B------:R-:W-:Y:S01]  /*3660*/  ULDC.64 UR22, c[0x0][0x6b0] ;  /* 0x0001ac0000167ab9 */ /* 0x000fe20000000a00 */
[----:B------:R-:W-:Y:S02]  /*3670*/  UIMAD UR9, UR14, UR28, URZ ;  /* 0x0000001c0e0972a4 */ /* 0x000fe4000f8e023f */
[----:B------:R-:W-:Y:S01]  /*3680*/  IMAD.U32 R10, RZ, RZ, UR28 ;  /* 0x0000001cff0a7e24 */ /* 0x000fe2000f8e00ff */
[----:B------:R-:W-:Y:S01]  /*3690*/  ULDC.64 UR24, c[0x0][0x6a8] ;  /* 0x0001aa0000187ab9 */ /* 0x000fe20000000a00 */
[----:B------:R-:W2:Y:S01]  /*36a0*/  LDL.LU R20, [R1] ;  /* 0x0000000001147983 */ /* 0x000ea20000300800 */
[----:B------:R-:W-:Y:S02]  /*36b0*/  UIMAD UR9, UR8, UR29, UR9 ;  /* 0x0000001d080972a4 */ /* 0x000fe4000f8e0209 */
[----:B------:R-:W-:Y:S01]  /*36c0*/  IMAD.WIDE.U32 R6, R10, UR8, R2 ;  /* 0x000000080a067c25 */ /* 0x000fe2000f8e0002 */
[----:B------:R-:W-:Y:S01]  /*36d0*/  UIMAD UR12, UR13, UR22, URZ ;  /* 0x000000160d0c72a4 */ /* 0x000fe2000f8e023f */
[----:B------:R-:W3:Y:S02]  /*36e0*/  LDL.LU R21, [R1+0x4] ;  /* 0x0000040001157983 */ /* 0x000ee40000300800 */
[----:B------:R-:W-:-:S02]  /*36f0*/  IMAD.U32 R9, RZ, RZ, UR23 ;  /* 0x00000017ff097e24 */ /* 0x000fc4000f8e00ff */
[----:B------:R-:W-:Y:S02]  /*3700*/  VIADD R5, R7, UR9 ;  /* 0x0000000907057c36 */ /* 0x000fe40008000000 */
[----:B------:R-:W-:Y:S02]  /*3710*/  IMAD.MOV.U32 R4, RZ, RZ, R6 ;  /* 0x000000ffff047224 */ /* 0x000fe400078e0006 */
[C---:B------:R-:W-:Y:S01]  /*3720*/  IMAD R9, R8.reuse, R9, UR12 ;  /* 0x0000000c08097e24 */ /* 0x040fe2000f8e0209 */
[----:B------:R-:W-:Y:S01]  /*3730*/  ULDC.64 UR12, c[0x0][0x6c0] ;  /* 0x0001b000000c7ab9 */ /* 0x000fe20000000a00 */
[----:B------:R-:W-:-:S05]  /*3740*/  IMAD.WIDE.U32 R12, R8, UR22, R4 ;  /* 0x00000016080c7c25 */ /* 0x000fca000f8e0004 */
[----:B------:R-:W-:Y:S02]  /*3750*/  IADD3 R11, R13, R9, RZ ;  /* 0x000000090d0b7210 */ /* 0x000fe40007ffe0ff */
[----:B------:R-:W-:-:S04]  /*3760*/  LEA R16, P1, R12, UR24, 0x2 ;  /* 0x000000180c107c11 */ /* 0x000fc8000f8210ff */
[----:B------:R-:W-:-:S05]  /*3770*/  LEA.HI.X R17, R12, UR25, R11, 0x2, P1 ;  /* 0x000000190c117c11 */ /* 0x000fca00088f140b */
[----:B------:R0:W4:Y:S01]  /*3780*/  @P2 LDG.E.LTC128B R11, desc[UR16][R16.64] ;  /* 0x00000010100b2981 */ /* 0x000122000c1e1920 */
[----:B------:R-:W-:-:S04]  /*3790*/  LEA R12, P1, R14, UR12, 0x2 ;  /* 0x0000000c0e0c7c11 */ /* 0x000fc8000f8210ff */
[----:B------:R-:W-:Y:S01]  /*37a0*/  LEA.HI.X R13, R14, UR13, R18, 0x2, P1 ;  /* 0x0000000d0e0d7c11 */ /* 0x000fe200088f1412 */
[----:B------:R-:W-:Y:S01]  /*37b0*/  ULDC.64 UR12, c[0x0][0x6b0] ;  /* 0x0001ac00000c7ab9 */ /* 0x000fe20000000a00 */
[----:B0-----:R-:W-:-:S04]  /*37c0*/  IMAD.U32 R16, RZ, RZ, UR22 ;  /* 0x00000016ff107e24 */ /* 0x001fc8000f8e00ff */
[----:B------:R-:W-:-:S03]  /*37d0*/  IMAD.WIDE.U32 R16, R8, R16, UR12 ;  /* 0x0000000c08107e25 */ /* 0x000fc6000f8e0010 */
[----:B------:R-:W-:Y:S01]  /*37e0*/  IADD3 R15, P1, R6, R16, RZ ;  /* 0x00000010060f7210 */ /* 0x000fe20007f3e0ff */
[----:B----4-:R-:W-:-:S04]  /*37f0*/  IMAD R14, R11, UR18, RZ ;  /* 0x000000120b0e7c24 */ /* 0x010fc8000f8e02ff */
[----:B--2---:R-:W-:Y:S02]  /*3800*/  IMAD R14, R20, UR19, R14 ;  /* 0x00000013140e7c24 */ /* 0x004fe4000f8e020e */
[----:B------:R-:W-:-:S03]  /*3810*/  IMAD.IADD R20, R9, 0x1, R17 ;  /* 0x0000000109147824 */ /* 0x000fc600078e0211 */
[----:B------:R0:W-:Y:S01]  /*3820*/  @P2 STG.E desc[UR16][R12.64], R14 ;  /* 0x0000000e0c002986 */ /* 0x0001e2000c101910 */
[----:B------:R-:W-:Y:S01]  /*3830*/  ISETP.GT.AND P2, PT, R0, 0x1, P0 ;  /* 0x000000010000780c */ /* 0x000fe20000744270 */
[----:B------:R-:W-:Y:S01]  /*3840*/  IMAD.X R18, R20, 0x1, R5, P1 ;  /* 0x0000000114127824 */ /* 0x000fe200008e0605 */
[----:B0-----:R-:W-:-:S04]  /*3850*/  LEA R14, P1, R15, UR24, 0x2 ;  /* 0x000000180f0e7c11 */ /* 0x001fc8000f8210ff */
[----:B------:R-:W-:-:S07]  /*3860*/  LEA.HI.X R15, R15, UR25, R18, 0x2, P1 ;  /* 0x000000190f0f7c11 */ /* 0x000fce00088f1412 */
[----:B------:R0:W2:Y:S01]  /*3870*/  @P2 LDG.E.LTC128B R11, desc[UR16][R14.64] ;  /* 0x000000100e0b2981 */ /* 0x0000a2000c1e1920 */
[----:B------:R-:W-:Y:S01]  /*3880*/  USHF.L.U32 UR26, UR20, 0x2, URZ ;  /* 0x00000002141a7899 */ /* 0x000fe2000800063f */
[----:B------:R-:W-:Y:S01]  /*3890*/  BSSY B1, `(.L_x_24) ;  /* 0x0000012000017945 */ /* 0x000fe20003800000 */
[----:B------:R-:W-:Y:S01]  /*38a0*/  USHF.L.U64.HI UR27, UR20, 0x2, UR21 ;  /* 0x00000002141b7899 */ /* 0x000fe20008010215 */
[----:B0-----:R-:W-:-:S04]  /*38b0*/  IMAD.WIDE.U32 R14, R8, UR22, R2 ;  /* 0x00000016080e7c25 */ /* 0x001fc8000f8e0002 */
[----:B------:R-:W-:Y:S02]  /*38c0*/  IMAD.IADD R15, R9, 0x1, R15 ;  /* 0x00000001090f7824 */ /* 0x000fe400078e020f */
[----:B------:R-:W-:-:S05]  /*38d0*/  IMAD.WIDE.U32 R14, R10, UR8, R14 ;  /* 0x000000080a0e7c25 */ /* 0x000fca000f8e000e */
[----:B------:R-:W-:Y:S02]  /*38e0*/  IADD3 R15, R15, UR9, RZ ;  /* 0x000000090f0f7c10 */ /* 0x000fe4000fffe0ff */
[----:B------:R-:W-:-:S04]  /*38f0*/  LEA R22, P1, R14, UR24, 0x2 ;  /* 0x000000180e167c11 */ /* 0x000fc8000f8210ff */
[----:B------:R-:W-:Y:S02]  /*3900*/  LEA.HI.X R23, R14, UR25, R15, 0x2, P1 ;  /* 0x000000190e177c11 */ /* 0x000fe400088f140f */
[----:B------:R-:W-:-:S03]  /*3910*/  ISETP.GT.AND P1, PT, R19, 0x8, PT ;  /* 0x000000081300780c */ /* 0x000fc60003f24270 */
[----:B------:R0:W-:Y:S01]  /*3920*/  STL.64 [R1+0x250], R22 ;  /* 0x0002501601007387 */ /* 0x0001e20000100a00 */
[----:B------:R-:W-:Y:S01]  /*3930*/  ISETP.GT.AND P5, PT, R0, RZ, P1 ;  /* 0x000000ff0000720c */ /* 0x000fe20000fa4270 */
[----:B--2---:R-:W-:-:S04]  /*3940*/  IMAD R14, R11, UR18, RZ ;  /* 0x000000120b0e7c24 */ /* 0x004fc8000f8e02ff */
[----:B---3--:R-:W-:Y:S01]  /*3950*/  IMAD R18, R21, UR19, R14 ;  /* 0x0000001315127c24 */ /* 0x008fe2000f8e020e */
[----:B------:R-:W-:-:S04]  /*3960*/  IADD3 R14, P3, R12, UR26, RZ ;  /* 0x0000001a0c0e7c10 */ /* 0x000fc8000ff7e0ff */
[----:B------:R-:W-:-:S05]  /*3970*/  IADD3.X R15, R13, UR27, RZ, P3, !PT ;  /* 0x0000001b0d0f7c10 */ /* 0x000fca0009ffe4ff */
[----:B------:R0:W-:Y:S01]  /*3980*/  @P2 STG.E desc[UR16][R14.64], R18 ;  /* 0x000000120e002986 */ /* 0x0001e2000c101910 */
[----:B------:R-:W-:Y:S05]  /*3990*/  @!P5 BRA `(.L_x_25) ;  /* 0x000000000004d947 */ /* 0x000fea0003800000 */
[----:B------:R2:W5:Y:S02]  /*39a0*/  LDG.E.LTC128B R11, desc[UR16][R22.64+0x20] ;  /* 0x00002010160b7981 */ /* 0x000564000c1e1920 */
.L_x_25:
[----:B------:R-:W-:Y:S05]  /*39b0*/  BSYNC B1 ;  /* 0x0000000000017941 */ /* 0x000fea0003800000 */
.L_x_24:
[----:B0-----:R-:W3:Y:S01]  /*39c0*/  LDL.LU R18, [R1+0x8] ;  /* 0x0000080001127983 */ /* 0x001ee20000300800 */
[----:B-----5:R-:W-:Y:S01]  /*39d0*/  IMAD R17, R11, UR18, RZ ;  /* 0x000000120b117c24 */ /* 0x020fe2000f8e02ff */
[----:B------:R-:W-:Y:S01]  /*39e0*/  UIMAD UR10, UR23, 0x7, URZ ;  /* 0x00000007170a78a4 */ /* 0x000fe2000f8e023f */
[----:B------:R-:W-:Y:S02]  /*39f0*/  BSSY B1, `(.L_x_26) ;  /* 0x0000011000017945 */ /* 0x000fe40003800000 */
[----:B---3--:R-:W-:Y:S01]  /*3a00*/  IMAD R17, R18, UR19, R17 ;  /* 0x0000001312117c24 */ /* 0x008fe2000f8e0211 */
[----:B------:R-:W-:-:S04]  /*3a10*/  IADD3 R18, P2, R2, R16, RZ ;  /* 0x0000001002127210 */ /* 0x000fc80007f5e0ff */
[----:B------:R0:W-:Y:S01]  /*3a20*/  @P5 STG.E desc[UR16][R12.64+0x20], R17 ;  /* 0x000020110c005986 */ /* 0x0001e2000c101910 */
[----:B------:R-:W-:Y:S01]  /*3a30*/  IMAD.X R19, R3, 0x1, R20, P2 ;  /* 0x0000000103137824 */ /* 0x000fe200010e0614 */
[----:B------:R-:W-:Y:S01]  /*3a40*/  ISETP.GT.AND P5, PT, R0, 0x1, P1 ;  /* 0x000000010000780c */ /* 0x000fe20000fa4270 */
[----:B------:R-:W-:-:S03]  /*3a50*/  IMAD.WIDE.U32 R18, R10, UR8, R18 ;  /* 0x000000080a127c25 */ /* 0x000fc6000f8e0012 */
[----:B--2---:R-:W-:Y:S01]  /*3a60*/  LEA R22, P2, R18, UR24, 0x2 ;  /* 0x0000001812167c11 */ /* 0x004fe2000f8410ff */
[----:B0-----:R-:W-:Y:S02]  /*3a70*/  VIADD R17, R19, UR9 ;  /* 0x0000000913117c36 */ /* 0x001fe40008000000 */
[----:B------:R-:W-:-:S03]  /*3a80*/  IMAD.MOV.U32 R19, RZ, RZ, R20 ;  /* 0x000000ffff137224 */ /* 0x000fc600078e0014 */
[----:B------:R-:W-:Y:S01]  /*3a90*/  LEA.HI.X R23, R18, UR25, R17, 0x2, P2 ;  /* 0x0000001912177c11 */ /* 0x000fe200090f1411 */
[----:B------:R-:W-:Y:S01]  /*3aa0*/  IMAD.MOV.U32 R18, RZ, RZ, R16 ;  /* 0x000000ffff127224 */ /* 0x000fe200078e0010 */
[----:B------:R-:W-:-:S03]  /*3ab0*/  MOV R16, UR22 ;  /* 0x0000001600107c02 */ /* 0x000fc60008000f00 */
[----:B------:R0:W-:Y:S02]  /*3ac0*/  STL.64 [R1+0x248], R22 ;  /* 0x0002481601007387 */ /* 0x0001e40000100a00 */
[----:B------:R-:W-:Y:S01]  /*3ad0*/  IMAD.WIDE.U32 R18, R16, 0x7, R18 ;  /* 0x0000000710127825 */ /* 0x000fe200078e0012 */
[----:B------:R-:W-:Y:S06]  /*3ae0*/  @!P5 BRA `(.L_x_27) ;  /* 0x000000000004d947 */ /* 0x000fec0003800000 */
[----:B------:R2:W5:Y:S02]  /*3af0*/  LDG.E.LTC128B R11, desc[UR16][R22.64+0x20] ;  /* 0x00002010160b7981 */ /* 0x000564000c1e1920 */
.L_x_27:
[----:B------:R-:W-:Y:S05]  /*3b00*/  BSYNC B1 ;  /* 0x0000000000017941 */ /* 0x000fea0003800000 */
.L_x_26:
[----:B------:R-:W3:Y:S01]  /*3b10*/  LDL.LU R17, [R1+0xc] ;  /* 0x00000c0001117983 */ /* 0x000ee20000300800 */
[----:B-----5:R-:W-:Y:S01]  /*3b20*/  IMAD R16, R11, UR18, RZ ;  /* 0x000000120b107c24 */ /* 0x020fe2000f8e02ff */
[----:B------:R-:W-:Y:S01]  /*3b30*/  ISETP.GT.AND P2, PT, R0, 0x8, P0 ;  /* 0x000000080000780c */ /* 0x000fe20000744270 */
[----:B------:R-:W-:Y:S01]  /*3b40*/  VIADD R19, R19, UR10 ;  /* 0x0000000a13137c36 */ /* 0x000fe20008000000 */
[----:B------:R-:W4:Y:S01]  /*3b50*/  LDL.LU R152, [R1+0x10] ;  /* 0x0000100001987983 */ /* 0x000f220000300800 */
[----:B------:R-:W-:-:S03]  /*3b60*/  UIMAD UR28, UR21, 0x1c, URZ ;  /* 0x0000001c151c78a4 */ /* 0x000fc6000f8e023f */
[----:B0-2---:R-:W2:Y:S01]  /*3b70*/  LDL.LU R23, [R1+0x14] ;  /* 0x0000140001177983 */ /* 0x005ea20000300800 */
[----:B---3--:R-:W-:Y:S01]  /*3b80*/  IMAD R21, R17, UR19, R16 ;  /* 0x0000001311157c24 */ /* 0x008fe2000f8e0210 */
[----:B------:R-:W-:-:S04]  /*3b90*/  IADD3 R17, P3, R6, R18, RZ ;  /* 0x0000001206117210 */ /* 0x000fc80007f7e0ff */
[----:B------:R0:W-:Y:S01]  /*3ba0*/  @P5 STG.E desc[UR16][R14.64+0x20], R21 ;  /* 0x000020150e005986 */ /* 0x0001e2000c101910 */
[----:B------:R-:W-:Y:S01]  /*3bb0*/  IMAD.X R20, R19, 0x1, R5, P3 ;  /* 0x0000000113147824 */ /* 0x000fe200018e0605 */
[----:B------:R-:W-:-:S04]  /*3bc0*/  LEA R16, P3, R17, UR24, 0x2 ;  /* 0x0000001811107c11 */ /* 0x000fc8000f8610ff */
[----:B------:R-:W-:-:S05]  /*3bd0*/  LEA.HI.X R17, R17, UR25, R20, 0x2, P3 ;  /* 0x0000001911117c11 */ /* 0x000fca00098f1414 */
[----:B------:R3:W4:Y:S01]  /*3be0*/  @P2 LDG.E.LTC128B R11, desc[UR16][R16.64] ;  /* 0x00000010100b2981 */ /* 0x000722000c1e1920 */
[----:B------:R-:W-:-:S04]  /*3bf0*/  IADD3 R18, P3, R18, UR22, RZ ;  /* 0x0000001612127c10 */ /* 0x000fc8000ff7e0ff */
[----:B------:R-:W-:Y:S02]  /*3c00*/  IADD3.X R19, R19, UR23, RZ, P3, !PT ;  /* 0x0000001713137c10 */ /* 0x000fe40009ffe4ff */
[----:B---3--:R-:W-:-:S05]  /*3c10*/  IADD3 R16, P3, R18, R6, RZ ;  /* 0x0000000612107210 */ /* 0x008fca0007f7e0ff */
[----:B------:R-:W-:Y:S01]  /*3c20*/  IMAD.X R17, R19, 0x1, R5, P3 ;  /* 0x0000000113117824 */ /* 0x000fe200018e0605 */
[----:B------:R-:W-:-:S04]  /*3c30*/  LEA R20, P3, R16, UR24, 0x2 ;  /* 0x0000001810147c11 */ /* 0x000fc8000f8610ff */
[----:B0-----:R-:W-:Y:S01]  /*3c40*/  LEA.HI.X R21, R16, UR25, R17, 0x2, P3 ;  /* 0x0000001910157c11 */ /* 0x001fe200098f1411 */
[----:B------:R-:W-:Y:S01]  /*3c50*/  IMAD.U32 R16, RZ, RZ, UR20 ;  /* 0x00000014ff107e24 */ /* 0x000fe2000f8e00ff */
[----:B------:R-:W-:-:S03]  /*3c60*/  ISETP.GT.AND P3, PT, R0, 0x9, P0 ;  /* 0x000000090000780c */ /* 0x000fc60000764270 */
[----:B------:R-:W-:-:S05]  /*3c70*/  IMAD.WIDE.U32 R16, R16, 0x1c, R14 ;  /* 0x0000001c10107825 */ /* 0x000fca00078e000e */
[----:B------:R-:W-:Y:S01]  /*3c80*/  IADD3 R17, R17, UR28, RZ ;  /* 0x0000001c11117c10 */ /* 0x000fe2000fffe0ff */
[----:B----4-:R-:W-:-:S04]  /*3c90*/  IMAD R22, R11, UR18, RZ ;  /* 0x000000120b167c24 */ /* 0x010fc8000f8e02ff */
[----:B------:R-:W-:-:S05]  /*3ca0*/  IMAD R22, R152, UR19, R22 ;  /* 0x0000001398167c24 */ /* 0x000fca000f8e0216 */
[----:B------:R2:W-:Y:S04]  /*3cb0*/  @P2 STG.E desc[UR16][R16.64], R22 ;  /* 0x0000001610002986 */ /* 0x0005e8000c101910 */
[----:B------:R0:W3:Y:S01]  /*3cc0*/  @P3 LDG.E.LTC128B R11, desc[UR16][R20.64] ;  /* 0x00000010140b3981 */ /* 0x0000e2000c1e1920 */
[----:B------:R-:W-:Y:S01]  /*3cd0*/  UIMAD.WIDE.U32 UR12, UR22, 0x7, UR12 ;  /* 0x00000007160c78a5 */ /* 0x000fe2000f8e000c */
[----:B------:R-:W-:Y:S01]  /*3ce0*/  ISETP.GT.AND P5, PT, R0, 0x8, P1 ;  /* 0x000000080000780c */ /* 0x000fe20000fa4270 */
[----:B------:R-:W-:Y:S01]  /*3cf0*/  USHF.L.U32 UR29, UR20, 0x5, URZ ;  /* 0x00000005141d7899 */ /* 0x000fe2000800063f */
[----:B------:R-:W-:Y:S01]  /*3d00*/  BSSY B1, `(.L_x_28) ;  /* 0x0000014000017945 */ /* 0x000fe20003800000 */
[----:B------:R-:W-:Y:S02]  /*3d10*/  UIADD3 UR15, UR10, UR13, URZ ;  /* 0x0000000d0a0f7290 */ /* 0x000fe4000fffe03f */
[----:B------:R-:W-:Y:S01]  /*3d20*/  USHF.L.U64.HI UR30, UR20, 0x5, UR21 ;  /* 0x00000005141e7899 */ /* 0x000fe20008010215 */
[----:B------:R-:W-:Y:S01]  /*3d30*/  UMOV UR14, UR12 ;  /* 0x0000000c000e7c82 */ /* 0x000fe20008000000 */
[----:B0-----:R-:W-:-:S04]  /*3d40*/  IMAD.U32 R20, RZ, RZ, UR22 ;  /* 0x00000016ff147e24 */ /* 0x001fc8000f8e00ff */
[----:B------:R-:W-:-:S03]  /*3d50*/  IMAD.WIDE.U32 R20, R8, R20, UR14 ;  /* 0x0000000e08147e25 */ /* 0x000fc6000f8e0014 */
[----:B------:R-:W-:-:S04]  /*3d60*/  IADD3 R20, P2, R2, R20, RZ ;  /* 0x0000001402147210 */ /* 0x000fc80007f5e0ff */
[----:B------:R-:W-:-:S03]  /*3d70*/  IADD3.X R21, R3, R9, R21, P2, !PT ;  /* 0x0000000903157210 */ /* 0x000fc600017fe415 */
[----:B------:R-:W-:-:S04]  /*3d80*/  IMAD.WIDE.U32 R20, R10, UR8, R20 ;  /* 0x000000080a147c25 */ /* 0x000fc8000f8e0014 */
[----:B------:R-:W-:Y:S01]  /*3d90*/  VIADD R21, R21, UR9 ;  /* 0x0000000915157c36 */ /* 0x000fe20008000000 */
[----:B------:R-:W-:-:S04]  /*3da0*/  LEA R152, P2, R20, UR24, 0x2 ;  /* 0x0000001814987c11 */ /* 0x000fc8000f8410ff */
[----:B------:R-:W-:-:S05]  /*3db0*/  LEA.HI.X R153, R20, UR25, R21, 0x2, P2 ;  /* 0x0000001914997c11 */ /* 0x000fca00090f1415 */
[----:B------:R0:W-:Y:S01]  /*3dc0*/  STL.64 [R1+0x240], R152 ;  /* 0x0002409801007387 */ /* 0x0001e20000100a00 */
[----:B---3--:R-:W-:-:S04]  /*3dd0*/  IMAD R20, R11, UR18, RZ ;  /* 0x000000120b147c24 */ /* 0x008fc8000f8e02ff */
[----:B--2---:R-:W-:Y:S01]  /*3de0*/  IMAD R22, R23, UR19, R20 ;  /* 0x0000001317167c24 */ /* 0x004fe2000f8e0214 */
[----:B------:R-:W-:-:S04]  /*3df0*/  IADD3 R20, P2, R14, UR29, RZ ;  /* 0x0000001d0e147c10 */ /* 0x000fc8000ff5e0ff */
[----:B------:R-:W-:-:S05]  /*3e00*/  IADD3.X R21, R15, UR30, RZ, P2, !PT ;  /* 0x0000001e0f157c10 */ /* 0x000fca00097fe4ff */
[----:B------:R0:W-:Y:S01]  /*3e10*/  @P3 STG.E desc[UR16][R20.64], R22 ;  /* 0x0000001614003986 */ /* 0x0001e2000c101910 */
[----:B------:R-:W-:Y:S05]  /*3e20*/  @!P5 BRA `(.L_x_29) ;  /* 0x000000000004d947 */ /* 0x000fea0003800000 */
[----:B------:R2:W5:Y:S02]  /*3e30*/  LDG.E.LTC128B R11, desc[UR16][R152.64+0x20] ;  /* 0x00002010980b7981 */ /* 0x000564000c1e1920 */
.L_x_29:
[----:B------:R-:W-:Y:S05]  /*3e40*/  BSYNC B1 ;  /* 0x0000000000017941 */ /* 0x000fea0003800000 */
.L_x_28:
[----:B------:R-:W3:Y:S01]  /*3e50*/  LDL.LU R23, [R1+0x18] ;  /* 0x0000180001177983 */ /* 0x000ee20000300800 */
[----:B0----5:R-:W-:Y:S01]  /*3e60*/  IMAD R22, R11, UR18, RZ ;  /* 0x000000120b167c24 */ /* 0x021fe2000f8e02ff */
[----:B------:R-:W-:Y:S01]  /*3e70*/  UIADD3 UR12, UP0, UR12, UR22, URZ ;  /* 0x000000160c0c7290 */ /* 0x000fe2000ff1e03f */
[----:B------:R-:W-:Y:S03]  /*3e80*/  BSSY B1, `(.L_x_30) ;  /* 0x0000010000017945 */ /* 0x000fe60003800000 */
[----:B------:R-:W-:Y:S01]  /*3e90*/  UIADD3.X UR13, UR15, UR23, URZ, UP0, !UPT ;  /* 0x000000170f0d7290 */ /* 0x000fe200087fe43f */
[----:B---3--:R-:W-:-:S05]  /*3ea0*/  IMAD R22, R23, UR19, R22 ;  /* 0x0000001317167c24 */ /* 0x008fca000f8e0216 */
[----:B------:R0:W-:Y:S02]  /*3eb0*/  @P5 STG.E desc[UR16][R16.64+0x20], R22 ;  /* 0x0000201610005986 */ /* 0x0001e4000c101910 */
[----:B0-----:R-:W-:-:S04]  /*3ec0*/  IMAD.U32 R16, RZ, RZ, UR22 ;  /* 0x00000016ff107e24 */ /* 0x001fc8000f8e00ff */
[----:B------:R-:W-:-:S03]  /*3ed0*/  IMAD.WIDE.U32 R16, R8, R16, UR12 ;  /* 0x0000000c08107e25 */ /* 0x000fc6000f8e0010 */
[----:B------:R-:W-:-:S04]  /*3ee0*/  IADD3 R16, P2, R2, R16, RZ ;  /* 0x0000001002107210 */ /* 0x000fc80007f5e0ff */
[----:B------:R-:W-:-:S03]  /*3ef0*/  IADD3.X R17, R3, R9, R17, P2, !PT ;  /* 0x0000000903117210 */ /* 0x000fc600017fe411 */
[----:B------:R-:W-:-:S04]  /*3f00*/  IMAD.WIDE.U32 R16, R10, UR8, R16 ;  /* 0x000000080a107c25 */ /* 0x000fc8000f8e0010 */
[----:B------:R-:W-:Y:S01]  /*3f10*/  VIADD R17, R17, UR9 ;  /* 0x0000000911117c36 */ /* 0x000fe20008000000 */
[----:B--2---:R-:W-:-:S04]  /*3f20*/  LEA R152, P2, R16, UR24, 0x2 ;  /* 0x0000001810987c11 */ /* 0x004fc8000f8410ff */
[----:B------:R-:W-:Y:S02]  /*3f30*/  LEA.HI.X R153, R16, UR25, R17, 0x2, P2 ;  /* 0x0000001910997c11 */ /* 0x000fe400090f1411 */
[----:B------:R-:W-:-:S03]  /*3f40*/  ISETP.GT.AND P2, PT, R0, 0x9, P1 ;  /* 0x000000090000780c */ /* 0x000fc60000f44270 */
[----:B------:R0:W-:Y:S10]  /*3f50*/  STL.64 [R1+0x238], R152 ;  /* 0x0002389801007387 */ /* 0x0001f40000100a00 */
[----:B------:R-:W-:Y:S05]  /*3f60*/  @!P2 BRA `(.L_x_31) ;  /* 0x000000000004a947 */ /* 0x000fea0003800000 */
[----:B------:R2:W5:Y:S02]  /*3f70*/  LDG.E.LTC128B R11, desc[UR16][R152.64+0x20] ;  /* 0x00002010980b7981 */ /* 0x000564000c1e1920 */
.L_x_31:
[----:B------:R-:W-:Y:S05]  /*3f80*/  BSYNC B1 ;  /* 0x0000000000017941 */ /* 0x000fea0003800000 */
.L_x_30:
[----:B------:R-:W3:Y:S01]  /*3f90*/  LDL.LU R17, [R1+0x1c] ;  /* 0x00001c0001117983 */ /* 0x000ee20000300800 */
[----:B-----5:R-:W-:-:S03]  /*3fa0*/  IMAD R16, R11, UR18, RZ ;  /* 0x000000120b107c24 */ /* 0x020fc6000f8e02ff */
[----:B------:R-:W4:Y:S01]  /*3fb0*/  LDL.LU R22, [R1+0x20] ;  /* 0x0000200001167983 */ /* 0x000f220000300800 */
[----:B---3--:R-:W-:-:S05]  /*3fc0*/  IMAD R16, R17, UR19, R16 ;  /* 0x0000001311107c24 */ /* 0x008fca000f8e0210 */
[----:B------:R3:W-:Y:S01]  /*3fd0*/  @P2 STG.E desc[UR16][R20.64+0x20], R16 ;  /* 0x0000201014002986 */ /* 0x0007e2000c101910 */
[----:B------:R-:W-:Y:S02]  /*3fe0*/  ISETP.GT.AND P2, PT, R0, 0x10, P0 ;  /* 0x000000100000780c */ /* 0x000fe40000744270 */
[----:B---3--:R-:W-:-:S05]  /*3ff0*/  MOV R16, UR22 ;  /* 0x0000001600107c02 */ /* 0x008fca0008000f00 */
[----:B------:R-:W-:-:S04]  /*4000*/  IMAD.WIDE.U32 R16, R16, 0x7, R18 ;  /* 0x0000000710107825 */ /* 0x000fc800078e0012 */
[----:B------:R-:W-:Y:S01]  /*4010*/  VIADD R20, R17, UR10 ;  /* 0x0000000a11147c36 */ /* 0x000fe20008000000 */
[----:B------:R-:W-:-:S05]  /*4020*/  IADD3 R17, P3, R6, R16, RZ ;  /* 0x0000001006117210 */ /* 0x000fca0007f7e0ff */
[----:B------:R-:W-:Y:S01]  /*4030*/  IMAD.X R19, R20, 0x1, R5, P3 ;  /* 0x0000000114137824 */ /* 0x000fe200018e0605 */
[----:B------:R-:W-:-:S04]  /*4040*/  LEA R18, P3, R17, UR24, 0x2 ;  /* 0x0000001811127c11 */ /* 0x000fc8000f8610ff */
[----:B------:R-:W-:-:S05]  /*4050*/  LEA.HI.X R19, R17, UR25, R19, 0x2, P3 ;  /* 0x0000001911137c11 */ /* 0x000fca00098f1413 */
[----:B------:R-:W3:Y:S01]  /*4060*/  @P2 LDG.E.LTC128B R11, desc[UR16][R18.64] ;  /* 0x00000010120b2981 */ /* 0x000ee2000c1e1920 */
[----:B------:R-:W-:Y:S01]  /*4070*/  USHF.L.U32 UR31, UR20, 0x6, URZ ;  /* 0x00000006141f7899 */ /* 0x000fe2000800063f */
[----:B------:R-:W-:Y:S01]  /*4080*/  IADD3 R16, P5, R16, UR22, RZ ;  /* 0x0000001610107c10 */ /* 0x000fe2000ffbe0ff */
[----:B------:R-:W-:Y:S01]  /*4090*/  USHF.L.U64.HI UR32, UR20, 0x6, UR21 ;  /* 0x0000000614207899 */ /* 0x000fe20008010215 */
[----:B------:R-:W-:Y:S01]  /*40a0*/  BSSY B1, `(.L_x_32) ;  /* 0x000000e000017945 */ /* 0x000fe20003800000 */
[----:B---3--:R-:W-:-:S04]  /*40b0*/  IMAD R17, R11, UR18, RZ ;  /* 0x000000120b117c24 */ /* 0x008fc8000f8e02ff */
[----:B----4-:R-:W-:Y:S01]  /*40c0*/  IMAD R17, R22, UR19, R17 ;  /* 0x0000001316117c24 */ /* 0x010fe2000f8e0211 */
[----:B------:R-:W-:-:S04]  /*40d0*/  IADD3 R22, P3, R12, UR31, RZ ;  /* 0x0000001f0c167c10 */ /* 0x000fc8000ff7e0ff */
[----:B------:R-:W-:Y:S02]  /*40e0*/  IADD3.X R23, R13, UR32, RZ, P3, !PT ;  /* 0x000000200d177c10 */ /* 0x000fe40009ffe4ff */
[----:B------:R-:W-:-:S03]  /*40f0*/  IADD3 R19, P3, R16, R6, RZ ;  /* 0x0000000610137210 */ /* 0x000fc60007f7e0ff */
[----:B------:R3:W-:Y:S01]  /*4100*/  @P2 STG.E desc[UR16][R22.64], R17 ;  /* 0x0000001116002986 */ /* 0x0007e2000c101910 */
[----:B------:R-:W-:Y:S02]  /*4110*/  ISETP.GT.AND P2, PT, R0, 0x11, P0 ;  /* 0x000000110000780c */ /* 0x000fe40000744270 */
[----:B---3--:R-:W-:-:S05]  /*4120*/  IADD3.X R17, R20, UR23, RZ, P5, !PT ;  /* 0x0000001714117c10 */ /* 0x008fca000affe4ff */
[----:B------:R-:W-:Y:S01]  /*4130*/  IMAD.X R20, R17, 0x1, R5, P3 ;  /* 0x0000000111147824 */ /* 0x000fe200018e0605 */
[----:B------:R-:W-:-:S04]  /*4140*/  LEA R18, P3, R19, UR24, 0x2 ;  /* 0x0000001813127c11 */ /* 0x000fc8000f8610ff */
[----:B------:R-:W-:Y:S01]  /*4150*/  LEA.HI.X R19, R19, UR25, R20, 0x2, P3 ;  /* 0x0000001913137c11 */ /* 0x000fe200098f1414 */
[----:B------:R-:W-:Y:S08]  /*4160*/  @!P2 BRA `(.L_x_33) ;  /* 0x000000000004a947 */ /* 0x000ff00003800000 */
[----:B------:R3:W5:Y:S02]  /*4170*/  LDG.E.LTC128B R11, desc[UR16][R18.64] ;  /* 0x00000010120b7981 */ /* 0x000764000c1e1920 */
.L_x_33:
[----:B------:R-:W-:Y:S05]  /*4180*/  BSYNC B1 ;  /* 0x0000000000017941 */ /* 0x000fea0003800000 */
.L_x_32:
[----:B------:R-:W4:Y:S01]  /*4190*/  LDL.LU R20, [R1+0x24] ;  /* 0x0000240001147983 */ /* 0x000f220000300800 */
[----:B------:R-:W-:Y:S02]  /*41a0*/  UIMAD.WIDE.U32 UR14, UR22, 0x7, UR14 ;  /* 0x00000007160e78a5 */ /* 0x000fe4000f8e000e */
[----:B---3--:R-:W-:Y:S01]  /*41b0*/  IMAD.U32 R18, RZ, RZ, UR22 ;  /* 0x00000016ff127e24 */ /* 0x008fe2000f8e00ff */
[----:B------:R-:W-:Y:S01]  /*41c0*/  ISETP.GT.AND P5, PT, R0, 0x10, P1 ;  /* 0x000000100000780c */ /* 0x000fe20000fa4270 */
[----:B------:R-:W-:Y:S01]  /*41d0*/  BSSY B1, `(.L_x_34) ;  /* 0x0000012000017945 */ /* 0x000fe20003800000 */
[----:B------:R-:W-:-:S04]  /*41e0*/  UIADD3 UR14, UP0, UR14, UR22, URZ ;  /* 0x000000160e0e7290 */ /* 0x000fc8000ff1e03f */
[----:B------:R-:W-:-:S06]  /*41f0*/  UIADD3.X UR15, UR23, UR10, UR15, UP0, !UPT ;  /* 0x0000000a170f7290 */ /* 0x000fcc00087fe40f */
[----:B------:R-:W-:-:S03]  /*4200*/  IMAD.WIDE.U32 R18, R8, R18, UR14 ;  /* 0x0000000e08127e25 */ /* 0x000fc6000f8e0012 */
[----:B------:R-:W-:-:S04]  /*4210*/  IADD3 R18, P3, R2, R18, RZ ;  /* 0x0000001202127210 */ /* 0x000fc80007f7e0ff */
[----:B------:R-:W-:-:S03]  /*4220*/  IADD3.X R19, R3, R9, R19, P3, !PT ;  /* 0x0000000903137210 */ /* 0x000fc60001ffe413 */
[----:B------:R-:W-:-:S05]  /*4230*/  IMAD.WIDE.U32 R18, R10, UR8, R18 ;  /* 0x000000080a127c25 */ /* 0x000fca000f8e0012 */
[----:B------:R-:W-:Y:S02]  /*4240*/  IADD3 R19, R19, UR9, RZ ;  /* 0x0000000913137c10 */ /* 0x000fe4000fffe0ff */
[----:B0-2---:R-:W-:-:S04]  /*4250*/  LEA R152, P3, R18, UR24, 0x2 ;  /* 0x0000001812987c11 */ /* 0x005fc8000f8610ff */
[----:B------:R-:W-:Y:S01]  /*4260*/  LEA.HI.X R153, R18, UR25, R19, 0x2, P3 ;  /* 0x0000001912997c11 */ /* 0x000fe200098f1413 */
[----:B-----5:R-:W-:-:S04]  /*4270*/  IMAD R18, R11, UR18, RZ ;  /* 0x000000120b127c24 */ /* 0x020fc8000f8e02ff */
[----:B------:R0:W-:Y:S01]  /*4280*/  STL.64 [R1+0x230], R152 ;  /* 0x0002309801007387 */ /* 0x0001e20000100a00 */
[----:B----4-:R-:W-:Y:S01]  /*4290*/  IMAD R18, R20, UR19, R18 ;  /* 0x0000001314127c24 */ /* 0x010fe2000f8e0212 */
[----:B------:R-:W-:-:S04]  /*42a0*/  IADD3 R20, P3, R14, UR31, RZ ;  /* 0x0000001f0e147c10 */ /* 0x000fc8000ff7e0ff */
[----:B------:R-:W-:-:S05]  /*42b0*/  IADD3.X R21, R15, UR32, RZ, P3, !PT ;  /* 0x000000200f157c10 */ /* 0x000fca0009ffe4ff */
[----:B------:R0:W-:Y:S01]  /*42c0*/  @P2 STG.E desc[UR16][R20.64], R18 ;  /* 0x0000001214002986 */ /* 0x0001e2000c101910 */
[----:B------:R-:W-:Y:S05]  /*42d0*/  @!P5 BRA `(.L_x_35) ;  /* 0x000000000004d947 */ /* 0x000fea0003800000 */
[----:B------:R2:W5:Y:S02]  /*42e0*/  LDG.E.LTC128B R11, desc[UR16][R152.64+0x20] ;  /* 0x00002010980b7981 */ /* 0x000564000c1e1920 */
.L_x_35:
[----:B------:R-:W-:Y:S05]  /*42f0*/  BSYNC B1 ;  /* 0x0000000000017941 */ /* 0x000fea0003800000 */
.L_x_34:
[----:B------:R-:W3:Y:S01]  /*4300*/  LDL.LU R19, [R1+0x28] ;  /* 0x0000280001137983 */ /* 0x000ee20000300800 */
[----:B0----5:R-:W-:Y:S01]  /*4310*/  IMAD R18, R11, UR18, RZ ;  /* 0x000000120b127c24 */ /* 0x021fe2000f8e02ff */
[----:B------:R-:W-:Y:S01]  /*4320*/  UIMAD.WIDE.U32 UR12, UR22, 0x7, UR12 ;  /* 0x00000007160c78a5 */ /* 0x000fe2000f8e000c */
[----:B------:R-:W-:Y:S03]  /*4330*/  BSSY B1, `(.L_x_36) ;  /* 0x0000011000017945 */ /* 0x000fe60003800000 */
[----:B------:R-:W-:-:S04]  /*4340*/  UIADD3 UR12, UP0, UR12, UR22, URZ ;  /* 0x000000160c0c7290 */ /* 0x000fc8000ff1e03f */
[----:B------:R-:W-:Y:S01]  /*4350*/  UIADD3.X UR13, UR23, UR10, UR13, UP0, !UPT ;  /* 0x0000000a170d7290 */ /* 0x000fe200087fe40d */
        /* <DEDUP_REMOVED lines=14> */
.L_x_37:
[----:B------:R-:W-:Y:S05]  /*4440*/  BSYNC B1 ;  /* 0x0000000000017941 */ /* 0x000fea0003800000 */
.L_x_36:
[----:B------:R-:W3:Y:S01]  /*4450*/  LDL.LU R19, [R1+0x2c] ;  /* 0x00002c0001137983 */ /* 0x000ee20000300800 */
[----:B-----5:R-:W-:Y:S01]  /*4460*/  IMAD R18, R11, UR18, RZ ;  /* 0x000000120b127c24 */ /* 0x020fe2000f8e02ff */
[----:B------:R-:W-:Y:S02]  /*4470*/  ISETP.GT.AND P5, PT, R0, 0x18, P0 ;  /* 0x000000180000780c */ /* 0x000fe400007a4270 */
[----:B------:R-:W4:Y:S01]  /*4480*/  LDL.LU R22, [R1+0x30] ;  /* 0x0000300001167983 */ /* 0x000f220000300800 */
[----:B---3--:R-:W-:-:S05]  /*4490*/  IMAD R18, R19, UR19, R18 ;  /* 0x0000001313127c24 */ /* 0x008fca000f8e0212 */
[----:B------:R3:W-:Y:S02]  /*44a0*/  @P2 STG.E desc[UR16][R20.64+0x20], R18 ;  /* 0x0000201214002986 */ /* 0x0007e4000c101910 */
[----:B---3--:R-:W-:-:S04]  /*44b0*/  IMAD.U32 R18, RZ, RZ, UR22 ;  /* 0x00000016ff127e24 */ /* 0x008fc8000f8e00ff */
[----:B------:R-:W-:-:S04]  /*44c0*/  IMAD.WIDE.U32 R16, R18, 0x7, R16 ;  /* 0x0000000712107825 */ /* 0x000fc800078e0010 */
[----:B------:R-:W-:Y:S01]  /*44d0*/  VIADD R21, R17, UR10 ;  /* 0x0000000a11157c36 */ /* 0x000fe20008000000 */
[----:B------:R-:W-:-:S04]  /*44e0*/  IADD3 R17, P2, R6, R16, RZ ;  /* 0x0000001006117210 */ /* 0x000fc80007f5e0ff */
[----:B------:R-:W-:Y:S02]  /*44f0*/  IADD3.X R19, R21, R5, RZ, P2, !PT ;  /* 0x0000000515137210 */ /* 0x000fe400017fe4ff */
[----:B------:R-:W-:-:S04]  /*4500*/  LEA R18, P2, R17, UR24, 0x2 ;  /* 0x0000001811127c11 */ /* 0x000fc8000f8410ff */
[----:B------:R-:W-:-:S05]  /*4510*/  LEA.HI.X R19, R17, UR25, R19, 0x2, P2 ;  /* 0x0000001911137c11 */ /* 0x000fca00090f1413 */
[----:B------:R3:W2:Y:S01]  /*4520*/  @P5 LDG.E.LTC128B R11, desc[UR16][R18.64] ;  /* 0x00000010120b5981 */ /* 0x0006a2000c1e1920 */
[----:B------:R-:W-:Y:S01]  /*4530*/  UIMAD UR31, UR21, 0x60, URZ ;  /* 0x00000060151f78a4 */ /* 0x000fe2000f8e023f */
[----:B------:R-:W-:Y:S01]  /*4540*/  IADD3 R20, P3, R16, UR22, RZ ;  /* 0x0000001610147c10 */ /* 0x000fe2000ff7e0ff */
[----:B------:R-:W-:Y:S01]  /*4550*/  BSSY B1, `(.L_x_38) ;  /* 0x000000f000017945 */ /* 0x000fe20003800000 */
[----:B------:R-:W-:Y:S02]  /*4560*/  ISETP.GT.AND P2, PT, R0, 0x19, P0 ;  /* 0x000000190000780c */ /* 0x000fe40000744270 */
[----:B------:R-:W-:Y:S02]  /*4570*/  IADD3.X R21, R21, UR23, RZ, P3, !PT ;  /* 0x0000001715157c10 */ /* 0x000fe40009ffe4ff */
[----:B------:R-:W-:Y:S01]  /*4580*/  IADD3 R17, P3, R20, R6, RZ ;  /* 0x0000000614117210 */ /* 0x000fe20007f7e0ff */
[----:B---3--:R-:W-:-:S04]  /*4590*/  IMAD.U32 R18, RZ, RZ, UR20 ;  /* 0x00000014ff127e24 */ /* 0x008fc8000f8e00ff */
[----:B------:R-:W-:-:S04]  /*45a0*/  IMAD.WIDE.U32 R18, R18, 0x60, R12 ;  /* 0x0000006012127825 */ /* 0x000fc800078e000c */
[----:B------:R-:W-:Y:S02]  /*45b0*/  VIADD R19, R19, UR31 ;  /* 0x0000001f13137c36 */ /* 0x000fe40008000000 */
[----:B--2---:R-:W-:-:S04]  /*45c0*/  IMAD R16, R11, UR18, RZ ;  /* 0x000000120b107c24 */ /* 0x004fc8000f8e02ff */
[----:B----4-:R-:W-:Y:S02]  /*45d0*/  IMAD R16, R22, UR19, R16 ;  /* 0x0000001316107c24 */ /* 0x010fe4000f8e0210 */
[----:B------:R-:W-:-:S03]  /*45e0*/  IMAD.X R22, R21, 0x1, R5, P3 ;  /* 0x0000000115167824 */ /* 0x000fc600018e0605 */
[----:B------:R2:W-:Y:S02]  /*45f0*/  @P5 STG.E desc[UR16][R18.64], R16 ;  /* 0x0000001012005986 */ /* 0x0005e4000c101910 */
[----:B--2---:R-:W-:-:S04]  /*4600*/  LEA R16, P3, R17, UR24, 0x2 ;  /* 0x0000001811107c11 */ /* 0x004fc8000f8610ff */
[----:B------:R-:W-:Y:S01]  /*4610*/  LEA.HI.X R17, R17, UR25, R22, 0x2, P3 ;  /* 0x0000001911117c11 */ /* 0x000fe200098f1416 */
[----:B------:R-:W-:Y:S08]  /*4620*/  @!P2 BRA `(.L_x_39) ;  /* 0x000000000004a947 */ /* 0x000ff00003800000 */
[----:B------:R2:W5:Y:S02]  /*4630*/  LDG.E.LTC128B R11, desc[UR16][R16.64] ;  /* 0x00000010100b7981 */ /* 0x000564000c1e1920 */
.L_x_39:
[----:B------:R-:W-:Y:S05]  /*4640*/  BSYNC B1 ;  /* 0x0000000000017941 */ /* 0x000fea0003800000 */
.L_x_38:
[----:B------:R-:W3:Y:S01]  /*4650*/  LDL.LU R22, [R1+0x34] ;  /* 0x0000340001167983 */ /* 0x000ee20000300800 */
[----:B------:R-:W-:Y:S02]  /*4660*/  UIMAD.WIDE.U32 UR14, UR22, 0x7, UR14 ;  /* 0x00000007160e78a5 */ /* 0x000fe4000f8e000e */
[----:B--2---:R-:W-:Y:S01]  /*4670*/  IMAD.U32 R16, RZ, RZ, UR22 ;  /* 0x00000016ff107e24 */ /* 0x004fe2000f8e00ff */
        /* <DEDUP_REMOVED lines=8> */
[----:B0-----:R-:W-:-:S04]  /*4700*/  LEA R152, P3, R16, UR24, 0x2 ;  /* 0x0000001810987c11 */ /* 0x001fc8000f8610ff */
[----:B------:R-:W-:Y:S01]  /*4710*/  LEA.HI.X R153, R16, UR25, R17, 0x2, P3 ;  /* 0x0000001910997c11 */ /* 0x000fe200098f1411 */
[----:B-----5:R-:W-:Y:S01]  /*4720*/  IMAD R16, R11, UR18, RZ ;  /* 0x000000120b107c24 */ /* 0x020fe2000f8e02ff */
[----:B------:R-:W-:Y:S01]  /*4730*/  ISETP.GT.AND P3, PT, R0, 0x18, P1 ;  /* 0x000000180000780c */ /* 0x000fe20000f64270 */
[----:B------:R-:W-:Y:S02]  /*4740*/  IMAD.U32 R17, RZ, RZ, UR20 ;  /* 0x00000014ff117e24 */ /* 0x000fe4000f8e00ff */
[----:B------:R0:W-:Y:S01]  /*4750*/  STL.64 [R1+0x220], R152 ;  /* 0x0002209801007387 */ /* 0x0001e20000100a00 */
[----:B---3--:R-:W-:Y:S02]  /*4760*/  IMAD R22, R22, UR19, R16 ;  /* 0x0000001316167c24 */ /* 0x008fe4000f8e0210 */
[----:B------:R-:W-:-:S04]  /*4770*/  IMAD.WIDE.U32 R16, R17, 0x60, R14 ;  /* 0x0000006011107825 */ /* 0x000fc800078e000e */
[----:B------:R-:W-:-:S05]  /*4780*/  VIADD R17, R17, UR31 ;  /* 0x0000001f11117c36 */ /* 0x000fca0008000000 */
[----:B------:R0:W-:Y:S01]  /*4790*/  @P2 STG.E desc[UR16][R16.64], R22 ;  /* 0x0000001610002986 */ /* 0x0001e2000c101910 */
[----:B------:R-:W-:Y:S05]  /*47a0*/  @!P3 BRA `(.L_x_41) ;  /* 0x000000000004b947 */ /* 0x000fea0003800000 */
[----:B------:R2:W5:Y:S02]  /*47b0*/  LDG.E.LTC128B R11, desc[UR16][R152.64+0x20] ;  /* 0x00002010980b7981 */ /* 0x000564000c1e1920 */
.L_x_41:
[----:B------:R-:W-:Y:S05]  /*47c0*/  BSYNC B1 ;  /* 0x0000000000017941 */ /* 0x000fea0003800000 */
.L_x_40:
        /* <DEDUP_REMOVED lines=20> */
.L_x_43:
[----:B------:R-:W-:Y:S05]  /*4910*/  BSYNC B1 ;  /* 0x0000000000017941 */ /* 0x000fea0003800000 */
.L_x_42:
        /* <DEDUP_REMOVED lines=31> */
.L_x_45:
[----:B------:R-:W-:Y:S05]  /*4b10*/  BSYNC B1 ;  /* 0x0000000000017941 */ /* 0x000fea0003800000 */
.L_x_44:
        /* <DEDUP_REMOVED lines=22> */
.L_x_47:
[----:B------:R-:W-:Y:S05]  /*4c80*/  BSYNC B1 ;  /* 0x0000000000017941 */ /* 0x000fea0003800000 */
.L_x_46:
        /* <DEDUP_REMOVED lines=20> */
.L_x_49:
[----:B------:R-:W-:Y:S05]  /*4dd0*/  BSYNC B1 ;  /* 0x0000000000017941 */ /* 0x000fea0003800000 */
.L_x_48:
        /* <DEDUP_REMOVED lines=31> */
.L_x_51:
[----:B------:R-:W-:Y:S05]  /*4fd0*/  BSYNC B1 ;  /* 0x0000000000017941 */ /* 0x000fea0003800000 */
.L_x_50:
        /* <DEDUP_REMOVED lines=23> */
.L_x_53:
[----:B------:R-:W-:Y:S05]  /*5150*/  BSYNC B1 ;  /* 0x0000000000017941 */ /* 0x000fea0003800000 */
.L_x_52:
        /* <DEDUP_REMOVED lines=20> */
.L_x_55:
[----:B------:R-:W-:Y:S05]  /*52a0*/  BSYNC B1 ;  /* 0x0000000000017941 */ /* 0x000fea0003800000 */
.L_x_54:
[----:B------:R-:W3:Y:S01]  /*52b0*/  LDL.LU R19, [R1+0x5c] ;  /* 0x00005c0001137983 */ /* 0x000ee20000300800 */
[----:B-----5:R-:W-:Y:S01]  /*52c0*/  IMAD R18, R11, UR18, RZ ;  /* 0x000000120b127c24 */ /* 0x020fe2000f8e02ff */
[----:B------:R-:W-:Y:S02]  /*52d0*/  ISETP.GT.AND P5, PT, R0, 0x30, P0 ;  /* 0x000000300000780c */ /* 0x000fe400007a4270 */
[----:B------:R-:W4:Y:S01]  /*52e0*/  LDL.LU R22, [R1+0x60] ;  /* 0x0000600001167983 */ /* 0x000f220000300800 */
[----:B---3--:R-:W-:-:S05]  /*52f0*/  IMAD R18, R19, UR19, R18 ;  /* 0x0000001313127c24 */ /* 0x008fca000f8e0212 */
[----:B------:R3:W-:Y:S02]  /*5300*/  @P2 STG.E desc[UR16][R16.64+0x20], R18 ;  /* 0x0000201210002986 */ /* 0x0007e4000c101910 */
[----:B---3--:R-:W-:-:S05]  /*5310*/  MOV R16, UR22 ;  /* 0x0000001600107c02 */ /* 0x008fca0008000f00 */
[----:B------:R-:W-:-:S04]  /*5320*/  IMAD.WIDE.U32 R20, R16, 0x7, R20 ;  /* 0x0000000710147825 */ /* 0x000fc800078e0014 */
[----:B------:R-:W-:Y:S01]  /*5330*/  VIADD R21, R21, UR10 ;  /* 0x0000000a15157c36 */ /* 0x000fe20008000000 */
[----:B------:R-:W-:-:S05]  /*5340*/  IADD3 R17, P2, R6, R20, RZ ;  /* 0x0000001406117210 */ /* 0x000fca0007f5e0ff */
[----:B------:R-:W-:Y:S01]  /*5350*/  IMAD.X R18, R21, 0x1, R5, P2 ;  /* 0x0000000115127824 */ /* 0x000fe200010e0605 */
[----:B------:R-:W-:-:S04]  /*5360*/  LEA R16, P2, R17, UR24, 0x2 ;  /* 0x0000001811107c11 */ /* 0x000fc8000f8410ff */
[----:B------:R-:W-:-:S05]  /*5370*/  LEA.HI.X R17, R17, UR25, R18, 0x2, P2 ;  /* 0x0000001911117c11 */ /* 0x000fca00090f1412 */
[----:B------:R3:W2:Y:S01]  /*5380*/  @P5 LDG.E.LTC128B R11, desc[UR16][R16.64] ;  /* 0x00000010100b5981 */ /* 0x0006a2000c1e1920 */
[----:B------:R-:W-:Y:S01]  /*5390*/  IMAD.U32 R18, RZ, RZ, UR20 ;  /* 0x00000014ff127e24 */ /* 0x000fe2000f8e00ff */
[----:B------:R-:W-:Y:S01]  /*53a0*/  UIMAD UR31, UR21, 0xc0, URZ ;  /* 0x000000c0151f78a4 */ /* 0x000fe2000f8e023f */
[----:B------:R-:W-:Y:S01]  /*53b0*/  ISETP.GT.AND P2, PT, R0, 0x31, P0 ;  /* 0x000000310000780c */ /* 0x000fe20000744270 */
[----:B------:R-:W-:Y:S01]  /*53c0*/  BSSY B1, `(.L_x_56) ;  /* 0x000000e000017945 */ /* 0x000fe20003800000 */
[----:B------:R-:W-:Y:S01]  /*53d0*/  IADD3 R20, P3, R20, UR22, RZ ;  /* 0x0000001614147c10 */ /* 0x000fe2000ff7e0ff */
[----:B------:R-:W-:-:S03]  /*53e0*/  IMAD.WIDE.U32 R18, R18, 0xc0, R12 ;  /* 0x000000c012127825 */ /* 0x000fc600078e000c */
[----:B------:R-:W-:Y:S01]  /*53f0*/  IADD3.X R21, R21, UR23, RZ, P3, !PT ;  /* 0x0000001715157c10 */ /* 0x000fe20009ffe4ff */
[----:B------:R-:W-:Y:S01]  /*5400*/  VIADD R19, R19, UR31 ;  /* 0x0000001f13137c36 */ /* 0x000fe20008000000 */
[----:B---3--:R-:W-:Y:S01]  /*5410*/  IADD3 R17, P3, R20, R6, RZ ;  /* 0x0000000614117210 */ /* 0x008fe20007f7e0ff */
[----:B--2---:R-:W-:-:S04]  /*5420*/  IMAD R16, R11, UR18, RZ ;  /* 0x000000120b107c24 */ /* 0x004fc8000f8e02ff */
[----:B----4-:R-:W-:Y:S01]  /*5430*/  IMAD R16, R22, UR19, R16 ;  /* 0x0000001316107c24 */ /* 0x010fe2000f8e0210 */
[----:B------:R-:W-:-:S04]  /*5440*/  IADD3.X R22, R21, R5, RZ, P3, !PT ;  /* 0x0000000515167210 */ /* 0x000fc80001ffe4ff */
[----:B------:R2:W-:Y:S02]  /*5450*/  @P5 STG.E desc[UR16][R18.64], R16 ;  /* 0x0000001012005986 */ /* 0x0005e4000c101910 */
[----:B--2---:R-:W-:-:S04]  /*5460*/  LEA R16, P3, R17, UR24, 0x2 ;  /* 0x0000001811107c11 */ /* 0x004fc8000f8610ff */
[----:B------:R-:W-:Y:S01]  /*5470*/  LEA.HI.X R17, R17, UR25, R22, 0x2, P3 ;  /* 0x0000001911117c11 */ /* 0x000fe200098f1416 */
[----:B------:R-:W-:Y:S08]  /*5480*/  @!P2 BRA `(.L_x_57) ;  /* 0x000000000004a947 */ /* 0x000ff00003800000 */
[----:B------:R2:W5:Y:S02]  /*5490*/  LDG.E.LTC128B R11, desc[UR16][R16.64] ;  /* 0x00000010100b7981 */ /* 0x000564000c1e1920 */
.L_x_57:
[----:B------:R-:W-:Y:S05]  /*54a0*/  BSYNC B1 ;  /* 0x0000000000017941 */ /* 0x000fea0003800000 */
.L_x_56:
        /* <DEDUP_REMOVED lines=9> */
[----:B------:R-:W-:-:S04]  /*5540*/  IMAD.WIDE.U32 R16, R10, UR8, R16 ;  /* 0x000000080a107c25 */ /* 0x000fc8000f8e0010 */
[----:B------:R-:W-:Y:S01]  /*5550*/  VIADD R17, R17, UR9 ;  /* 0x0000000911117c36 */ /* 0x000fe20008000000 */
        /* <DEDUP_REMOVED lines=12> */
.L_x_59:
[----:B------:R-:W-:Y:S05]  /*5620*/  BSYNC B1 ;  /* 0x0000000000017941 */ /* 0x000fea0003800000 */
.L_x_58:
        /* <DEDUP_REMOVED lines=8> */
[----:B0-----:R-:W-:-:S05]  /*56b0*/  MOV R18, UR22 ;  /* 0x0000001600127c02 */ /* 0x001fca0008000f00 */
        /* <DEDUP_REMOVED lines=11> */
.L_x_61:
[----:B------:R-:W-:Y:S05]  /*5770*/  BSYNC B1 ;  /* 0x0000000000017941 */ /* 0x000fea0003800000 */
.L_x_60:
        /* <DEDUP_REMOVED lines=9> */
[----:B------:R-:W-:-:S05]  /*5810*/  IADD3 R17, P2, R6, R20, RZ ;  /* 0x0000001406117210 */ /* 0x000fca0007f5e0ff */
[----:B------:R-:W-:Y:S01]  /*5820*/  IMAD.X R18, R21, 0x1, R5, P2 ;  /* 0x0000000115127824 */ /* 0x000fe200010e0605 */
[----:B------:R-:W-:-:S04]  /*5830*/  LEA R16, P2, R17, UR24, 0x2 ;  /* 0x0000001811107c11 */ /* 0x000fc8000f8410ff */
[----:B------:R-:W-:-:S05]  /*5840*/  LEA.HI.X R17, R17, UR25, R18, 0x2, P2 ;  /* 0x0000001911117c11 */ /* 0x000fca00090f1412 */
[----:B------:R3:W2:Y:S01]  /*5850*/  @P5 LDG.E.LTC128B R11, desc[UR16][R16.64] ;  /* 0x00000010100b5981 */ /* 0x0006a2000c1e1920 */
[----:B------:R-:W-:Y:S01]  /*5860*/  MOV R18, UR20 ;  /* 0x0000001400127c02 */ /* 0x000fe20008000f00 */
[----:B------:R-:W-:Y:S01]  /*5870*/  UIMAD UR31, UR21, 0xe0, URZ ;  /* 0x000000e0151f78a4 */ /* 0x000fe2000f8e023f */
[----:B------:R-:W-:Y:S01]  /*5880*/  IADD3 R20, P3, R20, UR22, RZ ;  /* 0x0000001614147c10 */ /* 0x000fe2000ff7e0ff */
[----:B------:R-:W-:Y:S01]  /*5890*/  BSSY B1, `(.L_x_62) ;  /* 0x000000e000017945 */ /* 0x000fe20003800000 */
[----:B------:R-:W-:Y:S01]  /*58a0*/  ISETP.GT.AND P2, PT, R0, 0x39, P0 ;  /* 0x000000390000780c */ /* 0x000fe20000744270 */
[----:B------:R-:W-:Y:S01]  /*58b0*/  IMAD.WIDE.U32 R18, R18, 0xe0, R12 ;  /* 0x000000e012127825 */ /* 0x000fe200078e000c */
[----:B------:R-:W-:-:S03]  /*58c0*/  IADD3.X R21, R21, UR23, RZ, P3, !PT ;  /* 0x0000001715157c10 */ /* 0x000fc60009ffe4ff */
[----:B------:R-:W-:Y:S01]  /*58d0*/  VIADD R19, R19, UR31 ;  /* 0x0000001f13137c36 */ /* 0x000fe20008000000 */
[----:B---3--:R-:W-:Y:S01]  /*58e0*/  IADD3 R17, P3, R20, R6, RZ ;  /* 0x0000000614117210 */ /* 0x008fe20007f7e0ff */
        /* <DEDUP_REMOVED lines=8> */
.L_x_63:
[----:B------:R-:W-:Y:S05]  /*5970*/  BSYNC B1 ;  /* 0x0000000000017941 */ /* 0x000fea0003800000 */
.L_x_62:
        /* <DEDUP_REMOVED lines=14> */
[----:B------:R-:W-:Y:S02]  /*5a60*/  MOV R17, UR20 ;  /* 0x0000001400117c02 */ /* 0x000fe40008000f00 */
[----:B------:R-:W-:Y:S01]  /*5a70*/  ISETP.GT.AND P3, PT, R0, 0x38, P1 ;  /* 0x000000380000780c */ /* 0x000fe20000f64270 */
[----:B------:R0:W-:Y:S01]  /*5a80*/  STL.64 [R1+0x18], R152 ;  /* 0x0000189801007387 */ /* 0x0001e20000100a00 */
[----:B---3--:R-:W-:Y:S02]  /*5a90*/  IMAD R22, R22, UR19, R16 ;  /* 0x0000001316167c24 */ /* 0x008fe4000f8e0210 */
[----:B------:R-:W-:-:S04]  /*5aa0*/  IMAD.WIDE.U32 R16, R17, 0xe0, R14 ;  /* 0x000000e011107825 */ /* 0x000fc800078e000e */
[----:B------:R-:W-:-:S05]  /*5ab0*/  VIADD R17, R17, UR31 ;  /* 0x0000001f11117c36 */ /* 0x000fca0008000000 */
[----:B------:R0:W-:Y:S01]  /*5ac0*/  @P2 STG.E desc[UR16][R16.64], R22 ;  /* 0x0000001610002986 */ /* 0x0001e2000c101910 */
[----:B------:R-:W-:Y:S05]  /*5ad0*/  @!P3 BRA `(.L_x_65) ;  /* 0x000000000004b947 */ /* 0x000fea0003800000 */
[----:B------:R2:W5:Y:S02]  /*5ae0*/  LDG.E.LTC128B R11, desc[UR16][R152.64+0x20] ;  /* 0x00002010980b7981 */ /* 0x000564000c1e1920 */
.L_x_65:
[----:B------:R-:W-:Y:S05]  /*5af0*/  BSYNC B1 ;  /* 0x0000000000017941 */ /* 0x000fea0003800000 */
.L_x_64:
        /* <DEDUP_REMOVED lines=20> */
.L_x_67:
[----:B------:R-:W-:Y:S05]  /*5c40*/  BSYNC B1 ;  /* 0x0000000000017941 */ /* 0x000fea0003800000 */
.L_x_66:
[----:B------:R-:W3:Y:S01]  /*5c50*/  LDL.LU R19, [R1+0x7c] ;  /* 0x00007c0001137983 */ /* 0x000ee20000300800 */
[----:B-----5:R-:W-:-:S03]  /*5c60*/  IMAD R18, R11, UR18, RZ ;  /* 0x000000120b127c24 */ /* 0x020fc6000f8e02ff */
[----:B------:R-:W4:Y:S01]  /*5c70*/  LDL.LU R22, [R1+0x80] ;  /* 0x0000800001167983 */ /* 0x000f220000300800 */
[----:B---3--:R-:W-:-:S05]  /*5c80*/  IMAD R18, R19, UR19, R18 ;  /* 0x0000001313127c24 */ /* 0x008fca000f8e0212 */
[----:B------:R3:W-:Y:S01]  /*5c90*/  @P2 STG.E desc[UR16][R16.64+0x20], R18 ;  /* 0x0000201210002986 */ /* 0x0007e2000c101910 */
[----:B------:R-:W-:Y:S01]  /*5ca0*/  ISETP.GT.AND P2, PT, R0, 0x40, P0 ;  /* 0x000000400000780c */ /* 0x000fe20000744270 */
[----:B---3--:R-:W-:-:S04]  /*5cb0*/  IMAD.U32 R16, RZ, RZ, UR22 ;  /* 0x00000016ff107e24 */ /* 0x008fc8000f8e00ff */
[----:B------:R-:W-:-:S05]  /*5cc0*/  IMAD.WIDE.U32 R16, R16, 0x7, R20 ;  /* 0x0000000710107825 */ /* 0x000fca00078e0014 */
[----:B------:R-:W-:Y:S02]  /*5cd0*/  IADD3 R20, R17, UR10, RZ ;  /* 0x0000000a11147c10 */ /* 0x000fe4000fffe0ff */
        /* <DEDUP_REMOVED lines=22> */
.L_x_69:
[----:B------:R-:W-:Y:S05]  /*5e40*/  BSYNC B1 ;  /* 0x0000000000017941 */ /* 0x000fea0003800000 */
.L_x_68:
        /* <DEDUP_REMOVED lines=22> */
.L_x_71:
[----:B------:R-:W-:Y:S05]  /*5fb0*/  BSYNC B1 ;  /* 0x0000000000017941 */ /* 0x000fea0003800000 */
.L_x_70:
        /* <DEDUP_REMOVED lines=17> */
[----:B------:R0:W-:Y:S10]  /*60d0*/  STL.64 [R1], R152 ;  /* 0x0000009801007387 */ /* 0x0001f40000100a00 */
[----:B------:R-:W-:Y:S05]  /*60e0*/  @!P2 BRA `(.L_x_73) ;  /* 0x000000000004a947 */ /* 0x000fea0003800000 */
[----:B------:R2:W5:Y:S02]  /*60f0*/  LDG.E.LTC128B R11, desc[UR16][R152.64+0x20] ;  /* 0x00002010980b7981 */ /* 0x000564000c1e1920 */
.L_x_73:
[----:B------:R-:W-:Y:S05]  /*6100*/  BSYNC B1 ;  /* 0x0000000000017941 */ /* 0x000fea0003800000 */
.L_x_72:
        /* <DEDUP_REMOVED lines=19> */
[----:B------:R-:W-:Y:S02]  /*6240*/  IADD3 R17, P3, R20, R6, RZ ;  /* 0x0000000614117210 */ /* 0x000fe40007f7e0ff */
[----:B---3--:R-:W-:-:S05]  /*6250*/  MOV R18, UR20 ;  /* 0x0000001400127c02 */ /* 0x008fca0008000f00 */
        /* <DEDUP_REMOVED lines=10> */
.L_x_75:
[----:B------:R-:W-:Y:S05]  /*6300*/  BSYNC B1 ;  /* 0x0000000000017941 */ /* 0x000fea0003800000 */
.L_x_74:
        /* <DEDUP_REMOVED lines=11> */
[----:B------:R-:W-:-:S04]  /*63c0*/  LEA R236, P3, R16, UR24, 0x2 ;  /* 0x0000001810ec7c11 */ /* 0x000fc8000f8610ff */
[----:B------:R-:W-:Y:S01]  /*63d0*/  LEA.HI.X R237, R16, UR25, R17, 0x2, P3 ;  /* 0x0000001910ed7c11 */ /* 0x000fe200098f1411 */
[----:B-----5:R-:W-:Y:S01]  /*63e0*/  IMAD R16, R11, UR18, RZ ;  /* 0x000000120b107c24 */ /* 0x020fe2000f8e02ff */
[----:B------:R-:W-:Y:S02]  /*63f0*/  MOV R17, UR20 ;  /* 0x0000001400117c02 */ /* 0x000fe40008000f00 */
[----:B------:R-:W-:Y:S01]  /*6400*/  ISETP.GT.AND P3, PT, R0, 0x48, P1 ;  /* 0x000000480000780c */ /* 0x000fe20000f64270 */
[----:B---3--:R-:W-:Y:S02]  /*6410*/  IMAD R22, R22, UR19, R16 ;  /* 0x0000001316167c24 */ /* 0x008fe4000f8e0210 */
[----:B------:R-:W-:-:S04]  /*6420*/  IMAD.WIDE.U32 R16, R17, 0x120, R14 ;  /* 0x0000012011107825 */ /* 0x000fc800078e000e */
[----:B------:R-:W-:-:S05]  /*6430*/  VIADD R17, R17, UR31 ;  /* 0x0000001f11117c36 */ /* 0x000fca0008000000 */
[----:B------:R2:W-:Y:S01]  /*6440*/  @P2 STG.E desc[UR16][R16.64], R22 ;  /* 0x0000001610002986 */ /* 0x0005e2000c101910 */
[----:B------:R-:W-:Y:S05]  /*6450*/  @!P3 BRA `(.L_x_77) ;  /* 0x000000000004b947 */ /* 0x000fea0003800000 */
[----:B------:R3:W5:Y:S02]  /*6460*/  LDG.E.LTC128B R11, desc[UR16][R236.64+0x20] ;  /* 0x00002010ec0b7981 */ /* 0x000764000c1e1920 */
.L_x_77:
[----:B------:R-:W-:Y:S05]  /*6470*/  BSYNC B1 ;  /* 0x0000000000017941 */ /* 0x000fea0003800000 */
.L_x_76:
[----:B------:R-:W4:Y:S01]  /*6480*/  LDL.LU R23, [R1+0x98] ;  /* 0x0000980001177983 */ /* 0x000f220000300800 */
[----:B--2--5:R-:W-:Y:S01]  /*6490*/  IMAD R22, R11, UR18, RZ ;  /* 0x000000120b167c24 */ /* 0x024fe2000f8e02ff */
[----:B------:R-:W-:Y:S01]  /*64a0*/  UIMAD.WIDE.U32 UR12, UR22, 0x7, UR12 ;  /* 0x00000007160c78a5 */ /* 0x000fe2000f8e000c */
[----:B------:R-:W-:Y:S03]  /*64b0*/  BSSY B1, `(.L_x_78) ;  /* 0x0000010000017945 */ /* 0x000fe60003800000 */
[----:B------:R-:W-:-:S04]  /*64c0*/  UIADD3 UR12, UP0, UR12, UR22, URZ ;  /* 0x000000160c0c7290 */ /* 0x000fc8000ff1e03f */
[----:B------:R-:W-:Y:S01]  /*64d0*/  UIADD3.X UR13, UR23, UR10, UR13, UP0, !UPT ;  /* 0x0000000a170d7290 */ /* 0x000fe200087fe40d */
[----:B----4-:R-:W-:-:S05]  /*64e0*/  IMAD R22, R23, UR19, R22 ;  /* 0x0000001317167c24 */ /* 0x010fca000f8e0216 */
[----:B------:R2:W-:Y:S02]  /*64f0*/  @P3 STG.E desc[UR16][R18.64+0x20], R22 ;  /* 0x0000201612003986 */ /* 0x0005e4000c101910 */
[----:B--2---:R-:W-:-:S04]  /*6500*/  IMAD.U32 R18, RZ, RZ, UR22 ;  /* 0x00000016ff127e24 */ /* 0x004fc8000f8e00ff */
[----:B------:R-:W-:-:S03]  /*6510*/  IMAD.WIDE.U32 R18, R8, R18, UR12 ;  /* 0x0000000c08127e25 */ /* 0x000fc6000f8e0012 */
[----:B------:R-:W-:-:S04]  /*6520*/  IADD3 R18, P2, R2, R18, RZ ;  /* 0x0000001202127210 */ /* 0x000fc80007f5e0ff */
[----:B------:R-:W-:-:S03]  /*6530*/  IADD3.X R19, R3, R9, R19, P2, !PT ;  /* 0x0000000903137210 */ /* 0x000fc600017fe413 */
[----:B------:R-:W-:-:S04]  /*6540*/  IMAD.WIDE.U32 R18, R10, UR8, R18 ;  /* 0x000000080a127c25 */ /* 0x000fc8000f8e0012 */
[----:B------:R-:W-:Y:S01]  /*6550*/  VIADD R19, R19, UR9 ;  /* 0x0000000913137c36 */ /* 0x000fe20008000000 */
[----:B------:R-:W-:-:S04]  /*6560*/  LEA R234, P2, R18, UR24, 0x2 ;  /* 0x0000001812ea7c11 */ /* 0x000fc8000f8410ff */
[----:B------:R-:W-:Y:S02]  /*6570*/  LEA.HI.X R235, R18, UR25, R19, 0x2, P2 ;  /* 0x0000001912eb7c11 */ /* 0x000fe400090f1413 */
[----:B------:R-:W-:-:S13]  /*6580*/  ISETP.GT.AND P2, PT, R0, 0x49, P1 ;  /* 0x000000490000780c */ /* 0x000fda0000f44270 */
[----:B------:R-:W-:Y:S05]  /*6590*/  @!P2 BRA `(.L_x_79) ;  /* 0x000000000004a947 */ /* 0x000fea0003800000 */
[----:B------:R2:W5:Y:S02]  /*65a0*/  LDG.E.LTC128B R11, desc[UR16][R234.64+0x20] ;  /* 0x00002010ea0b7981 */ /* 0x000564000c1e1920 */
.L_x_79:
[----:B------:R-:W-:Y:S05]  /*65b0*/  BSYNC B1 ;  /* 0x0000000000017941 */ /* 0x000fea0003800000 */
.L_x_78:
[----:B------:R-:W4:Y:S01]  /*65c0*/  LDL.LU R19, [R1+0x9c] ;  /* 0x00009c0001137983 */ /* 0x000f220000300800 */
[----:B-----5:R-:W-:Y:S01]  /*65d0*/  IMAD R18, R11, UR18, RZ ;  /* 0x000000120b127c24 */ /* 0x020fe2000f8e02ff */
[----:B------:R-:W-:Y:S02]  /*65e0*/  ISETP.GT.AND P5, PT, R0, 0x50, P0 ;  /* 0x000000500000780c */ /* 0x000fe400007a4270 */
[----:B------:R-:W3:Y:S01]  /*65f0*/  LDL.LU R22, [R1+0xa0] ;  /* 0x0000a00001167983 */ /* 0x000ee20000300800 */
[----:B----4-:R-:W-:-:S05]  /*6600*/  IMAD R18, R19, UR19, R18 ;  /* 0x0000001313127c24 */ /* 0x010fca000f8e0212 */
[----:B------:R4:W-:Y:S02]  /*6610*/  @P2 STG.E desc[UR16][R16.64+0x20], R18 ;  /* 0x0000201210002986 */ /* 0x0009e4000c101910 */
[----:B----4-:R-:W-:-:S04]  /*6620*/  IMAD.U32 R16, RZ, RZ, UR22 ;  /* 0x00000016ff107e24 */ /* 0x010fc8000f8e00ff */
[----:B------:R-:W-:-:S05]  /*6630*/  IMAD.WIDE.U32 R20, R16, 0x7, R20 ;  /* 0x0000000710147825 */ /* 0x000fca00078e0014 */
[----:B------:R-:W-:Y:S02]  /*6640*/  IADD3 R21, R21, UR10, RZ ;  /* 0x0000000a15157c10 */ /* 0x000fe4000fffe0ff */
[----:B------:R-:W-:-:S05]  /*6650*/  IADD3 R17, P2, R6, R20, RZ ;  /* 0x0000001406117210 */ /* 0x000fca0007f5e0ff */
[----:B------:R-:W-:Y:S01]  /*6660*/  IMAD.X R18, R21, 0x1, R5, P2 ;  /* 0x0000000115127824 */ /* 0x000fe200010e0605 */
[----:B------:R-:W-:-:S04]  /*6670*/  LEA R16, P2, R17, UR24, 0x2 ;  /* 0x0000001811107c11 */ /* 0x000fc8000f8410ff */
[----:B------:R-:W-:-:S05]  /*6680*/  LEA.HI.X R17, R17, UR25, R18, 0x2, P2 ;  /* 0x0000001911117c11 */ /* 0x000fca00090f1412 */
[----:B------:R4:W2:Y:S01]  /*6690*/  @P5 LDG.E.LTC128B R11, desc[UR16][R16.64] ;  /* 0x00000010100b5981 */ /* 0x0008a2000c1e1920 */
[----:B------:R-:W-:Y:S01]  /*66a0*/  IMAD.U32 R18, RZ, RZ, UR20 ;  /* 0x00000014ff127e24 */ /* 0x000fe2000f8e00ff */
[----:B------:R-:W-:Y:S01]  /*66b0*/  UIMAD UR31, UR21, 0x140, URZ ;  /* 0x00000140151f78a4 */ /* 0x000fe2000f8e023f */
[----:B------:R-:W-:Y:S01]  /*66c0*/  IADD3 R20, P3, R20, UR22, RZ ;  /* 0x0000001614147c10 */ /* 0x000fe2000ff7e0ff */
[----:B------:R-:W-:Y:S01]  /*66d0*/  BSSY B1, `(.L_x_80) ;  /* 0x000000e000017945 */ /* 0x000fe20003800000 */
[----:B------:R-:W-:Y:S01]  /*66e0*/  ISETP.GT.AND P2, PT, R0, 0x51, P0 ;  /* 0x000000510000780c */ /* 0x000fe20000744270 */
[----:B------:R-:W-:Y:S01]  /*66f0*/  IMAD.WIDE.U32 R18, R18, 0x140, R12 ;  /* 0x0000014012127825 */ /* 0x000fe200078e000c */
[----:B------:R-:W-:-:S03]  /*6700*/  IADD3.X R21, R21, UR23, RZ, P3, !PT ;  /* 0x0000001715157c10 */ /* 0x000fc60009ffe4ff */
[----:B------:R-:W-:Y:S01]  /*6710*/  VIADD R19, R19, UR31 ;  /* 0x0000001f13137c36 */ /* 0x000fe20008000000 */
[----:B----4-:R-:W-:Y:S01]  /*6720*/  IADD3 R17, P3, R20, R6, RZ ;  /* 0x0000000614117210 */ /* 0x010fe20007f7e0ff */
[----:B--2---:R-:W-:-:S04]  /*6730*/  IMAD R16, R11, UR18, RZ ;  /* 0x000000120b107c24 */ /* 0x004fc8000f8e02ff */
[----:B---3--:R-:W-:Y:S02]  /*6740*/  IMAD R16, R22, UR19, R16 ;  /* 0x0000001316107c24 */ /* 0x008fe4000f8e0210 */
[----:B------:R-:W-:-:S03]  /*6750*/  IMAD.X R22, R21, 0x1, R5, P3 ;  /* 0x0000000115167824 */ /* 0x000fc600018e0605 */
[----:B------:R2:W-:Y:S02]  /*6760*/  @P5 STG.E desc[UR16][R18.64], R16 ;  /* 0x0000001012005986 */ /* 0x0005e4000c101910 */
[----:B--2---:R-:W-:-:S04]  /*6770*/  LEA R16, P3, R17, UR24, 0x2 ;  /* 0x0000001811107c11 */ /* 0x004fc8000f8610ff */
[----:B------:R-:W-:Y:S01]  /*6780*/  LEA.HI.X R17, R17, UR25, R22, 0x2, P3 ;  /* 0x0000001911117c11 */ /* 0x000fe200098f1416 */
[----:B------:R-:W-:Y:S08]  /*6790*/  @!P2 BRA `(.L_x_81) ;  /* 0x000000000004a947 */ /* 0x000ff00003800000 */
[----:B------:R2:W5:Y:S02]  /*67a0*/  LDG.E.LTC128B R11, desc[UR16][R16.64] ;  /* 0x00000010100b7981 */ /* 0x000564000c1e1920 */
.L_x_81:
[----:B------:R-:W-:Y:S05]  /*67b0*/  BSYNC B1 ;  /* 0x0000000000017941 */ /* 0x000fea0003800000 */
.L_x_80:
[----:B------:R-:W3:Y:S01]  /*67c0*/  LDL.LU R22, [R1+0xa4] ;  /* 0x0000a40001167983 */ /* 0x000ee20000300800 */
[----:B------:R-:W-:Y:S02]  /*67d0*/  UIMAD.WIDE.U32 UR14, UR22, 0x7, UR14 ;  /* 0x00000007160e78a5 */ /* 0x000fe4000f8e000e */
[----:B--2---:R-:W-:Y:S01]  /*67e0*/  MOV R16, UR22 ;  /* 0x0000001600107c02 */ /* 0x004fe20008000f00 */
        /* <DEDUP_REMOVED lines=11> */
[----:B------:R-:W-:Y:S01]  /*68a0*/  ISETP.GT.AND P3, PT, R0, 0x50, P1 ;  /* 0x000000500000780c */ /* 0x000fe20000f64270 */
[----:B------:R-:W-:Y:S02]  /*68b0*/  IMAD.U32 R17, RZ, RZ, UR20 ;  /* 0x00000014ff117e24 */ /* 0x000fe4000f8e00ff */
[----:B---3--:R-:W-:Y:S02]  /*68c0*/  IMAD R22, R22, UR19, R16 ;  /* 0x0000001316167c24 */ /* 0x008fe4000f8e0210 */
[----:B------:R-:W-:-:S04]  /*68d0*/  IMAD.WIDE.U32 R16, R17, 0x140, R14 ;  /* 0x0000014011107825 */ /* 0x000fc800078e000e */
[----:B------:R-:W-:-:S05]  /*68e0*/  VIADD R17, R17, UR31 ;  /* 0x0000001f11117c36 */ /* 0x000fca0008000000 */
[----:B------:R2:W-:Y:S01]  /*68f0*/  @P2 STG.E desc[UR16][R16.64], R22 ;  /* 0x0000001610002986 */ /* 0x0005e2000c101910 */
[----:B------:R-:W-:Y:S05]  /*6900*/  @!P3 BRA `(.L_x_83) ;  /* 0x000000000004b947 */ /* 0x000fea0003800000 */
[----:B------:R3:W5:Y:S02]  /*6910*/  LDG.E.LTC128B R11, desc[UR16][R232.64+0x20] ;  /* 0x00002010e80b7981 */ /* 0x000764000c1e1920 */
.L_x_83:
[----:B------:R-:W-:Y:S05]  /*6920*/  BSYNC B1 ;  /* 0x0000000000017941 */ /* 0x000fea0003800000 */
.L_x_82:
        /* <DEDUP_REMOVED lines=12> */
[----:B------:R-:W-:-:S05]  /*69f0*/  IMAD.WIDE.U32 R18, R10, UR8, R18 ;  /* 0x000000080a127c25 */ /* 0x000fca000f8e0012 */
[----:B------:R-:W-:Y:S02]  /*6a00*/  IADD3 R19, R19, UR9, RZ ;  /* 0x0000000913137c10 */ /* 0x000fe4000fffe0ff */
[----:B------:R-:W-:-:S04]  /*6a10*/  LEA R230, P2, R18, UR24, 0x2 ;  /* 0x0000001812e67c11 */ /* 0x000fc8000f8410ff */
[----:B------:R-:W-:Y:S02]  /*6a20*/  LEA.HI.X R231, R18, UR25, R19, 0x2, P2 ;  /* 0x0000001912e77c11 */ /* 0x000fe400090f1413 */
[----:B------:R-:W-:-:S13]  /*6a30*/  ISETP.GT.AND P2, PT, R0, 0x51, P1 ;  /* 0x000000510000780c */ /* 0x000fda0000f44270 */
[----:B------:R-:W-:Y:S05]  /*6a40*/  @!P2 BRA `(.L_x_85) ;  /* 0x000000000004a947 */ /* 0x000fea0003800000 */
[----:B------:R2:W5:Y:S02]  /*6a50*/  LDG.E.LTC128B R11, desc[UR16][R230.64+0x20] ;  /* 0x00002010e60b7981 */ /* 0x000564000c1e1920 */
.L_x_85:
[----:B------:R-:W-:Y:S05]  /*6a60*/  BSYNC B1 ;  /* 0x0000000000017941 */ /* 0x000fea0003800000 */
.L_x_84:
[----:B------:R-:W4:Y:S01]  /*6a70*/  LDL.LU R19, [R1+0xac] ;  /* 0x0000ac0001137983 */ /* 0x000f220000300800 */
[----:B-----5:R-:W-:Y:S01]  /*6a80*/  IMAD R18, R11, UR18, RZ ;  /* 0x000000120b127c24 */ /* 0x020fe2000f8e02ff */
[----:B------:R-:W-:Y:S02]  /*6a90*/  ISETP.GT.AND P5, PT, R0, 0x58, P0 ;  /* 0x000000580000780c */ /* 0x000fe400007a4270 */
[----:B------:R-:W3:Y:S01]  /*6aa0*/  LDL.LU R22, [R1+0xb0] ;  /* 0x0000b00001167983 */ /* 0x000ee20000300800 */
[----:B----4-:R-:W-:-:S05]  /*6ab0*/  IMAD R18, R19, UR19, R18 ;  /* 0x0000001313127c24 */ /* 0x010fca000f8e0212 */
[----:B------:R4:W-:Y:S02]  /*6ac0*/  @P2 STG.E desc[UR16][R16.64+0x20], R18 ;  /* 0x0000201210002986 */ /* 0x0009e4000c101910 */
[----:B----4-:R-:W-:-:S04]  /*6ad0*/  IMAD.U32 R16, RZ, RZ, UR22 ;  /* 0x00000016ff107e24 */ /* 0x010fc8000f8e00ff */
        /* <DEDUP_REMOVED lines=11> */
[----:B------:R-:W-:Y:S01]  /*6b90*/  IADD3.X R21, R18, UR23, RZ, P3, !PT ;  /* 0x0000001712157c10 */ /* 0x000fe20009ffe4ff */
[----:B----4-:R-:W-:-:S04]  /*6ba0*/  IMAD.U32 R16, RZ, RZ, UR20 ;  /* 0x00000014ff107e24 */ /* 0x010fc8000f8e00ff */
[----:B------:R-:W-:-:S05]  /*6bb0*/  IMAD.WIDE.U32 R16, R16, 0x160, R12 ;  /* 0x0000016010107825 */ /* 0x000fca00078e000c */
[----:B------:R-:W-:Y:S01]  /*6bc0*/  IADD3 R17, R17, UR31, RZ ;  /* 0x0000001f11117c10 */ /* 0x000fe2000fffe0ff */
[----:B--2---:R-:W-:-:S04]  /*6bd0*/  IMAD R19, R11, UR18, RZ ;  /* 0x000000120b137c24 */ /* 0x004fc8000f8e02ff */
[----:B---3--:R-:W-:-:S05]  /*6be0*/  IMAD R19, R22, UR19, R19 ;  /* 0x0000001316137c24 */ /* 0x008fca000f8e0213 */
[----:B------:R2:W-:Y:S02]  /*6bf0*/  @P5 STG.E desc[UR16][R16.64], R19 ;  /* 0x0000001310005986 */ /* 0x0005e4000c101910 */
[----:B--2---:R-:W-:-:S05]  /*6c00*/  IADD3 R19, P3, R20, R6, RZ ;  /* 0x0000000614137210 */ /* 0x004fca0007f7e0ff */
[----:B------:R-:W-:Y:S01]  /*6c10*/  IMAD.X R22, R21, 0x1, R5, P3 ;  /* 0x0000000115167824 */ /* 0x000fe200018e0605 */
[----:B------:R-:W-:-:S04]  /*6c20*/  LEA R18, P3, R19, UR24, 0x2 ;  /* 0x0000001813127c11 */ /* 0x000fc8000f8610ff */
[----:B------:R-:W-:Y:S01]  /*6c30*/  LEA.HI.X R19, R19, UR25, R22, 0x2, P3 ;  /* 0x0000001913137c11 */ /* 0x000fe200098f1416 */
[----:B------:R-:W-:Y:S08]  /*6c40*/  @!P2 BRA `(.L_x_87) ;  /* 0x000000000004a947 */ /* 0x000ff00003800000 */
[----:B------:R2:W5:Y:S02]  /*6c50*/  LDG.E.LTC128B R11, desc[UR16][R18.64] ;  /* 0x00000010120b7981 */ /* 0x000564000c1e1920 */
.L_x_87:
[----:B------:R-:W-:Y:S05]  /*6c60*/  BSYNC B1 ;  /* 0x0000000000017941 */ /* 0x000fea0003800000 */
.L_x_86:
[----:B------:R-:W3:Y:S01]  /*6c70*/  LDL.LU R23, [R1+0xb4] ;  /* 0x0000b40001177983 */ /* 0x000ee20000300800 */
[----:B------:R-:W-:Y:S02]  /*6c80*/  UIMAD.WIDE.U32 UR14, UR22, 0x7, UR14 ;  /* 0x00000007160e78a5 */ /* 0x000fe4000f8e000e */
[----:B--2---:R-:W-:Y:S01]  /*6c90*/  IMAD.U32 R18, RZ, RZ, UR22 ;  /* 0x00000016ff127e24 */ /* 0x004fe2000f8e00ff */
[----:B------:R-:W-:Y:S01]  /*6ca0*/  BSSY B1, `(.L_x_88) ;  /* 0x0000013000017945 */ /* 0x000fe20003800000 */
[----:B-----5:R-:W-:Y:S01]  /*6cb0*/  IMAD R22, R11, UR18, RZ ;  /* 0x000000120b167c24 */ /* 0x020fe2000f8e02ff */
        /* <DEDUP_REMOVED lines=9> */
[----:B------:R-:W-:Y:S01]  /*6d50*/  IMAD.U32 R18, RZ, RZ, UR20 ;  /* 0x00000014ff127e24 */ /* 0x000fe2000f8e00ff */
[----:B------:R-:W-:-:S03]  /*6d60*/  ISETP.GT.AND P3, PT, R0, 0x58, P1 ;  /* 0x000000580000780c */ /* 0x000fc60000f64270 */
[----:B------:R-:W-:-:S05]  /*6d70*/  IMAD.WIDE.U32 R18, R18, 0x160, R14 ;  /* 0x0000016012127825 */ /* 0x000fca00078e000e */
[----:B------:R-:W-:Y:S01]  /*6d80*/  IADD3 R19, R19, UR31, RZ ;  /* 0x0000001f13137c10 */ /* 0x000fe2000fffe0ff */
[----:B---3--:R-:W-:-:S05]  /*6d90*/  IMAD R22, R23, UR19, R22 ;  /* 0x0000001317167c24 */ /* 0x008fca000f8e0216 */
[----:B------:R2:W-:Y:S01]  /*6da0*/  @P2 STG.E desc[UR16][R18.64], R22 ;  /* 0x0000001612002986 */ /* 0x0005e2000c101910 */
[----:B------:R-:W-:Y:S05]  /*6db0*/  @!P3 BRA `(.L_x_89) ;  /* 0x000000000004b947 */ /* 0x000fea0003800000 */
[----:B------:R3:W5:Y:S02]  /*6dc0*/  LDG.E.LTC128B R11, desc[UR16][R228.64+0x20] ;  /* 0x00002010e40b7981 */ /* 0x000764000c1e1920 */
.L_x_89:
[----:B------:R-:W-:Y:S05]  /*6dd0*/  BSYNC B1 ;  /* 0x0000000000017941 */ /* 0x000fea0003800000 */
.L_x_88:
        /* <DEDUP_REMOVED lines=19> */
.L_x_91:
[----:B------:R-:W-:Y:S05]  /*6f10*/  BSYNC B1 ;  /* 0x0000000000017941 */ /* 0x000fea0003800000 */
.L_x_90:
        /* <DEDUP_REMOVED lines=9> */
[----:B------:R-:W-:-:S04]  /*6fb0*/  IADD3 R17, P2, R6, R20, RZ ;  /* 0x0000001406117210 */ /* 0x000fc80007f5e0ff */
[----:B------:R-:W-:Y:S02]  /*6fc0*/  IADD3.X R18, R21, R5, RZ, P2, !PT ;  /* 0x0000000515127210 */ /* 0x000fe400017fe4ff */
        /* <DEDUP_REMOVED lines=20> */
.L_x_93:
[----:B------:R-:W-:Y:S05]  /*7110*/  BSYNC B1 ;  /* 0x0000000000017941 */ /* 0x000fea0003800000 */
.L_x_92:
[----:B0-----:R-:W3:Y:S01]  /*7120*/  LDL.LU R153, [R1+0xc4] ;  /* 0x0000c40001997983 */ /* 0x001ee20000300800 */
        /* <DEDUP_REMOVED lines=9> */
[----:B------:R-:W-:-:S05]  /*71c0*/  IMAD.WIDE.U32 R22, R10, UR8, R22 ;  /* 0x000000080a167c25 */ /* 0x000fca000f8e0016 */
[----:B------:R-:W-:Y:S02]  /*71d0*/  IADD3 R17, R23, UR9, RZ ;  /* 0x0000000917117c10 */ /* 0x000fe4000fffe0ff */
[----:B------:R-:W-:-:S04]  /*71e0*/  LEA R16, P3, R22, UR24, 0x2 ;  /* 0x0000001816107c11 */ /* 0x000fc8000f8610ff */
[----:B------:R-:W-:Y:S01]  /*71f0*/  LEA.HI.X R17, R22, UR25, R17, 0x2, P3 ;  /* 0x0000001916117c11 */ /* 0x000fe200098f1411 */
[----:B------:R-:W-:Y:S01]  /*7200*/  IMAD.U32 R22, RZ, RZ, UR20 ;  /* 0x00000014ff167e24 */ /* 0x000fe2000f8e00ff */
[----:B------:R-:W-:-:S03]  /*7210*/  ISETP.GT.AND P3, PT, R0, 0x60, P1 ;  /* 0x000000600000780c */ /* 0x000fc60000f64270 */
[----:B------:R-:W-:-:S04]  /*7220*/  IMAD.WIDE.U32 R22, R22, 0x180, R14 ;  /* 0x0000018016167825 */ /* 0x000fc800078e000e */
[----:B------:R-:W-:Y:S02]  /*7230*/  VIADD R23, R23, UR31 ;  /* 0x0000001f17177c36 */ /* 0x000fe40008000000 */
[----:B---3--:R-:W-:-:S05]  /*7240*/  IMAD R152, R153, UR19, R152 ;  /* 0x0000001399987c24 */ /* 0x008fca000f8e0298 */
[----:B------:R0:W-:Y:S01]  /*7250*/  @P2 STG.E desc[UR16][R22.64], R152 ;  /* 0x0000009816002986 */ /* 0x0001e2000c101910 */
[----:B------:R-:W-:Y:S05]  /*7260*/  @!P3 BRA `(.L_x_95) ;  /* 0x000000000004b947 */ /* 0x000fea0003800000 */
[----:B------:R2:W5:Y:S02]  /*7270*/  LDG.E.LTC128B R11, desc[UR16][R16.64+0x20] ;  /* 0x00002010100b7981 */ /* 0x000564000c1e1920 */
.L_x_95:
[----:B------:R-:W-:Y:S05]  /*7280*/  BSYNC B1 ;  /* 0x0000000000017941 */ /* 0x000fea0003800000 */
.L_x_94:
        /* <DEDUP_REMOVED lines=19> */
.L_x_97:
[----:B------:R-:W-:Y:S05]  /*73c0*/  BSYNC B1 ;  /* 0x0000000000017941 */ /* 0x000fea0003800000 */
.L_x_96:
        /* <DEDUP_REMOVED lines=31> */
.L_x_99:
[----:B------:R-:W-:Y:S05]  /*75c0*/  BSYNC B1 ;  /* 0x0000000000017941 */ /* 0x000fea0003800000 */
.L_x_98:
        /* <DEDUP_REMOVED lines=22> */
.L_x_101:
[----:B------:R-:W-:Y:S05]  /*7730*/  BSYNC B1 ;  /* 0x0000000000017941 */ /* 0x000fea0003800000 */
.L_x_100:
        /* <DEDUP_REMOVED lines=8> */
[----:B--2---:R-:W-:-:S05]  /*77c0*/  MOV R22, UR22 ;  /* 0x0000001600167c02 */ /* 0x004fca0008000f00 */
        /* <DEDUP_REMOVED lines=10> */
.L_x_103:
[----:B------:R-:W-:Y:S05]  /*7870*/  BSYNC B1 ;  /* 0x0000000000017941 */ /* 0x000fea0003800000 */
.L_x_102:
        /* <DEDUP_REMOVED lines=20> */
[----:B----4-:R-:W-:-:S05]  /*79c0*/  MOV R154, UR20 ;  /* 0x00000014009a7c02 */ /* 0x010fca0008000f00 */
[----:B------:R-:W-:-:S04]  /*79d0*/  IMAD.WIDE.U32 R154, R154, 0x1c0, R12 ;  /* 0x000001c09a9a7825 */ /* 0x000fc800078e000c */
[----:B------:R-:W-:Y:S02]  /*79e0*/  VIADD R155, R155, UR31 ;  /* 0x0000001f9b9b7c36 */ /* 0x000fe40008000000 */
        /* <DEDUP_REMOVED lines=8> */
.L_x_105:
[----:B------:R-:W-:Y:S05]  /*7a70*/  BSYNC B1 ;  /* 0x0000000000017941 */ /* 0x000fea0003800000 */
.L_x_104:
        /* <DEDUP_REMOVED lines=13> */
[----:B------:R-:W-:Y:S02]  /*7b50*/  LEA.HI.X R153, R158, UR25, R153, 0x2, P3 ;  /* 0x000000199e997c11 */ /* 0x000fe400098f1499 */
[----:B------:R-:W-:Y:S02]  /*7b60*/  MOV R158, UR20 ;  /* 0x00000014009e7c02 */ /* 0x000fe40008000f00 */
[----:B------:R-:W-:-:S03]  /*7b70*/  ISETP.GT.AND P3, PT, R0, 0x70, P1 ;  /* 0x000000700000780c */ /* 0x000fc60000f64270 */
[----:B------:R-:W-:-:S04]  /*7b80*/  IMAD.WIDE.U32 R158, R158, 0x1c0, R14 ;  /* 0x000001c09e9e7825 */ /* 0x000fc800078e000e */
[----:B------:R-:W-:Y:S02]  /*7b90*/  VIADD R159, R159, UR31 ;  /* 0x0000001f9f9f7c36 */ /* 0x000fe40008000000 */
[----:B---3--:R-:W-:-:S05]  /*7ba0*/  IMAD R160, R161, UR19, R160 ;  /* 0x00000013a1a07c24 */ /* 0x008fca000f8e02a0 */
[----:B------:R2:W-:Y:S01]  /*7bb0*/  @P2 STG.E desc[UR16][R158.64], R160 ;  /* 0x000000a09e002986 */ /* 0x0005e2000c101910 */
[----:B------:R-:W-:Y:S05]  /*7bc0*/  @!P3 BRA `(.L_x_107) ;  /* 0x000000000004b947 */ /* 0x000fea0003800000 */
[----:B------:R3:W5:Y:S02]  /*7bd0*/  LDG.E.LTC128B R11, desc[UR16][R152.64+0x20] ;  /* 0x00002010980b7981 */ /* 0x000764000c1e1920 */
.L_x_107:
[----:B------:R-:W-:Y:S05]  /*7be0*/  BSYNC B1 ;  /* 0x0000000000017941 */ /* 0x000fea0003800000 */
.L_x_106:
        /* <DEDUP_REMOVED lines=19> */
.L_x_109:
[----:B------:R-:W-:Y:S05]  /*7d20*/  BSYNC B1 ;  /* 0x0000000000017941 */ /* 0x000fea0003800000 */
.L_x_108:
        /* <DEDUP_REMOVED lines=20> */
[----:B----4-:R-:W-:-:S04]  /*7e70*/  IMAD.U32 R158, RZ, RZ, UR20 ;  /* 0x00000014ff9e7e24 */ /* 0x010fc8000f8e00ff */
        /* <DEDUP_REMOVED lines=10> */
.L_x_111:
[----:B------:R-:W-:Y:S05]  /*7f20*/  BSYNC B1 ;  /* 0x0000000000017941 */ /* 0x000fea0003800000 */
.L_x_110:
[----:B------:R-:W3:Y:S01]  /*7f30*/  LDL.LU R165, [R1+0xf4] ;  /* 0x0000f40001a57983 */ /* 0x000ee20000300800 */
[----:B------:R-:W-:Y:S02]  /*7f40*/  UIMAD.WIDE.U32 UR14, UR22, 0x7, UR14 ;  /* 0x00000007160e78a5 */ /* 0x000fe4000f8e000e */
[----:B--2---:R-:W-:Y:S01]  /*7f50*/  MOV R156, UR22 ;  /* 0x00000016009c7c02 */ /* 0x004fe20008000f00 */
[----:B-----5:R-:W-:Y:S01]  /*7f60*/  IMAD R164, R11, UR18, RZ ;  /* 0x000000120ba47c24 */ /* 0x020fe2000f8e02ff */
        /* <DEDUP_REMOVED lines=18> */
.L_x_113:
[----:B------:R-:W-:Y:S05]  /*8090*/  BSYNC B1 ;  /* 0x0000000000017941 */ /* 0x000fea0003800000 */
.L_x_112:
        /* <DEDUP_REMOVED lines=19> */
.L_x_115:
[----:B------:R-:W-:Y:S05]  /*81d0*/  BSYNC B1 ;  /* 0x0000000000017941 */ /* 0x000fea0003800000 */
.L_x_114:
[----:B------:R-:W4:Y:S01]  /*81e0*/  LDL.LU R166, [R1+0xfc] ;  /* 0x0000fc0001a67983 */ /* 0x000f220000300800 */
[----:B-----5:R-:W-:-:S03]  /*81f0*/  IMAD R164, R11, UR18, RZ ;  /* 0x000000120ba47c24 */ /* 0x020fc6000f8e02ff */
[----:B------:R-:W3:Y:S01]  /*8200*/  LDL.LU R165, [R1+0x100] ;  /* 0x0001000001a57983 */ /* 0x000ee20000300800 */
[----:B----4-:R-:W-:-:S05]  /*8210*/  IMAD R164, R166, UR19, R164 ;  /* 0x00000013a6a47c24 */ /* 0x010fca000f8e02a4 */
[----:B------:R4:W-:Y:S01]  /*8220*/  @P2 STG.E desc[UR16][R162.64+0x20], R164 ;  /* 0x000020a4a2002986 */ /* 0x0009e2000c101910 */
[----:B------:R-:W-:Y:S01]  /*8230*/  ISETP.GT.AND P2, PT, R0, 0x80, P0 ;  /* 0x000000800000780c */ /* 0x000fe20000744270 */
        /* <DEDUP_REMOVED lines=8> */
[----:B------:R-:W-:Y:S01]  /*82c0*/  USHF.L.U32 UR31, UR20, 0x9, URZ ;  /* 0x00000009141f7899 */ /* 0x000fe2000800063f */
[----:B------:R-:W-:Y:S01]  /*82d0*/  BSSY B1, `(.L_x_116) ;  /* 0x0000010000017945 */ /* 0x000fe20003800000 */
[----:B------:R-:W-:-:S04]  /*82e0*/  USHF.L.U64.HI UR32, UR20, 0x9, UR21 ;  /* 0x0000000914207899 */ /* 0x000fc80008010215 */
[----:B----4-:R-:W-:-:S04]  /*82f0*/  IADD3 R160, P3, R12, UR31, RZ ;  /* 0x0000001f0ca07c10 */ /* 0x010fc8000ff7e0ff */
[----:B------:R-:W-:Y:S02]  /*8300*/  IADD3.X R161, R13, UR32, RZ, P3, !PT ;  /* 0x000000200da17c10 */ /* 0x000fe40009ffe4ff */
[----:B------:R-:W-:-:S04]  /*8310*/  IADD3 R162, P3, R162, UR22, RZ ;  /* 0x00000016a2a27c10 */ /* 0x000fc8000ff7e0ff */
[----:B------:R-:W-:Y:S01]  /*8320*/  IADD3.X R163, R163, UR23, RZ, P3, !PT ;  /* 0x00000017a3a37c10 */ /* 0x000fe20009ffe4ff */
[----:B--2---:R-:W-:-:S04]  /*8330*/  IMAD R164, R11, UR18, RZ ;  /* 0x000000120ba47c24 */ /* 0x004fc8000f8e02ff */
[----:B---3--:R-:W-:Y:S01]  /*8340*/  IMAD R164, R165, UR19, R164 ;  /* 0x00000013a5a47c24 */ /* 0x008fe2000f8e02a4 */
[----:B------:R-:W-:-:S04]  /*8350*/  IADD3 R165, P3, R162, R6, RZ ;  /* 0x00000006a2a57210 */ /* 0x000fc80007f7e0ff */
[----:B------:R2:W-:Y:S01]  /*8360*/  @P2 STG.E desc[UR16][R160.64], R164 ;  /* 0x000000a4a0002986 */ /* 0x0005e2000c101910 */
[----:B------:R-:W-:Y:S01]  /*8370*/  ISETP.GT.AND P2, PT, R0, 0x81, P0 ;  /* 0x000000810000780c */ /* 0x000fe20000744270 */
[----:B------:R-:W-:Y:S01]  /*8380*/  IMAD.X R166, R163, 0x1, R5, P3 ;  /* 0x00000001a3a67824 */ /* 0x000fe200018e0605 */
[----:B--2---:R-:W-:-:S04]  /*8390*/  LEA R164, P3, R165, UR24, 0x2 ;  /* 0x00000018a5a47c11 */ /* 0x004fc8000f8610ff */
[----:B------:R-:W-:-:S07]  /*83a0*/  LEA.HI.X R165, R165, UR25, R166, 0x2, P3 ;  /* 0x00000019a5a57c11 */ /* 0x000fce00098f14a6 */
[----:B------:R-:W-:Y:S05]  /*83b0*/  @!P2 BRA `(.L_x_117) ;  /* 0x000000000004a947 */ /* 0x000fea0003800000 */
[----:B------:R2:W5:Y:S02]  /*83c0*/  LDG.E.LTC128B R11, desc[UR16][R164.64] ;  /* 0x00000010a40b7981 */ /* 0x000564000c1e1920 */
.L_x_117:
[----:B------:R-:W-:Y:S05]  /*83d0*/  BSYNC B1 ;  /* 0x0000000000017941 */ /* 0x000fea0003800000 */
.L_x_116:
[----:B------:R-:W3:Y:S01]  /*83e0*/  LDL.LU R169, [R1+0x104] ;  /* 0x0001040001a97983 */ /* 0x000ee20000300800 */
[----:B------:R-:W-:Y:S02]  /*83f0*/  UIMAD.WIDE.U32 UR14, UR22, 0x7, UR14 ;  /* 0x00000007160e78a5 */ /* 0x000fe4000f8e000e */
[----:B--2---:R-:W-:Y:S01]  /*8400*/  MOV R164, UR22 ;  /* 0x0000001600a47c02 */ /* 0x004fe20008000f00 */
[----:B-----5:R-:W-:Y:S01]  /*8410*/  IMAD R168, R11, UR18, RZ ;  /* 0x000000120ba87c24 */ /* 0x020fe2000f8e02ff */
[----:B------:R-:W-:Y:S01]  /*8420*/  ISETP.GT.AND P5, PT, R0, 0x80, P1 ;  /* 0x000000800000780c */ /* 0x000fe20000fa4270 */
[----:B------:R-:W-:Y:S01]  /*8430*/  UIADD3 UR14, UP0, UR14, UR22, URZ ;  /* 0x000000160e0e7290 */ /* 0x000fe2000ff1e03f */
[----:B------:R-:W-:Y:S03]  /*8440*/  BSSY B1, `(.L_x_118) ;  /* 0x000000f000017945 */ /* 0x000fe60003800000 */
        /* <DEDUP_REMOVED lines=8> */
[----:B------:R-:W-:-:S04]  /*84d0*/  IADD3 R166, P3, R14, UR31, RZ ;  /* 0x0000001f0ea67c10 */ /* 0x000fc8000ff7e0ff */
[----:B------:R-:W-:Y:S01]  /*84e0*/  IADD3.X R167, R15, UR32, RZ, P3, !PT ;  /* 0x000000200fa77c10 */ /* 0x000fe20009ffe4ff */
[----:B---3--:R-:W-:-:S05]  /*84f0*/  IMAD R168, R169, UR19, R168 ;  /* 0x00000013a9a87c24 */ /* 0x008fca000f8e02a8 */
[----:B------:R2:W-:Y:S01]  /*8500*/  @P2 STG.E desc[UR16][R166.64], R168 ;  /* 0x000000a8a6002986 */ /* 0x0005e2000c101910 */
[----:B------:R-:W-:Y:S05]  /*8510*/  @!P5 BRA `(.L_x_119) ;  /* 0x000000000004d947 */ /* 0x000fea0003800000 */
[----:B------:R3:W5:Y:S02]  /*8520*/  LDG.E.LTC128B R11, desc[UR16][R164.64+0x20] ;  /* 0x00002010a40b7981 */ /* 0x000764000c1e1920 */
.L_x_119:
[----:B------:R-:W-:Y:S05]  /*8530*/  BSYNC B1 ;  /* 0x0000000000017941 */ /* 0x000fea0003800000 */
.L_x_118:
        /* <DEDUP_REMOVED lines=19> */
.L_x_121:
[----:B------:R-:W-:Y:S05]  /*8670*/  BSYNC B1 ;  /* 0x0000000000017941 */ /* 0x000fea0003800000 */
.L_x_120:
        /* <DEDUP_REMOVED lines=20> */
[----:B------:R-:W-:-:S04]  /*87c0*/  IMAD.WIDE.U32 R166, R166, 0x220, R12 ;  /* 0x00000220a6a67825 */ /* 0x000fc800078e000c */
[----:B------:R-:W-:Y:S02]  /*87d0*/  VIADD R167, R167, UR31 ;  /* 0x0000001fa7a77c36 */ /* 0x000fe40008000000 */
[----:B--2---:R-:W-:-:S04]  /*87e0*/  IMAD R168, R11, UR18, RZ ;  /* 0x000000120ba87c24 */ /* 0x004fc8000f8e02ff */
[----:B---3--:R-:W-:Y:S01]  /*87f0*/  IMAD R168, R169, UR19, R168 ;  /* 0x00000013a9a87c24 */ /* 0x008fe2000f8e02a8 */
[----:B------:R-:W-:-:S04]  /*8800*/  IADD3 R169, P3, R162, R6, RZ ;  /* 0x00000006a2a97210 */ /* 0x000fc80007f7e0ff */
[----:B------:R2:W-:Y:S01]  /*8810*/  @P5 STG.E desc[UR16][R166.64], R168 ;  /* 0x000000a8a6005986 */ /* 0x0005e2000c101910 */
[----:B------:R-:W-:Y:S01]  /*8820*/  IMAD.X R170, R163, 0x1, R5, P3 ;  /* 0x00000001a3aa7824 */ /* 0x000fe200018e0605 */
[----:B--2---:R-:W-:-:S04]  /*8830*/  LEA R168, P3, R169, UR24, 0x2 ;  /* 0x00000018a9a87c11 */ /* 0x004fc8000f8610ff */
[----:B------:R-:W-:Y:S01]  /*8840*/  LEA.HI.X R169, R169, UR25, R170, 0x2, P3 ;  /* 0x00000019a9a97c11 */ /* 0x000fe200098f14aa */
[----:B------:R-:W-:Y:S08]  /*8850*/  @!P2 BRA `(.L_x_123) ;  /* 0x000000000004a947 */ /* 0x000ff00003800000 */
[----:B------:R2:W5:Y:S02]  /*8860*/  LDG.E.LTC128B R11, desc[UR16][R168.64] ;  /* 0x00000010a80b7981 */ /* 0x000564000c1e1920 */
.L_x_123:
[----:B------:R-:W-:Y:S05]  /*8870*/  BSYNC B1 ;  /* 0x0000000000017941 */ /* 0x000fea0003800000 */
.L_x_122:
        /* <DEDUP_REMOVED lines=22> */
.L_x_125:
[----:B------:R-:W-:Y:S05]  /*89e0*/  BSYNC B1 ;  /* 0x0000000000017941 */ /* 0x000fea0003800000 */
.L_x_124:
        /* <DEDUP_REMOVED lines=19> */
.L_x_127:
[----:B------:R-:W-:Y:S05]  /*8b20*/  BSYNC B1 ;  /* 0x0000000000017941 */ /* 0x000fea0003800000 */
.L_x_126:
        /* <DEDUP_REMOVED lines=31> */
.L_x_129:
[----:B------:R-:W-:Y:S05]  /*8d20*/  BSYNC B1 ;  /* 0x0000000000017941 */ /* 0x000fea0003800000 */
.L_x_128:
        /* <DEDUP_REMOVED lines=22> */
.L_x_131:
[----:B------:R-:W-:Y:S05]  /*8e90*/  BSYNC B1 ;  /* 0x0000000000017941 */ /* 0x000fea0003800000 */
.L_x_130:
        /* <DEDUP_REMOVED lines=19> */
.L_x_133:
[----:B------:R-:W-:Y:S05]  /*8fd0*/  BSYNC B1 ;  /* 0x0000000000017941 */ /* 0x000fea0003800000 */
.L_x_132:
        /* <DEDUP_REMOVED lines=31> */
.L_x_135:
[----:B------:R-:W-:Y:S05]  /*91d0*/  BSYNC B1 ;  /* 0x0000000000017941 */ /* 0x000fea0003800000 */
.L_x_134:
        /* <DEDUP_REMOVED lines=22> */
.L_x_137:
[----:B------:R-:W-:Y:S05]  /*9340*/  BSYNC B1 ;  /* 0x0000000000017941 */ /* 0x000fea0003800000 */
.L_x_136:
        /* <DEDUP_REMOVED lines=19> */
.L_x_139:
[----:B------:R-:W-:Y:S05]  /*9480*/  BSYNC B1 ;  /* 0x0000000000017941 */ /* 0x000fea0003800000 */
.L_x_138:
[----:B------:R-:W4:Y:S01]  /*9490*/  LDL.LU R182, [R1+0x13c] ;  /* 0x00013c0001b67983 */ /* 0x000f220000300800 */
[----:B-----5:R-:W-:Y:S01]  /*94a0*/  IMAD R180, R11, UR18, RZ ;  /* 0x000000120bb47c24 */ /* 0x020fe2000f8e02ff */
[----:B------:R-:W-:Y:S02]  /*94b0*/  ISETP.GT.AND P5, PT, R0, 0xa0, P0 ;  /* 0x000000a00000780c */ /* 0x000fe400007a4270 */
[----:B------:R-:W3:Y:S01]  /*94c0*/  LDL.LU R181, [R1+0x140] ;  /* 0x0001400001b57983 */ /* 0x000ee20000300800 */
[----:B----4-:R-:W-:-:S05]  /*94d0*/  IMAD R180, R182, UR19, R180 ;  /* 0x00000013b6b47c24 */ /* 0x010fca000f8e02b4 */
[----:B------:R4:W-:Y:S02]  /*94e0*/  @P2 STG.E desc[UR16][R178.64+0x20], R180 ;  /* 0x000020b4b2002986 */ /* 0x0009e4000c101910 */
[----:B----4-:R-:W-:-:S05]  /*94f0*/  MOV R178, UR22 ;  /* 0x0000001600b27c02 */ /* 0x010fca0008000f00 */
        /* <DEDUP_REMOVED lines=8> */
[----:B------:R-:W-:Y:S01]  /*9580*/  ISETP.GT.AND P2, PT, R0, 0xa1, P0 ;  /* 0x000000a10000780c */ /* 0x000fe20000744270 */
[----:B------:R-:W-:Y:S01]  /*9590*/  BSSY B1, `(.L_x_140) ;  /* 0x000000f000017945 */ /* 0x000fe20003800000 */
[----:B------:R-:W-:-:S04]  /*95a0*/  IADD3 R162, P3, R162, UR22, RZ ;  /* 0x00000016a2a27c10 */ /* 0x000fc8000ff7e0ff */
        /* <DEDUP_REMOVED lines=8> */
[----:B------:R-:W-:Y:S02]  /*9630*/  IADD3.X R182, R163, R5, RZ, P3, !PT ;  /* 0x00000005a3b67210 */ /* 0x000fe40001ffe4ff */
[----:B--2---:R-:W-:-:S04]  /*9640*/  LEA R180, P3, R181, UR24, 0x2 ;  /* 0x00000018b5b47c11 */ /* 0x004fc8000f8610ff */
[----:B------:R-:W-:Y:S01]  /*9650*/  LEA.HI.X R181, R181, UR25, R182, 0x2, P3 ;  /* 0x00000019b5b57c11 */ /* 0x000fe200098f14b6 */
[----:B------:R-:W-:Y:S08]  /*9660*/  @!P2 BRA `(.L_x_141) ;  /* 0x000000000004a947 */ /* 0x000ff00003800000 */
[----:B------:R2:W5:Y:S02]  /*9670*/  LDG.E.LTC128B R11, desc[UR16][R180.64] ;  /* 0x00000010b40b7981 */ /* 0x000564000c1e1920 */
.L_x_141:
[----:B------:R-:W-:Y:S05]  /*9680*/  BSYNC B1 ;  /* 0x0000000000017941 */ /* 0x000fea0003800000 */
.L_x_140:
        /* <DEDUP_REMOVED lines=22> */
.L_x_143:
[----:B------:R-:W-:Y:S05]  /*97f0*/  BSYNC B1 ;  /* 0x0000000000017941 */ /* 0x000fea0003800000 */
.L_x_142:
        /* <DEDUP_REMOVED lines=19> */
.L_x_145:
[----:B------:R-:W-:Y:S05]  /*9930*/  BSYNC B1 ;  /* 0x0000000000017941 */ /* 0x000fea0003800000 */
.L_x_144:
        /* <DEDUP_REMOVED lines=19> */
[----:B----4-:R-:W-:-:S05]  /*9a70*/  MOV R182, UR20 ;  /* 0x0000001400b67c02 */ /* 0x010fca0008000f00 */
        /* <DEDUP_REMOVED lines=11> */
.L_x_147:
[----:B------:R-:W-:Y:S05]  /*9b30*/  BSYNC B1 ;  /* 0x0000000000017941 */ /* 0x000fea0003800000 */
.L_x_146:
        /* <DEDUP_REMOVED lines=22> */
.L_x_149:
[----:B------:R-:W-:Y:S05]  /*9ca0*/  BSYNC B1 ;  /* 0x0000000000017941 */ /* 0x000fea0003800000 */
.L_x_148:
        /* <DEDUP_REMOVED lines=19> */
.L_x_151:
[----:B------:R-:W-:Y:S05]  /*9de0*/  BSYNC B1 ;  /* 0x0000000000017941 */ /* 0x000fea0003800000 */
.L_x_150:
        /* <DEDUP_REMOVED lines=31> */
.L_x_153:
[----:B------:R-:W-:Y:S05]  /*9fe0*/  BSYNC B1 ;  /* 0x0000000000017941 */ /* 0x000fea0003800000 */
.L_x_152:
        /* <DEDUP_REMOVED lines=22> */
.L_x_155:
[----:B------:R-:W-:Y:S05]  /*a150*/  BSYNC B1 ;  /* 0x0000000000017941 */ /* 0x000fea0003800000 */
.L_x_154:
        /* <DEDUP_REMOVED lines=19> */
.L_x_157:
[----:B------:R-:W-:Y:S05]  /*a290*/  BSYNC B1 ;  /* 0x0000000000017941 */ /* 0x000fea0003800000 */
.L_x_156:
        /* <DEDUP_REMOVED lines=31> */
.L_x_159:
[----:B------:R-:W-:Y:S05]  /*a490*/  BSYNC B1 ;  /* 0x0000000000017941 */ /* 0x000fea0003800000 */
.L_x_158:
        /* <DEDUP_REMOVED lines=22> */
.L_x_161:
[----:B------:R-:W-:Y:S05]  /*a600*/  BSYNC B1 ;  /* 0x0000000000017941 */ /* 0x000fea0003800000 */
.L_x_160:
        /* <DEDUP_REMOVED lines=19> */
.L_x_163:
[----:B------:R-:W-:Y:S05]  /*a740*/  BSYNC B1 ;  /* 0x0000000000017941 */ /* 0x000fea0003800000 */
.L_x_162:
        /* <DEDUP_REMOVED lines=31> */
.L_x_165:
[----:B------:R-:W-:Y:S05]  /*a940*/  BSYNC B1 ;  /* 0x0000000000017941 */ /* 0x000fea0003800000 */
.L_x_164:
        /* <DEDUP_REMOVED lines=22> */
.L_x_167:
[----:B------:R-:W-:Y:S05]  /*aab0*/  BSYNC B1 ;  /* 0x0000000000017941 */ /* 0x000fea0003800000 */
.L_x_166:
        /* <DEDUP_REMOVED lines=19> */
.L_x_169:
[----:B------:R-:W-:Y:S05]  /*abf0*/  BSYNC B1 ;  /* 0x0000000000017941 */ /* 0x000fea0003800000 */
.L_x_168:
        /* <DEDUP_REMOVED lines=31> */
.L_x_171:
[----:B------:R-:W-:Y:S05]  /*adf0*/  BSYNC B1 ;  /* 0x0000000000017941 */ /* 0x000fea0003800000 */
.L_x_170:
        /* <DEDUP_REMOVED lines=22> */
.L_x_173:
[----:B------:R-:W-:Y:S05]  /*af60*/  BSYNC B1 ;  /* 0x0000000000017941 */ /* 0x000fea0003800000 */
.L_x_172:
        /* <DEDUP_REMOVED lines=19> */
.L_x_175:
[----:B------:R-:W-:Y:S05]  /*b0a0*/  BSYNC B1 ;  /* 0x0000000000017941 */ /* 0x000fea0003800000 */
.L_x_174:
        /* <DEDUP_REMOVED lines=31> */
.L_x_177:
[----:B------:R-:W-:Y:S05]  /*b2a0*/  BSYNC B1 ;  /* 0x0000000000017941 */ /* 0x000fea0003800000 */
.L_x_176:
        /* <DEDUP_REMOVED lines=22> */
.L_x_179:
[----:B------:R-:W-:Y:S05]  /*b410*/  BSYNC B1 ;  /* 0x0000000000017941 */ /* 0x000fea0003800000 */
.L_x_178:
        /* <DEDUP_REMOVED lines=19> */
.L_x_181:
[----:B------:R-:W-:Y:S05]  /*b550*/  BSYNC B1 ;  /* 0x0000000000017941 */ /* 0x000fea0003800000 */
.L_x_180:
        /* <DEDUP_REMOVED lines=31> */
.L_x_183:
[----:B------:R-:W-:Y:S05]  /*b750*/  BSYNC B1 ;  /* 0x0000000000017941 */ /* 0x000fea0003800000 */
.L_x_182:
        /* <DEDUP_REMOVED lines=22> */
.L_x_185:
[----:B------:R-:W-:Y:S05]  /*b8c0*/  BSYNC B1 ;  /* 0x0000000000017941 */ /* 0x000fea0003800000 */
.L_x_184:
        /* <DEDUP_REMOVED lines=19> */
.L_x_187:
[----:B------:R-:W-:Y:S05]  /*ba00*/  BSYNC B1 ;  /* 0x0000000000017941 */ /* 0x000fea0003800000 */
.L_x_186:
        /* <DEDUP_REMOVED lines=31> */
.L_x_189:
[----:B------:R-:W-:Y:S05]  /*bc00*/  BSYNC B1 ;  /* 0x0000000000017941 */ /* 0x000fea0003800000 */
.L_x_188:
        /* <DEDUP_REMOVED lines=22> */
.L_x_191:
[----:B------:R-:W-:Y:S05]  /*bd70*/  BSYNC B1 ;  /* 0x0000000000017941 */ /* 0x000fea0003800000 */
.L_x_190:
        /* <DEDUP_REMOVED lines=19> */
.L_x_193:
[----:B------:R-:W-:Y:S05]  /*beb0*/  BSYNC B1 ;  /* 0x0000000000017941 */ /* 0x000fea0003800000 */
.L_x_192:
        /* <DEDUP_REMOVED lines=31> */
.L_x_195:
[----:B------:R-:W-:Y:S05]  /*c0b0*/  BSYNC B1 ;  /* 0x0000000000017941 */ /* 0x000fea0003800000 */
.L_x_194:
        /* <DEDUP_REMOVED lines=22> */
.L_x_197:
[----:B------:R-:W-:Y:S05]  /*c220*/  BSYNC B1 ;  /* 0x0000000000017941 */ /* 0x000fea0003800000 */
.L_x_196:
        /* <DEDUP_REMOVED lines=19> */
.L_x_199:
[----:B------:R-:W-:Y:S05]  /*c360*/  BSYNC B1 ;  /* 0x0000000000017941 */ /* 0x000fea0003800000 */
.L_x_198:
        /* <DEDUP_REMOVED lines=31> */
.L_x_201:
[----:B------:R-:W-:Y:S05]  /*c560*/  BSYNC B1 ;  /* 0x0000000000017941 */ /* 0x000fea0003800000 */
.L_x_200:
        /* <DEDUP_REMOVED lines=22> */
.L_x_203:
[----:B------:R-:W-:Y:S05]  /*c6d0*/  BSYNC B1 ;  /* 0x0000000000017941 */ /* 0x000fea0003800000 */
.L_x_202:
        /* <DEDUP_REMOVED lines=19> */
.L_x_205:
[----:B------:R-:W-:Y:S05]  /*c810*/  BSYNC B1 ;  /* 0x0000000000017941 */ /* 0x000fea0003800000 */
.L_x_204:
        /* <DEDUP_REMOVED lines=17> */
[----:B----4-:R-:W-:Y:S02]  /*c930*/  IADD3 R222, P3, P5, R6, UR22, R162 ;  /* 0x0000001606de7c10 */ /* 0x010fe4000fd7e0a2 */
[----:B------:R-:W-:Y:S02]  /*c940*/  MOV R162, UR20 ;  /* 0x0000001400a27c02 */ /* 0x000fe40008000f00 */
[----:B------:R-:W-:-:S03]  /*c950*/  IADD3.X R5, R5, UR23, R4, P3, P5 ;  /* 0x0000001705057c10 */ /* 0x000fc60009fea404 */
[----:B------:R-:W-:-:S04]  /*c960*/  IMAD.WIDE.U32 R162, R162, 0x3e0, R12 ;  /* 0x000003e0a2a27825 */ /* 0x000fc800078e000c */
[----:B------:R-:W-:Y:S02]  /*c970*/  VIADD R7, R163, UR21 ;  /* 0x00000015a3077c36 */ /* 0x000fe40008000000 */
[----:B------:R-:W-:Y:S02]  /*c980*/  @P2 IMAD.MOV.U32 R6, RZ, RZ, R162 ;  /* 0x000000ffff062224 */ /* 0x000fe400078e00a2 */
[----:B--2---:R-:W-:-:S04]  /*c990*/  IMAD R223, R11, UR18, RZ ;  /* 0x000000120bdf7c24 */ /* 0x004fc8000f8e02ff */
[----:B---3--:R-:W-:-:S05]  /*c9a0*/  IMAD R223, R226, UR19, R223 ;  /* 0x00000013e2df7c24 */ /* 0x008fca000f8e02df */
[----:B------:R2:W-:Y:S01]  /*c9b0*/  @P2 STG.E desc[UR16][R6.64], R223 ;  /* 0x000000df06002986 */ /* 0x0005e2000c101910 */
[----:B------:R-:W-:-:S04]  /*c9c0*/  LEA R4, P2, R222, UR24, 0x2 ;  /* 0x00000018de047c11 */ /* 0x000fc8000f8410ff */
[----:B------:R-:W-:Y:S01]  /*c9d0*/  LEA.HI.X R5, R222, UR25, R5, 0x2, P2 ;  /* 0x00000019de057c11 */ /* 0x000fe200090f1405 */
[----:B------:R-:W-:Y:S08]  /*c9e0*/  @!P0 BRA `(.L_x_207) ;  /* 0x0000000000048947 */ /* 0x000ff00003800000 */
[----:B------:R3:W5:Y:S02]  /*c9f0*/  LDG.E.LTC128B R11, desc[UR16][R4.64] ;  /* 0x00000010040b7981 */ /* 0x000764000c1e1920 */
.L_x_207:
[----:B------:R-:W-:Y:S05]  /*ca00*/  BSYNC B1 ;  /* 0x0000000000017941 */ /* 0x000fea0003800000 */
.L_x_206:
[----:B------:R-:W4:Y:S01]  /*ca10*/  LDL.LU R227, [R1+0x1f4] ;  /* 0x0001f40001e37983 */ /* 0x000f220000300800 */
[----:B------:R-:W-:Y:S01]  /*ca20*/  UIMAD.WIDE.U32 UR14, UR22, 0x7, UR14 ;  /* 0x00000007160e78a5 */ /* 0x000fe2000f8e000e */
[----:B-----5:R-:W-:Y:S01]  /*ca30*/  IMAD R226, R11, UR18, RZ ;  /* 0x000000120be27c24 */ /* 0x020fe2000f8e02ff */
[----:B------:R-:W-:Y:S02]  /*ca40*/  BSSY B1, `(.L_x_208) ;  /* 0x0000013000017945 */ /* 0x000fe40003800000 */
[----:B------:R-:W-:-:S04]  /*ca50*/  UIADD3 UR21, UP0, UR14, UR22, URZ ;  /* 0x000000160e157290 */ /* 0x000fc8000ff1e03f */
[----:B------:R-:W-:Y:S02]  /*ca60*/  UIADD3.X UR14, UR23, UR10, UR15, UP0, !UPT ;  /* 0x0000000a170e7290 */ /* 0x000fe400087fe40f */
[----:B---3--:R-:W-:-:S04]  /*ca70*/  IMAD.U32 R4, RZ, RZ, UR21 ;  /* 0x00000015ff047e24 */ /* 0x008fc8000f8e00ff */
[----:B------:R-:W-:Y:S02]  /*ca80*/  IMAD.U32 R5, RZ, RZ, UR14 ;  /* 0x0000000eff057e24 */ /* 0x000fe4000f8e00ff */
[----:B------:R-:W-:-:S03]  /*ca90*/  IMAD.WIDE.U32 R4, R8, UR22, R4 ;  /* 0x0000001608047c25 */ /* 0x000fc6000f8e0004 */
[----:B------:R-:W-:-:S04]  /*caa0*/  IADD3 R222, P2, R2, R4, RZ ;  /* 0x0000000402de7210 */ /* 0x000fc80007f5e0ff */
[----:B--2---:R-:W-:-:S03]  /*cab0*/  IADD3.X R223, R3, R9, R5, P2, !PT ;  /* 0x0000000903df7210 */ /* 0x004fc600017fe405 */
[----:B------:R-:W-:-:S05]  /*cac0*/  IMAD.WIDE.U32 R222, R10, UR8, R222 ;  /* 0x000000080ade7c25 */ /* 0x000fca000f8e00de */
[----:B------:R-:W-:Y:S02]  /*cad0*/  IADD3 R5, R223, UR9, RZ ;  /* 0x00000009df057c10 */ /* 0x000fe4000fffe0ff */
[----:B------:R-:W-:-:S04]  /*cae0*/  LEA R4, P2, R222, UR24, 0x2 ;  /* 0x00000018de047c11 */ /* 0x000fc8000f8410ff */
[----:B------:R-:W-:Y:S02]  /*caf0*/  LEA.HI.X R5, R222, UR25, R5, 0x2, P2 ;  /* 0x00000019de057c11 */ /* 0x000fe400090f1405 */
[----:B------:R-:W-:Y:S02]  /*cb00*/  IADD3 R222, P3, R162, UR26, RZ ;  /* 0x0000001aa2de7c10 */ /* 0x000fe4000ff7e0ff */
[----:B------:R-:W-:Y:S02]  /*cb10*/  ISETP.GT.AND P2, PT, R0, 0xf8, P1 ;  /* 0x000000f80000780c */ /* 0x000fe40000f44270 */
[----:B------:R-:W-:Y:S01]  /*cb20*/  IADD3.X R223, R7, UR27, RZ, P3, !PT ;  /* 0x0000001b07df7c10 */ /* 0x000fe20009ffe4ff */
[----:B----4-:R-:W-:-:S05]  /*cb30*/  IMAD R226, R227, UR19, R226 ;  /* 0x00000013e3e27c24 */ /* 0x010fca000f8e02e2 */
[----:B------:R2:W-:Y:S05]  /*cb40*/  @P0 STG.E desc[UR16][R222.64], R226 ;  /* 0x000000e2de000986 */ /* 0x0005ea000c101910 */
[----:B------:R-:W-:Y:S05]  /*cb50*/  @!P2 BRA `(.L_x_209) ;  /* 0x000000000004a947 */ /* 0x000fea0003800000 */
[----:B------:R3:W5:Y:S02]  /*cb60*/  LDG.E.LTC128B R11, desc[UR16][R4.64+0x20] ;  /* 0x00002010040b7981 */ /* 0x000764000c1e1920 */
.L_x_209:
[----:B------:R-:W-:Y:S05]  /*cb70*/  BSYNC B1 ;  /* 0x0000000000017941 */ /* 0x000fea0003800000 */
.L_x_208:
[----:B------:R-:W-:-:S04]  /*cb80*/  UIMAD.WIDE.U32 UR12, UR22, 0x7, UR12 ;  /* 0x00000007160c78a5 */ /* 0x000fc8000f8e000c */
[----:B------:R-:W-:-:S04]  /*cb90*/  UIADD3 UR12, UP0, UR12, UR22, URZ ;  /* 0x000000160c0c7290 */ /* 0x000fc8000ff1e03f */
[----:B------:R-:W-:Y:S02]  /*cba0*/  UIADD3.X UR10, UR23, UR10, UR13, UP0, !UPT ;  /* 0x0000000a170a7290 */ /* 0x000fe400087fe40d */
[----:B--2---:R-:W-:-:S04]  /*cbb0*/  IMAD.U32 R226, RZ, RZ, UR12 ;  /* 0x0000000cffe27e24 */ /* 0x004fc8000f8e00ff */
[----:B------:R-:W-:Y:S02]  /*cbc0*/  IMAD.U32 R227, RZ, RZ, UR10 ;  /* 0x0000000affe37e24 */ /* 0x000fe4000f8e00ff */
[----:B------:R-:W-:-:S03]  /*cbd0*/  IMAD.WIDE.U32 R226, R8, UR22, R226 ;  /* 0x0000001608e27c25 */ /* 0x000fc6000f8e00e2 */
[----:B------:R-:W-:-:S03]  /*cbe0*/  IADD3 R2, P0, R2, R226, RZ ;  /* 0x000000e202027210 */ /* 0x000fc60007f1e0ff */
[----:B------:R-:W2:Y:S01]  /*cbf0*/  LDL.LU R226, [R1+0x1f8] ;  /* 0x0001f80001e27983 */ /* 0x000ea20000300800 */
[----:B------:R-:W-:-:S03]  /*cc00*/  IADD3.X R3, R3, R9, R227, P0, !PT ;  /* 0x0000000903037210 */ /* 0x000fc600007fe4e3 */
[----:B------:R-:W4:Y:S01]  /*cc10*/  LDL R227, [R1+0x208] ;  /* 0x0002080001e37983 */ /* 0x000f220000100800 */
[----:B-----5:R-:W-:Y:S02]  /*cc20*/  IMAD R6, R11, UR18, RZ ;  /* 0x000000120b067c24 */ /* 0x020fe4000f8e02ff */
[----:B------:R-:W-:Y:S01]  /*cc30*/  @P2 IMAD.MOV.U32 R163, RZ, RZ, R7 ;  /* 0x000000ffffa32224 */ /* 0x000fe200078e0007 */
[----:B------:R-:W-:Y:S01]  /*cc40*/  ISETP.GT.AND P1, PT, R0, 0xf9, P1 ;  /* 0x000000f90000780c */ /* 0x000fe20000f24270 */
[----:B------:R-:W-:Y:S01]  /*cc50*/  IMAD.WIDE.U32 R8, R10, UR8, R2 ;  /* 0x000000080a087c25 */ /* 0x000fe2000f8e0002 */
[----:B------:R-:W-:Y:S03]  /*cc60*/  BSSY B1, `(.L_x_210) ;  /* 0x0000009000017945 */ /* 0x000fe60003800000 */
[----:B------:R-:W-:Y:S01]  /*cc70*/  VIADD R3, R9, UR9 ;  /* 0x0000000909037c36 */ /* 0x000fe20008000000 */
[----:B------:R-:W-:-:S04]  /*cc80*/  LEA R2, P3, R8, UR24, 0x2 ;  /* 0x0000001808027c11 */ /* 0x000fc8000f8610ff */
[----:B------:R-:W-:Y:S01]  /*cc90*/  LEA.HI.X R3, R8, UR25, R3, 0x2, P3 ;  /* 0x0000001908037c11 */ /* 0x000fe200098f1403 */
[----:B--2---:R-:W-:-:S05]  /*cca0*/  IMAD R6, R226, UR19, R6 ;  /* 0x00000013e2067c24 */ /* 0x004fca000f8e0206 */
[----:B------:R2:W-:Y:S01]  /*ccb0*/  @P2 STG.E desc[UR16][R162.64+0x20], R6 ;  /* 0x00002006a2002986 */ /* 0x0005e2000c101910 */
[----:B----4-:R-:W-:Y:S01]  /*ccc0*/  ISETP.GT.AND P0, PT, R227, 0x80, PT ;  /* 0x00000080e300780c */ /* 0x010fe20003f04270 */
[----:B------:R-:W-:-:S12]  /*ccd0*/  @!P1 BRA `(.L_x_211) ;  /* 0x0000000000049947 */ /* 0x000fd80003800000 */
[----:B------:R4:W5:Y:S02]  /*cce0*/  LDG.E.LTC128B R11, desc[UR16][R2.64+0x20] ;  /* 0x00002010020b7981 */ /* 0x000964000c1e1920 */
.L_x_211:
[----:B------:R-:W-:Y:S05]  /*ccf0*/  BSYNC B1 ;  /* 0x0000000000017941 */ /* 0x000fea0003800000 */
.L_x_210:
[----:B------:R-:W3:Y:S01]  /*cd00*/  LDL.LU R7, [R1+0x1fc] ;  /* 0x0001fc0001077983 */ /* 0x000ee20000300800 */
[----:B--2--5:R-:W-:Y:S01]  /*cd10*/  IMAD R6, R11, UR18, RZ ;  /* 0x000000120b067c24 */ /* 0x024fe2000f8e02ff */
[----:B------:R-:W-:Y:S01]  /*cd20*/  ISETP.GT.AND P2, PT, R0, RZ, P0 ;  /* 0x000000ff0000720c */ /* 0x000fe20000744270 */
[----:B------:R-:W-:Y:S02]  /*cd30*/  BSSY B1, `(.L_x_212) ;  /* 0x0000006000017945 */ /* 0x000fe40003800000 */
[----:B---3--:R-:W-:-:S05]  /*cd40*/  IMAD R6, R7, UR19, R6 ;  /* 0x0000001307067c24 */ /* 0x008fca000f8e0206 */
[----:B------:R2:W-:Y:S05]  /*cd50*/  @P1 STG.E desc[UR16][R222.64+0x20], R6 ;  /* 0x00002006de001986 */ /* 0x0005ea000c101910 */
[----:B------:R-:W-:Y:S05]  /*cd60*/  @!P2 BRA `(.L_x_213) ;  /* 0x000000000008a947 */ /* 0x000fea0003800000 */
[----:B------:R-:W3:Y:S04]  /*cd70*/  LDL.64 R8, [R1+0x250] ;  /* 0x0002500001087983 */ /* 0x000ee80000100a00 */
[----:B---3--:R3:W5:Y:S02]  /*cd80*/  LDG.E.LTC128B R11, desc[UR16][R8.64+0x200] ;  /* 0x00020010080b7981 */ /* 0x008764000c1e1920 */
.L_x_213:
[----:B------:R-:W-:Y:S05]  /*cd90*/  BSYNC B1 ;  /* 0x0000000000017941 */ /* 0x000fea0003800000 */
.L_x_212:
[----:B--2--5:R-:W-:Y:S01]  /*cda0*/  IMAD R6, R11, UR18, RZ ;  /* 0x000000120b067c24 */ /* 0x024fe2000f8e02ff */
[----:B------:R-:W-:Y:S01]  /*cdb0*/  ISETP.GT.AND P3, PT, R0, 0x1, P0 ;  /* 0x000000010000780c */ /* 0x000fe20000764270 */
[----:B------:R-:W-:Y:S01]  /*cdc0*/  BSSY B1, `(.L_x_214) ;  /* 0x0000007000017945 */ /* 0x000fe20003800000 */
[----:B------:R-:W-:Y:S01]  /*cdd0*/  ISETP.GT.AND P1, PT, R227, 0x88, PT ;  /* 0x00000088e300780c */ /* 0x000fe20003f24270 */
[----:B------:R-:W-:-:S05]  /*cde0*/  IMAD R6, R24, UR19, R6 ;  /* 0x0000001318067c24 */ /* 0x000fca000f8e0206 */
[----:B------:R2:W-:Y:S05]  /*cdf0*/  @P2 STG.E desc[UR16][R12.64+0x200], R6 ;  /* 0x000200060c002986 */ /* 0x0005ea000c101910 */
[----:B------:R-:W-:Y:S05]  /*ce00*/  @!P3 BRA `(.L_x_215) ;  /* 0x000000000008b947 */ /* 0x000fea0003800000 */
[----:B---3--:R-:W3:Y:S04]  /*ce10*/  LDL.64 R8, [R1+0x248] ;  /* 0x0002480001087983 */ /* 0x008ee80000100a00 */
[----:B---3--:R3:W5:Y:S02]  /*ce20*/  LDG.E.LTC128B R11, desc[UR16][R8.64+0x200] ;  /* 0x00020010080b7981 */ /* 0x008764000c1e1920 */
.L_x_215:
[----:B------:R-:W-:Y:S05]  /*ce30*/  BSYNC B1 ;  /* 0x0000000000017941 */ /* 0x000fea0003800000 */
.L_x_214:
[----:B--2--5:R-:W-:Y:S01]  /*ce40*/  IMAD R6, R11, UR18, RZ ;  /* 0x000000120b067c24 */ /* 0x024fe2000f8e02ff */
[----:B------:R-:W-:Y:S01]  /*ce50*/  ISETP.GT.AND P5, PT, R0, RZ, P1 ;  /* 0x000000ff0000720c */ /* 0x000fe20000fa4270 */
[----:B------:R-:W-:Y:S01]  /*ce60*/  @P3 IMAD.MOV.U32 R7, RZ, RZ, R15 ;  /* 0x000000ffff073224 */ /* 0x000fe200078e000f */
[----:B------:R-:W-:Y:S01]  /*ce70*/  BSSY B1, `(.L_x_216) ;  /* 0x0000007000017945 */ /* 0x000fe20003800000 */
[----:B------:R-:W-:Y:S01]  /*ce80*/  IMAD R25, R25, UR19, R6 ;  /* 0x0000001319197c24 */ /* 0x000fe2000f8e0206 */
[----:B------:R-:W-:-:S05]  /*ce90*/  @P3 MOV R6, R14 ;  /* 0x0000000e00063202 */ /* 0x000fca0000000f00 */
[----:B------:R2:W-:Y:S04]  /*cea0*/  @P3 STG.E desc[UR16][R6.64+0x200], R25 ;  /* 0x0002001906003986 */ /* 0x0005e8000c101910 */
[----:B------:R-:W-:Y:S05]  /*ceb0*/  @!P5 BRA `(.L_x_217) ;  /* 0x000000000008d947 */ /* 0x000fea0003800000 */
[----:B---3--:R-:W3:Y:S04]  /*cec0*/  LDL.LU.64 R8, [R1+0x250] ;  /* 0x0002500001087983 */ /* 0x008ee80000300a00 */
[----:B---3--:R3:W5:Y:S02]  /*ced0*/  LDG.E.LTC128B R11, desc[UR16][R8.64+0x220] ;  /* 0x00022010080b7981 */ /* 0x008764000c1e1920 */
.L_x_217:
[----:B------:R-:W-:Y:S05]  /*cee0*/  BSYNC B1 ;  /* 0x0000000000017941 */ /* 0x000fea0003800000 */
.L_x_216:
[----:B--2--5:R-:W-:Y:S01]  /*cef0*/  IMAD R6, R11, UR18, RZ ;  /* 0x000000120b067c24 */ /* 0x024fe2000f8e02ff */
[C---:B------:R-:W-:Y:S01]  /*cf00*/  ISETP.GT.AND P3, PT, R0.reuse, 0x1, P1 ;  /* 0x000000010000780c */ /* 0x040fe20000f64270 */
[----:B------:R-:W-:Y:S01]  /*cf10*/  BSSY B1, `(.L_x_218) ;  /* 0x0000008000017945 */ /* 0x000fe20003800000 */
[----:B------:R-:W-:Y:S01]  /*cf20*/  ISETP.GT.AND P2, PT, R0, 0x8, P0 ;  /* 0x000000080000780c */ /* 0x000fe20000744270 */
[----:B------:R-:W-:Y:S02]  /*cf30*/  IMAD R6, R26, UR19, R6 ;  /* 0x000000131a067c24 */ /* 0x000fe4000f8e0206 */
[----:B------:R-:W-:-:S03]  /*cf40*/  IMAD.MOV.U32 R10, RZ, RZ, R11 ;  /* 0x000000ffff0a7224 */ /* 0x000fc600078e000b */
[----:B------:R2:W-:Y:S05]  /*cf50*/  @P5 STG.E desc[UR16][R12.64+0x220], R6 ;  /* 0x000220060c005986 */ /* 0x0005ea000c101910 */
[----:B------:R-:W-:Y:S05]  /*cf60*/  @!P3 BRA `(.L_x_219) ;  /* 0x000000000008b947 */ /* 0x000fea0003800000 */
[----:B---3--:R-:W3:Y:S04]  /*cf70*/  LDL.LU.64 R8, [R1+0x248] ;  /* 0x0002480001087983 */ /* 0x008ee80000300a00 */
[----:B---3--:R3:W5:Y:S02]  /*cf80*/  LDG.E.LTC128B R10, desc[UR16][R8.64+0x220] ;  /* 0x00022010080a7981 */ /* 0x008764000c1e1920 */
.L_x_219:
[----:B------:R-:W-:Y:S05]  /*cf90*/  BSYNC B1 ;  /* 0x0000000000017941 */ /* 0x000fea0003800000 */
.L_x_218:
[----:B--2---:R-:W2:Y:S01]  /*cfa0*/  LDL.64 R12, [R1+0x240] ;  /* 0x00024000010c7983 */ /* 0x004ea20000100a00 */
[----:B-----5:R-:W-:Y:S02]  /*cfb0*/  IMAD R6, R10, UR18, RZ ;  /* 0x000000120a067c24 */ /* 0x020fe4000f8e02ff */
[----:B---3--:R-:W-:Y:S02]  /*cfc0*/  IMAD.MOV.U32 R8, RZ, RZ, R14 ;  /* 0x000000ffff087224 */ /* 0x008fe400078e000e */
[----:B------:R-:W-:Y:S02]  /*cfd0*/  IMAD R27, R27, UR19, R6 ;  /* 0x000000131b1b7c24 */ /* 0x000fe4000f8e0206 */
[----:B------:R-:W-:-:S05]  /*cfe0*/  IMAD.MOV.U32 R9, RZ, RZ, R15 ;  /* 0x000000ffff097224 */ /* 0x000fca00078e000f */
[----:B------:R3:W-:Y:S04]  /*cff0*/  @P3 STG.E desc[UR16][R8.64+0x220], R27 ;  /* 0x0002201b08003986 */ /* 0x0007e8000c101910 */
[----:B--2---:R-:W2:Y:S01]  /*d000*/  @P2 LDG.E.LTC128B R10, desc[UR16][R12.64+0x200] ;  /* 0x000200100c0a2981 */ /* 0x004ea2000c1e1920 */
[----:B------:R-:W-:Y:S01]  /*d010*/  MOV R6, UR20 ;  /* 0x0000001400067c02 */ /* 0x000fe20008000f00 */
[----:B------:R-:W-:Y:S01]  /*d020*/  BSSY B1, `(.L_x_220) ;  /* 0x000000b000017945 */ /* 0x000fe20003800000 */
[----:B------:R-:W-:-:S03]  /*d030*/  ISETP.GT.AND P5, PT, R0, 0x9, P0 ;  /* 0x000000090000780c */ /* 0x000fc600007a4270 */
[----:B---3--:R-:W-:Y:S01]  /*d040*/  IMAD.WIDE.U32 R8, R6, 0x1c, R8 ;  /* 0x0000001c06087825 */ /* 0x008fe200078e0008 */
[----:B------:R-:W-:-:S03]  /*d050*/  IADD3 R6, P3, R14, UR29, RZ ;  /* 0x0000001d0e067c10 */ /* 0x000fc6000ff7e0ff */
[----:B------:R-:W-:Y:S02]  /*d060*/  VIADD R9, R9, UR28 ;  /* 0x0000001c09097c36 */ /* 0x000fe40008000000 */
[----:B--2---:R-:W-:-:S04]  /*d070*/  IMAD R7, R10, UR18, RZ ;  /* 0x000000120a077c24 */ /* 0x004fc8000f8e02ff */
[----:B------:R-:W-:-:S05]  /*d080*/  IMAD R28, R28, UR19, R7 ;  /* 0x000000131c1c7c24 */ /* 0x000fca000f8e0207 */
[----:B------:R2:W-:Y:S01]  /*d090*/  @P2 STG.E desc[UR16][R8.64+0x200], R28 ;  /* 0x0002001c08002986 */ /* 0x0005e2000c101910 */
[----:B------:R-:W-:Y:S05]  /*d0a0*/  @!P5 BRA `(.L_x_221) ;  /* 0x000000000008d947 */ /* 0x000fea0003800000 */
[----:B------:R-:W3:Y:S04]  /*d0b0*/  LDL.64 R24, [R1+0x238] ;  /* 0x0002380001187983 */ /* 0x000ee80000100a00 */
[----:B---3--:R3:W5:Y:S02]  /*d0c0*/  LDG.E.LTC128B R10, desc[UR16][R24.64+0x200] ;  /* 0x00020010180a7981 */ /* 0x008764000c1e1920 */
.L_x_221:
[----:B------:R-:W-:Y:S05]  /*d0d0*/  BSYNC B1 ;  /* 0x0000000000017941 */ /* 0x000fea0003800000 */
.L_x_220:
[----:B-----5:R-:W-:Y:S01]  /*d0e0*/  IMAD R11, R10, UR18, RZ ;  /* 0x000000120a0b7c24 */ /* 0x020fe2000f8e02ff */
[----:B------:R-:W-:Y:S01]  /*d0f0*/  IADD3.X R7, R15, UR30, RZ, P3, !PT ;  /* 0x0000001e0f077c10 */ /* 0x000fe20009ffe4ff */
[----:B------:R-:W-:Y:S01]  /*d100*/  BSSY B1, `(.L_x_222) ;  /* 0x0000006000017945 */ /* 0x000fe20003800000 */
[----:B------:R-:W-:Y:S01]  /*d110*/  ISETP.GT.AND P2, PT, R0, 0x8, P1 ;  /* 0x000000080000780c */ /* 0x000fe20000f44270 */
[----:B------:R-:W-:-:S05]  /*d120*/  IMAD R11, R29, UR19, R11 ;  /* 0x000000131d0b7c24 */ /* 0x000fca000f8e020b */
[----:B------:R0:W-:Y:S07]  /*d130*/  @P5 STG.E desc[UR16][R6.64+0x200], R11 ;  /* 0x0002000b06005986 */ /* 0x0001ee000c101910 */
[----:B------:R-:W-:Y:S05]  /*d140*/  @!P2 BRA `(.L_x_223) ;  /* 0x000000000004a947 */ /* 0x000fea0003800000 */
[----:B------:R0:W5:Y:S02]  /*d150*/  LDG.E.LTC128B R10, desc[UR16][R12.64+0x220] ;  /* 0x000220100c0a7981 */ /* 0x000164000c1e1920 */
.L_x_223:
[----:B------:R-:W-:Y:S05]  /*d160*/  BSYNC B1 ;  /* 0x0000000000017941 */ /* 0x000fea0003800000 */
.L_x_222:
[----:B0----5:R-:W-:Y:S01]  /*d170*/  IMAD R11, R10, UR18, RZ ;  /* 0x000000120a0b7c24 */ /* 0x021fe2000f8e02ff */
[C---:B------:R-:W-:Y:S01]  /*d180*/  ISETP.GT.AND P5, PT, R0.reuse, 0x9, P1 ;  /* 0x000000090000780c */ /* 0x040fe20000fa4270 */
[----:B------:R-:W-:Y:S01]  /*d190*/  BSSY B1, `(.L_x_224) ;  /* 0x0000007000017945 */ /* 0x000fe20003800000 */
[----:B------:R-:W-:Y:S01]  /*d1a0*/  ISETP.GT.AND P3, PT, R0, 0x10, P0 ;  /* 0x000000100000780c */ /* 0x000fe20000764270 */
[----:B------:R-:W-:-:S05]  /*d1b0*/  IMAD R11, R30, UR19, R11 ;  /* 0x000000131e0b7c24 */ /* 0x000fca000f8e020b */
[----:B------:R0:W-:Y:S05]  /*d1c0*/  @P2 STG.E desc[UR16][R8.64+0x220], R11 ;  /* 0x0002200b08002986 */ /* 0x0001ea000c101910 */
[----:B------:R-:W-:Y:S05]  /*d1d0*/  @!P5 BRA `(.L_x_225) ;  /* 0x000000000008d947 */ /* 0x000fea0003800000 */
[----:B------:R-:W2:Y:S04]  /*d1e0*/  LDL.LU.64 R12, [R1+0x238] ;  /* 0x00023800010c7983 */ /* 0x000ea80000300a00 */
[----:B--2---:R2:W5:Y:S02]  /*d1f0*/  LDG.E.LTC128B R10, desc[UR16][R12.64+0x220] ;  /* 0x000220100c0a7981 */ /* 0x004564000c1e1920 */
.L_x_225:
[----:B------:R-:W-:Y:S05]  /*d200*/  BSYNC B1 ;  /* 0x0000000000017941 */ /* 0x000fea0003800000 */
.L_x_224:
[----:B------:R-:W3:Y:S01]  /*d210*/  LDL.64 R14, [R1+0x230] ;  /* 0x00023000010e7983 */ /* 0x000ee20000100a00 */
[----:B0-2--5:R-:W-:Y:S02]  /*d220*/  IMAD R8, R10, UR18, RZ ;  /* 0x000000120a087c24 */ /* 0x025fe4000f8e02ff */
[----:B------:R-:W-:Y:S02]  /*d230*/  IMAD.MOV.U32 R12, RZ, RZ, R10 ;  /* 0x000000ffff0c7224 */ /* 0x000fe400078e000a */
[----:B------:R-:W-:Y:S02]  /*d240*/  IMAD R31, R31, UR19, R8 ;  /* 0x000000131f1f7c24 */ /* 0x000fe4000f8e0208 */
[----:B------:R-:W-:Y:S02]  /*d250*/  IMAD.MOV.U32 R10, RZ, RZ, R6 ;  /* 0x000000ffff0a7224 */ /* 0x000fe400078e0006 */
[----:B------:R-:W-:-:S05]  /*d260*/  IMAD.MOV.U32 R11, RZ, RZ, R7 ;  /* 0x000000ffff0b7224 */ /* 0x000fca00078e0007 */
[----:B------:R0:W-:Y:S04]  /*d270*/  @P5 STG.E desc[UR16][R10.64+0x220], R31 ;  /* 0x0002201f0a005986 */ /* 0x0001e8000c101910 */
[----:B---3--:R-:W2:Y:S01]  /*d280*/  @P3 LDG.E.LTC128B R12, desc[UR16][R14.64+0x200] ;  /* 0x000200100e0c3981 */ /* 0x008ea2000c1e1920 */
[----:B------:R-:W-:Y:S01]  /*d290*/  MOV R8, UR20 ;  /* 0x0000001400087c02 */ /* 0x000fe20008000f00 */
[----:B------:R-:W-:Y:S01]  /*d2a0*/  BSSY B1, `(.L_x_226) ;  /* 0x000000b000017945 */ /* 0x000fe20003800000 */
[----:B------:R-:W-:-:S03]  /*d2b0*/  ISETP.GT.AND P6, PT, R0, 0x11, P0 ;  /* 0x000000110000780c */ /* 0x000fc600007c4270 */
[----:B0-----:R-:W-:Y:S01]  /*d2c0*/  IMAD.WIDE.U32 R10, R8, 0x1c, R10 ;  /* 0x0000001c080a7825 */ /* 0x001fe200078e000a */
[----:B------:R-:W-:-:S03]  /*d2d0*/  IADD3 R8, P5, R6, UR29, RZ ;  /* 0x0000001d06087c10 */ /* 0x000fc6000ffbe0ff */
[----:B------:R-:W-:Y:S02]  /*d2e0*/  VIADD R11, R11, UR28 ;  /* 0x0000001c0b0b7c36 */ /* 0x000fe40008000000 */
[----:B--2---:R-:W-:-:S04]  /*d2f0*/  IMAD R9, R12, UR18, RZ ;  /* 0x000000120c097c24 */ /* 0x004fc8000f8e02ff */
[----:B------:R-:W-:-:S05]  /*d300*/  IMAD R32, R32, UR19, R9 ;  /* 0x0000001320207c24 */ /* 0x000fca000f8e0209 */
[----:B------:R0:W-:Y:S01]  /*d310*/  @P3 STG.E desc[UR16][R10.64+0x200], R32 ;  /* 0x000200200a003986 */ /* 0x0001e2000c101910 */
[----:B------:R-:W-:Y:S05]  /*d320*/  @!P6 BRA `(.L_x_227) ;  /* 0x000000000008e947 */ /* 0x000fea0003800000 */
[----:B------:R-:W2:Y:S04]  /*d330*/  LDL.64 R24, [R1+0x228] ;  /* 0x0002280001187983 */ /* 0x000ea80000100a00 */
[----:B--2---:R2:W5:Y:S02]  /*d340*/  LDG.E.LTC128B R12, desc[UR16][R24.64+0x200] ;  /* 0x00020010180c7981 */ /* 0x004564000c1e1920 */
.L_x_227:
[----:B------:R-:W-:Y:S05]  /*d350*/  BSYNC B1 ;  /* 0x0000000000017941 */ /* 0x000fea0003800000 */
.L_x_226:
        /* <DEDUP_REMOVED lines=8> */
.L_x_229:
[----:B------:R-:W-:Y:S05]  /*d3e0*/  BSYNC B1 ;  /* 0x0000000000017941 */ /* 0x000fea0003800000 */
.L_x_228:
[----:B---3-5:R-:W-:Y:S01]  /*d3f0*/  IMAD R6, R12, UR18, RZ ;  /* 0x000000120c067c24 */ /* 0x028fe2000f8e02ff */
[C---:B------:R-:W-:Y:S01]  /*d400*/  ISETP.GT.AND P5, PT, R0.reuse, 0x11, P1 ;  /* 0x000000110000780c */ /* 0x040fe20000fa4270 */
[----:B------:R-:W-:Y:S01]  /*d410*/  BSSY B1, `(.L_x_230) ;  /* 0x0000007000017945 */ /* 0x000fe20003800000 */
[----:B------:R-:W-:Y:S01]  /*d420*/  ISETP.GT.AND P3, PT, R0, 0x18, P0 ;  /* 0x000000180000780c */ /* 0x000fe20000764270 */
[----:B------:R-:W-:-:S05]  /*d430*/  IMAD R6, R34, UR19, R6 ;  /* 0x0000001322067c24 */ /* 0x000fca000f8e0206 */
[----:B------:R3:W-:Y:S05]  /*d440*/  @P2 STG.E desc[UR16][R10.64+0x220], R6 ;  /* 0x000220060a002986 */ /* 0x0007ea000c101910 */
[----:B------:R-:W-:Y:S05]  /*d450*/  @!P5 BRA `(.L_x_231) ;  /* 0x000000000008d947 */ /* 0x000fea0003800000 */
[----:B0-----:R-:W2:Y:S04]  /*d460*/  LDL.LU.64 R14, [R1+0x228] ;  /* 0x00022800010e7983 */ /* 0x001ea80000300a00 */
[----:B--2---:R0:W5:Y:S02]  /*d470*/  LDG.E.LTC128B R12, desc[UR16][R14.64+0x220] ;  /* 0x000220100e0c7981 */ /* 0x004164000c1e1920 */
.L_x_231:
[----:B------:R-:W-:Y:S05]  /*d480*/  BSYNC B1 ;  /* 0x0000000000017941 */ /* 0x000fea0003800000 */
.L_x_230:
[----:B0-----:R-:W2:Y:S01]  /*d490*/  LDL.64 R14, [R1+0x220] ;  /* 0x00022000010e7983 */ /* 0x001ea20000100a00 */
[----:B---3-5:R-:W-:Y:S02]  /*d4a0*/  IMAD R6, R12, UR18, RZ ;  /* 0x000000120c067c24 */ /* 0x028fe4000f8e02ff */
[----:B------:R-:W-:Y:S02]  /*d4b0*/  IMAD.MOV.U32 R10, RZ, RZ, R8 ;  /* 0x000000ffff0a7224 */ /* 0x000fe400078e0008 */
[----:B------:R-:W-:Y:S02]  /*d4c0*/  IMAD R35, R35, UR19, R6 ;  /* 0x0000001323237c24 */ /* 0x000fe4000f8e0206 */
[----:B------:R-:W-:-:S05]  /*d4d0*/  IMAD.MOV.U32 R11, RZ, RZ, R9 ;  /* 0x000000ffff0b7224 */ /* 0x000fca00078e0009 */
[----:B------:R0:W-:Y:S04]  /*d4e0*/  @P5 STG.E desc[UR16][R10.64+0x220], R35 ;  /* 0x000220230a005986 */ /* 0x0001e8000c101910 */
[----:B--2---:R-:W2:Y:S01]  /*d4f0*/  @P3 LDG.E.LTC128B R12, desc[UR16][R14.64+0x200] ;  /* 0x000200100e0c3981 */ /* 0x004ea2000c1e1920 */
[----:B------:R-:W-:Y:S01]  /*d500*/  IMAD.U32 R6, RZ, RZ, UR20 ;  /* 0x00000014ff067e24 */ /* 0x000fe2000f8e00ff */
[----:B------:R-:W-:Y:S01]  /*d510*/  ISETP.GT.AND P6, PT, R0, 0x19, P0 ;  /* 0x000000190000780c */ /* 0x000fe200007c4270 */
[----:B------:R-:W-:Y:S02]  /*d520*/  BSSY B1, `(.L_x_232) ;  /* 0x000000a000017945 */ /* 0x000fe40003800000 */
[----:B0-----:R-:W-:Y:S01]  /*d530*/  IMAD.WIDE.U32 R10, R6, 0x1c, R10 ;  /* 0x0000001c060a7825 */ /* 0x001fe200078e000a */
[----:B------:R-:W-:-:S04]  /*d540*/  IADD3 R6, P5, R8, UR29, RZ ;  /* 0x0000001d08067c10 */ /* 0x000fc8000ffbe0ff */
[----:B------:R-:W-:Y:S01]  /*d550*/  IADD3 R11, R11, UR28, RZ ;  /* 0x0000001c0b0b7c10 */ /* 0x000fe2000fffe0ff */
[----:B--2---:R-:W-:-:S04]  /*d560*/  IMAD R7, R12, UR18, RZ ;  /* 0x000000120c077c24 */ /* 0x004fc8000f8e02ff */
[----:B------:R-:W-:-:S05]  /*d570*/  IMAD R36, R36, UR19, R7 ;  /* 0x0000001324247c24 */ /* 0x000fca000f8e0207 */
[----:B------:R0:W-:Y:S01]  /*d580*/  @P3 STG.E desc[UR16][R10.64+0x200], R36 ;  /* 0x000200240a003986 */ /* 0x0001e2000c101910 */
[----:B------:R-:W-:Y:S05]  /*d590*/  @!P6 BRA `(.L_x_233) ;  /* 0x000000000008e947 */ /* 0x000fea0003800000 */
[----:B------:R-:W2:Y:S04]  /*d5a0*/  LDL.64 R24, [R1+0x218] ;  /* 0x0002180001187983 */ /* 0x000ea80000100a00 */
[----:B--2---:R2:W5:Y:S02]  /*d5b0*/  LDG.E.LTC128B R12, desc[UR16][R24.64+0x200] ;  /* 0x00020010180c7981 */ /* 0x004564000c1e1920 */
.L_x_233:
[----:B------:R-:W-:Y:S05]  /*d5c0*/  BSYNC B1 ;  /* 0x0000000000017941 */ /* 0x000fea0003800000 */
.L_x_232:
        /* <DEDUP_REMOVED lines=8> */
.L_x_235:
[----:B------:R-:W-:Y:S05]  /*d650*/  BSYNC B1 ;  /* 0x0000000000017941 */ /* 0x000fea0003800000 */
.L_x_234:
        /* <DEDUP_REMOVED lines=9> */
.L_x_237:
[----:B------:R-:W-:Y:S05]  /*d6f0*/  BSYNC B1 ;  /* 0x0000000000017941 */ /* 0x000fea0003800000 */
.L_x_236:
        /* <DEDUP_REMOVED lines=9> */
[----:B------:R-:W-:Y:S01]  /*d790*/  BSSY B1, `(.L_x_238) ;  /* 0x000000a000017945 */ /* 0x000fe20003800000 */
[----:B------:R-:W-:Y:S01]  /*d7a0*/  IADD3 R8, P5, R6, UR29, RZ ;  /* 0x0000001d06087c10 */ /* 0x000fe2000ffbe0ff */
[----:B0-----:R-:W-:-:S04]  /*d7b0*/  IMAD.WIDE.U32 R10, R9, 0x1c, R10 ;  /* 0x0000001c090a7825 */ /* 0x001fc800078e000a */
[----:B------:R-:W-:Y:S02]  /*d7c0*/  VIADD R11, R11, UR28 ;  /* 0x0000001c0b0b7c36 */ /* 0x000fe40008000000 */
[----:B--2---:R-:W-:-:S04]  /*d7d0*/  IMAD R9, R12, UR18, RZ ;  /* 0x000000120c097c24 */ /* 0x004fc8000f8e02ff */
[----:B------:R-:W-:-:S05]  /*d7e0*/  IMAD R40, R40, UR19, R9 ;  /* 0x0000001328287c24 */ /* 0x000fca000f8e0209 */
[----:B------:R0:W-:Y:S01]  /*d7f0*/  @P3 STG.E desc[UR16][R10.64+0x200], R40 ;  /* 0x000200280a003986 */ /* 0x0001e2000c101910 */
[----:B------:R-:W-:Y:S05]  /*d800*/  @!P6 BRA `(.L_x_239) ;  /* 0x000000000008e947 */ /* 0x000fea0003800000 */
[----:B------:R-:W2:Y:S04]  /*d810*/  LDL.64 R24, [R1+0x40] ;  /* 0x0000400001187983 */ /* 0x000ea80000100a00 */
[----:B--2---:R2:W5:Y:S02]  /*d820*/  LDG.E.LTC128B R12, desc[UR16][R24.64+0x200] ;  /* 0x00020010180c7981 */ /* 0x004564000c1e1920 */
.L_x_239:
[----:B------:R-:W-:Y:S05]  /*d830*/  BSYNC B1 ;  /* 0x0000000000017941 */ /* 0x000fea0003800000 */
.L_x_238:
        /* <DEDUP_REMOVED lines=8> */
.L_x_241:
[----:B------:R-:W-:Y:S05]  /*d8c0*/  BSYNC B1 ;  /* 0x0000000000017941 */ /* 0x000fea0003800000 */
.L_x_240:
[----:B-----5:R-:W-:Y:S01]  /*d8d0*/  IMAD R7, R12, UR18, RZ ;  /* 0x000000120c077c24 */ /* 0x020fe2000f8e02ff */
        /* <DEDUP_REMOVED lines=8> */
.L_x_243:
[----:B------:R-:W-:Y:S05]  /*d960*/  BSYNC B1 ;  /* 0x0000000000017941 */ /* 0x000fea0003800000 */
.L_x_242:
[----:B0-----:R-:W2:Y:S01]  /*d970*/  LDL.64 R14, [R1+0x38] ;  /* 0x00003800010e7983 */ /* 0x001ea20000100a00 */
[----:B-----5:R-:W-:-:S04]  /*d980*/  IMAD R6, R12, UR18, RZ ;  /* 0x000000120c067c24 */ /* 0x020fc8000f8e02ff */
[----:B------:R-:W-:-:S05]  /*d990*/  IMAD R43, R43, UR19, R6 ;  /* 0x000000132b2b7c24 */ /* 0x000fca000f8e0206 */
[----:B------:R0:W-:Y:S04]  /*d9a0*/  @P5 STG.E desc[UR16][R8.64+0x220], R43 ;  /* 0x0002202b08005986 */ /* 0x0001e8000c101910 */
[----:B--2---:R-:W2:Y:S01]  /*d9b0*/  @P3 LDG.E.LTC128B R12, desc[UR16][R14.64+0x200] ;  /* 0x000200100e0c3981 */ /* 0x004ea2000c1e1920 */
[----:B------:R-:W-:Y:S01]  /*d9c0*/  MOV R11, UR20 ;  /* 0x00000014000b7c02 */ /* 0x000fe20008000f00 */
[----:B------:R-:W-:Y:S01]  /*d9d0*/  BSSY B1, `(.L_x_244) ;  /* 0x000000b000017945 */ /* 0x000fe20003800000 */
[----:B------:R-:W-:Y:S02]  /*d9e0*/  ISETP.GT.AND P6, PT, R0, 0x29, P0 ;  /* 0x000000290000780c */ /* 0x000fe400007c4270 */
[----:B------:R-:W-:Y:S01]  /*d9f0*/  IADD3 R6, P5, R8, UR29, RZ ;  /* 0x0000001d08067c10 */ /* 0x000fe2000ffbe0ff */
[----:B------:R-:W-:-:S04]  /*da00*/  IMAD.WIDE.U32 R10, R11, 0x1c, R8 ;  /* 0x0000001c0b0a7825 */ /* 0x000fc800078e0008 */
[----:B------:R-:W-:Y:S02]  /*da10*/  VIADD R11, R11, UR28 ;  /* 0x0000001c0b0b7c36 */ /* 0x000fe40008000000 */
[----:B--2---:R-:W-:-:S04]  /*da20*/  IMAD R7, R12, UR18, RZ ;  /* 0x000000120c077c24 */ /* 0x004fc8000f8e02ff */
[----:B------:R-:W-:-:S05]  /*da30*/  IMAD R13, R44, UR19, R7 ;  /* 0x000000132c0d7c24 */ /* 0x000fca000f8e0207 */
[----:B------:R0:W-:Y:S01]  /*da40*/  @P3 STG.E desc[UR16][R10.64+0x200], R13 ;  /* 0x0002000d0a003986 */ /* 0x0001e2000c101910 */
[----:B------:R-:W-:Y:S05]  /*da50*/  @!P6 BRA `(.L_x_245) ;  /* 0x000000000008e947 */ /* 0x000fea0003800000 */
[----:B------:R-:W2:Y:S04]  /*da60*/  LDL.64 R24, [R1+0x30] ;  /* 0x0000300001187983 */ /* 0x000ea80000100a00 */
[----:B--2---:R2:W5:Y:S02]  /*da70*/  LDG.E.LTC128B R12, desc[UR16][R24.64+0x200] ;  /* 0x00020010180c7981 */ /* 0x004564000c1e1920 */
.L_x_245:
[----:B------:R-:W-:Y:S05]  /*da80*/  BSYNC B1 ;  /* 0x0000000000017941 */ /* 0x000fea0003800000 */
.L_x_244:
[----:B0--3-5:R-:W-:Y:S01]  /*da90*/  IMAD R8, R12, UR18, RZ ;  /* 0x000000120c087c24 */ /* 0x029fe2000f8e02ff */
[----:B------:R-:W-:Y:S01]  /*daa0*/  IADD3.X R7, R9, UR30, RZ, P5, !PT ;  /* 0x0000001e09077c10 */ /* 0x000fe2000affe4ff */
[----:B------:R-:W-:Y:S01]  /*dab0*/  BSSY B1, `(.L_x_246) ;  /* 0x0000006000017945 */ /* 0x000fe20003800000 */
[----:B------:R-:W-:Y:S01]  /*dac0*/  ISETP.GT.AND P2, PT, R0, 0x28, P1 ;  /* 0x000000280000780c */ /* 0x000fe20000f44270 */
[----:B------:R-:W-:-:S05]  /*dad0*/  IMAD R45, R45, UR19, R8 ;  /* 0x000000132d2d7c24 */ /* 0x000fca000f8e0208 */
[----:B------:R0:W-:Y:S07]  /*dae0*/  @P6 STG.E desc[UR16][R6.64+0x200], R45 ;  /* 0x0002002d06006986 */ /* 0x0001ee000c101910 */
[----:B------:R-:W-:Y:S05]  /*daf0*/  @!P2 BRA `(.L_x_247) ;  /* 0x000000000004a947 */ /* 0x000fea0003800000 */
[----:B------:R3:W5:Y:S02]  /*db00*/  LDG.E.LTC128B R12, desc[UR16][R14.64+0x220] ;  /* 0x000220100e0c7981 */ /* 0x000764000c1e1920 */
.L_x_247:
[----:B------:R-:W-:Y:S05]  /*db10*/  BSYNC B1 ;  /* 0x0000000000017941 */ /* 0x000fea0003800000 */
.L_x_246:
[----:B-----5:R-:W-:Y:S01]  /*db20*/  IMAD R9, R12, UR18, RZ ;  /* 0x000000120c097c24 */ /* 0x020fe2000f8e02ff */
[C---:B------:R-:W-:Y:S01]  /*db30*/  ISETP.GT.AND P5, PT, R0.reuse, 0x29, P1 ;  /* 0x000000290000780c */ /* 0x040fe20000fa4270 */
[----:B------:R-:W-:Y:S01]  /*db40*/  BSSY B1, `(.L_x_248) ;  /* 0x0000007000017945 */ /* 0x000fe20003800000 */
[----:B------:R-:W-:Y:S01]  /*db50*/  ISETP.GT.AND P3, PT, R0, 0x30, P0 ;  /* 0x000000300000780c */ /* 0x000fe20000764270 */
[----:B------:R-:W-:-:S05]  /*db60*/  IMAD R9, R46, UR19, R9 ;  /* 0x000000132e097c24 */ /* 0x000fca000f8e0209 */
[----:B------:R0:W-:Y:S05]  /*db70*/  @P2 STG.E desc[UR16][R10.64+0x220], R9 ;  /* 0x000220090a002986 */ /* 0x0001ea000c101910 */
[----:B------:R-:W-:Y:S05]  /*db80*/  @!P5 BRA `(.L_x_249) ;  /* 0x000000000008d947 */ /* 0x000fea0003800000 */
[----:B---3--:R-:W3:Y:S04]  /*db90*/  LDL.LU.64 R14, [R1+0x30] ;  /* 0x00003000010e7983 */ /* 0x008ee80000300a00 */
[----:B---3--:R3:W5:Y:S02]  /*dba0*/  LDG.E.LTC128B R12, desc[UR16][R14.64+0x220] ;  /* 0x000220100e0c7981 */ /* 0x008764000c1e1920 */
.L_x_249:
[----:B------:R-:W-:Y:S05]  /*dbb0*/  BSYNC B1 ;  /* 0x0000000000017941 */ /* 0x000fea0003800000 */
.L_x_248:
[----:B---3--:R-:W3:Y:S01]  /*dbc0*/  LDL.64 R14, [R1+0x28] ;  /* 0x00002800010e7983 */ /* 0x008ee20000100a00 */
[----:B-----5:R-:W-:-:S04]  /*dbd0*/  IMAD R8, R12, UR18, RZ ;  /* 0x000000120c087c24 */ /* 0x020fc8000f8e02ff */
[----:B------:R-:W-:-:S05]  /*dbe0*/  IMAD R47, R47, UR19, R8 ;  /* 0x000000132f2f7c24 */ /* 0x000fca000f8e0208 */
[----:B------:R0:W-:Y:S04]  /*dbf0*/  @P5 STG.E desc[UR16][R6.64+0x220], R47 ;  /* 0x0002202f06005986 */ /* 0x0001e8000c101910 */
[----:B---3--:R-:W3:Y:S01]  /*dc00*/  @P3 LDG.E.LTC128B R12, desc[UR16][R14.64+0x200] ;  /* 0x000200100e0c3981 */ /* 0x008ee2000c1e1920 */
[----:B0-----:R-:W-:Y:S01]  /*dc10*/  IMAD.U32 R11, RZ, RZ, UR20 ;  /* 0x00000014ff0b7e24 */ /* 0x001fe2000f8e00ff */
[----:B------:R-:W-:Y:S01]  /*dc20*/  ISETP.GT.AND P6, PT, R0, 0x31, P0 ;  /* 0x000000310000780c */ /* 0x000fe200007c4270 */
[----:B------:R-:W-:Y:S01]  /*dc30*/  BSSY B1, `(.L_x_250) ;  /* 0x000000a000017945 */ /* 0x000fe20003800000 */
[----:B------:R-:W-:Y:S01]  /*dc40*/  IADD3 R8, P5, R6, UR29, RZ ;  /* 0x0000001d06087c10 */ /* 0x000fe2000ffbe0ff */
[----:B------:R-:W-:-:S04]  /*dc50*/  IMAD.WIDE.U32 R10, R11, 0x1c, R6 ;  /* 0x0000001c0b0a7825 */ /* 0x000fc800078e0006 */
[----:B------:R-:W-:Y:S02]  /*dc60*/  VIADD R11, R11, UR28 ;  /* 0x0000001c0b0b7c36 */ /* 0x000fe40008000000 */
[----:B---3--:R-:W-:-:S04]  /*dc70*/  IMAD R9, R12, UR18, RZ ;  /* 0x000000120c097c24 */ /* 0x008fc8000f8e02ff */
[----:B------:R-:W-:-:S05]  /*dc80*/  IMAD R13, R48, UR19, R9 ;  /* 0x00000013300d7c24 */ /* 0x000fca000f8e0209 */
[----:B------:R0:W-:Y:S01]  /*dc90*/  @P3 STG.E desc[UR16][R10.64+0x200], R13 ;  /* 0x0002000d0a003986 */ /* 0x0001e2000c101910 */
[----:B------:R-:W-:Y:S05]  /*dca0*/  @!P6 BRA `(.L_x_251) ;  /* 0x000000000008e947 */ /* 0x000fea0003800000 */
[----:B--2---:R-:W2:Y:S04]  /*dcb0*/  LDL.64 R24, [R1+0x20] ;  /* 0x0000200001187983 */ /* 0x004ea80000100a00 */
[----:B--2---:R3:W5:Y:S02]  /*dcc0*/  LDG.E.LTC128B R12, desc[UR16][R24.64+0x200] ;  /* 0x00020010180c7981 */ /* 0x004764000c1e1920 */
.L_x_251:
[----:B------:R-:W-:Y:S05]  /*dcd0*/  BSYNC B1 ;  /* 0x0000000000017941 */ /* 0x000fea0003800000 */
.L_x_250:
        /* <DEDUP_REMOVED lines=8> */
.L_x_253:
[----:B------:R-:W-:Y:S05]  /*dd60*/  BSYNC B1 ;  /* 0x0000000000017941 */ /* 0x000fea0003800000 */
.L_x_252:
        /* <DEDUP_REMOVED lines=9> */
.L_x_255:
[----:B------:R-:W-:Y:S05]  /*de00*/  BSYNC B1 ;  /* 0x0000000000017941 */ /* 0x000fea0003800000 */
.L_x_254:
[----:B0-----:R-:W2:Y:S01]  /*de10*/  LDL.64 R14, [R1+0x18] ;  /* 0x00001800010e7983 */ /* 0x001ea20000100a00 */
[----:B-----5:R-:W-:-:S04]  /*de20*/  IMAD R6, R12, UR18, RZ ;  /* 0x000000120c067c24 */ /* 0x020fc8000f8e02ff */
[----:B------:R-:W-:-:S05]  /*de30*/  IMAD R51, R51, UR19, R6 ;  /* 0x0000001333337c24 */ /* 0x000fca000f8e0206 */
[----:B------:R0:W-:Y:S04]  /*de40*/  @P5 STG.E desc[UR16][R8.64+0x220], R51 ;  /* 0x0002203308005986 */ /* 0x0001e8000c101910 */
[----:B--2---:R-:W2:Y:S01]  /*de50*/  @P3 LDG.E.LTC128B R12, desc[UR16][R14.64+0x200] ;  /* 0x000200100e0c3981 */ /* 0x004ea2000c1e1920 */
[----:B------:R-:W-:Y:S01]  /*de60*/  IMAD.U32 R11, RZ, RZ, UR20 ;  /* 0x00000014ff0b7e24 */ /* 0x000fe2000f8e00ff */
[----:B------:R-:W-:Y:S01]  /*de70*/  ISETP.GT.AND P6, PT, R0, 0x39, P0 ;  /* 0x000000390000780c */ /* 0x000fe200007c4270 */
[----:B------:R-:W-:Y:S01]  /*de80*/  BSSY B1, `(.L_x_256) ;  /* 0x000000a000017945 */ /* 0x000fe20003800000 */
[----:B------:R-:W-:Y:S01]  /*de90*/  IADD3 R6, P5, R8, UR29, RZ ;  /* 0x0000001d08067c10 */ /* 0x000fe2000ffbe0ff */
[----:B------:R-:W-:-:S05]  /*dea0*/  IMAD.WIDE.U32 R10, R11, 0x1c, R8 ;  /* 0x0000001c0b0a7825 */ /* 0x000fca00078e0008 */
[----:B------:R-:W-:Y:S01]  /*deb0*/  IADD3 R11, R11, UR28, RZ ;  /* 0x0000001c0b0b7c10 */ /* 0x000fe2000fffe0ff */
[----:B--2---:R-:W-:-:S04]  /*dec0*/  IMAD R7, R12, UR18, RZ ;  /* 0x000000120c077c24 */ /* 0x004fc8000f8e02ff */
[----:B------:R-:W-:-:S05]  /*ded0*/  IMAD R13, R52, UR19, R7 ;  /* 0x00000013340d7c24 */ /* 0x000fca000f8e0207 */
[----:B------:R0:W-:Y:S01]  /*dee0*/  @P3 STG.E desc[UR16][R10.64+0x200], R13 ;  /* 0x0002000d0a003986 */ /* 0x0001e2000c101910 */
[----:B------:R-:W-:Y:S05]  /*def0*/  @!P6 BRA `(.L_x_257) ;  /* 0x000000000008e947 */ /* 0x000fea0003800000 */
[----:B---3--:R-:W2:Y:S04]  /*df00*/  LDL.64 R24, [R1+0x10] ;  /* 0x0000100001187983 */ /* 0x008ea80000100a00 */
[----:B--2---:R2:W5:Y:S02]  /*df10*/  LDG.E.LTC128B R12, desc[UR16][R24.64+0x200] ;  /* 0x00020010180c7981 */ /* 0x004564000c1e1920 */
.L_x_257:
[----:B------:R-:W-:Y:S05]  /*df20*/  BSYNC B1 ;  /* 0x0000000000017941 */ /* 0x000fea0003800000 */
.L_x_256:
[----:B0----5:R-:W-:Y:S01]  /*df30*/  IMAD R8, R12, UR18, RZ ;  /* 0x000000120c087c24 */ /* 0x021fe2000f8e02ff */
[----:B------:R-:W-:Y:S01]  /*df40*/  IADD3.X R7, R9, UR30, RZ, P5, !PT ;  /* 0x0000001e09077c10 */ /* 0x000fe2000affe4ff */
[----:B------:R-:W-:Y:S01]  /*df50*/  BSSY B1, `(.L_x_258) ;  /* 0x0000006000017945 */ /* 0x000fe20003800000 */
[----:B------:R-:W-:Y:S01]  /*df60*/  ISETP.GT.AND P2, PT, R0, 0x38, P1 ;  /* 0x000000380000780c */ /* 0x000fe20000f44270 */
[----:B------:R-:W-:-:S05]  /*df70*/  IMAD R53, R53, UR19, R8 ;  /* 0x0000001335357c24 */ /* 0x000fca000f8e0208 */
[----:B------:R0:W-:Y:S07]  /*df80*/  @P6 STG.E desc[UR16][R6.64+0x200], R53 ;  /* 0x0002003506006986 */ /* 0x0001ee000c101910 */
[----:B------:R-:W-:Y:S05]  /*df90*/  @!P2 BRA `(.L_x_259) ;  /* 0x000000000004a947 */ /* 0x000fea0003800000 */
[----:B------:R0:W5:Y:S02]  /*dfa0*/  LDG.E.LTC128B R12, desc[UR16][R14.64+0x220] ;  /* 0x000220100e0c7981 */ /* 0x000164000c1e1920 */
.L_x_259:
[----:B------:R-:W-:Y:S05]  /*dfb0*/  BSYNC B1 ;  /* 0x0000000000017941 */ /* 0x000fea0003800000 */
.L_x_258:
        /* <DEDUP_REMOVED lines=9> */
.L_x_261:
[----:B------:R-:W-:Y:S05]  /*e050*/  BSYNC B1 ;  /* 0x0000000000017941 */ /* 0x000fea0003800000 */
.L_x_260:
        /* <DEDUP_REMOVED lines=9> */
[----:B------:R-:W-:-:S04]  /*e0f0*/  IMAD.WIDE.U32 R10, R11, 0x1c, R6 ;  /* 0x0000001c0b0a7825 */ /* 0x000fc800078e0006 */
[----:B------:R-:W-:Y:S02]  /*e100*/  VIADD R11, R11, UR28 ;  /* 0x0000001c0b0b7c36 */ /* 0x000fe40008000000 */
[----:B--2---:R-:W-:-:S04]  /*e110*/  IMAD R9, R12, UR18, RZ ;  /* 0x000000120c097c24 */ /* 0x004fc8000f8e02ff */
[----:B------:R-:W-:-:S05]  /*e120*/  IMAD R13, R56, UR19, R9 ;  /* 0x00000013380d7c24 */ /* 0x000fca000f8e0209 */
[----:B------:R0:W-:Y:S01]  /*e130*/  @P3 STG.E desc[UR16][R10.64+0x200], R13 ;  /* 0x0002000d0a003986 */ /* 0x0001e2000c101910 */
[----:B------:R-:W-:Y:S05]  /*e140*/  @!P6 BRA `(.L_x_263) ;  /* 0x000000000008e947 */ /* 0x000fea0003800000 */
[----:B---3--:R-:W2:Y:S04]  /*e150*/  LDL.64 R24, [R1] ;  /* 0x0000000001187983 */ /* 0x008ea80000100a00 */
[----:B--2---:R2:W5:Y:S02]  /*e160*/  LDG.E.LTC128B R12, desc[UR16][R24.64+0x200] ;  /* 0x00020010180c7981 */ /* 0x004564000c1e1920 */
.L_x_263:
[----:B------:R-:W-:Y:S05]  /*e170*/  BSYNC B1 ;  /* 0x0000000000017941 */ /* 0x000fea0003800000 */
.L_x_262:
        /* <DEDUP_REMOVED lines=8> */
.L_x_265:
[----:B------:R-:W-:Y:S05]  /*e200*/  BSYNC B1 ;  /* 0x0000000000017941 */ /* 0x000fea0003800000 */
.L_x_264:
[----:B-----5:R-:W-:Y:S01]  /*e210*/  IMAD R7, R12, UR18, RZ ;  /* 0x000000120c077c24 */ /* 0x020fe2000f8e02ff */
[C---:B------:R-:W-:Y:S01]  /*e220*/  ISETP.GT.AND P5, PT, R0.reuse, 0x41, P1 ;  /* 0x000000410000780c */ /* 0x040fe20000fa4270 */
[----:B------:R-:W-:Y:S01]  /*e230*/  BSSY B1, `(.L_x_266) ;  /* 0x0000007000017945 */ /* 0x000fe20003800000 */
[----:B------:R-:W-:Y:S01]  /*e240*/  ISETP.GT.AND P3, PT, R0, 0x48, P0 ;  /* 0x000000480000780c */ /* 0x000fe20000764270 */
[----:B------:R-:W-:-:S05]  /*e250*/  IMAD R7, R58, UR19, R7 ;  /* 0x000000133a077c24 */ /* 0x000fca000f8e0207 */
[----:B------:R0:W-:Y:S05]  /*e260*/  @P2 STG.E desc[UR16][R10.64+0x220], R7 ;  /* 0x000220070a002986 */ /* 0x0001ea000c101910 */
[----:B------:R-:W-:Y:S05]  /*e270*/  @!P5 BRA `(.L_x_267) ;  /* 0x000000000008d947 */ /* 0x000fea0003800000 */
[----:B0-----:R-:W2:Y:S04]  /*e280*/  LDL.LU.64 R14, [R1] ;  /* 0x00000000010e7983 */ /* 0x001ea80000300a00 */
[----:B--2---:R0:W5:Y:S02]  /*e290*/  LDG.E.LTC128B R12, desc[UR16][R14.64+0x220] ;  /* 0x000220100e0c7981 */ /* 0x004164000c1e1920 */
.L_x_267:
[----:B------:R-:W-:Y:S05]  /*e2a0*/  BSYNC B1 ;  /* 0x0000000000017941 */ /* 0x000fea0003800000 */
.L_x_266:
[----:B-----5:R-:W-:-:S04]  /*e2b0*/  IMAD R6, R12, UR18, RZ ;  /* 0x000000120c067c24 */ /* 0x020fc8000f8e02ff */
[----:B------:R-:W-:-:S05]  /*e2c0*/  IMAD R59, R59, UR19, R6 ;  /* 0x000000133b3b7c24 */ /* 0x000fca000f8e0206 */
[----:B------:R1:W-:Y:S04]  /*e2d0*/  @P5 STG.E desc[UR16][R8.64+0x220], R59 ;  /* 0x0002203b08005986 */ /* 0x0003e8000c101910 */
[----:B------:R-:W2:Y:S01]  /*e2e0*/  @P3 LDG.E.LTC128B R12, desc[UR16][R236.64+0x200] ;  /* 0x00020010ec0c3981 */ /* 0x000ea2000c1e1920 */
[----:B0-----:R-:W-:Y:S01]  /*e2f0*/  IMAD.U32 R11, RZ, RZ, UR20 ;  /* 0x00000014ff0b7e24 */ /* 0x001fe2000f8e00ff */
        /* <DEDUP_REMOVED lines=9> */
[----:B------:R0:W5:Y:S02]  /*e390*/  LDG.E.LTC128B R12, desc[UR16][R234.64+0x200] ;  /* 0x00020010ea0c7981 */ /* 0x000164000c1e1920 */
.L_x_269:
[----:B------:R-:W-:Y:S05]  /*e3a0*/  BSYNC B1 ;  /* 0x0000000000017941 */ /* 0x000fea0003800000 */
.L_x_268:
[----:B-1---5:R-:W-:Y:S01]  /*e3b0*/  IMAD R8, R12, UR18, RZ ;  /* 0x000000120c087c24 */ /* 0x022fe2000f8e02ff */
[----:B------:R-:W-:Y:S01]  /*e3c0*/  IADD3.X R7, R9, UR30, RZ, P5, !PT ;  /* 0x0000001e09077c10 */ /* 0x000fe2000affe4ff */
[----:B------:R-:W-:Y:S01]  /*e3d0*/  BSSY B1, `(.L_x_270) ;  /* 0x0000006000017945 */ /* 0x000fe20003800000 */
[----:B------:R-:W-:Y:S01]  /*e3e0*/  ISETP.GT.AND P2, PT, R0, 0x48, P1 ;  /* 0x000000480000780c */ /* 0x000fe20000f44270 */
[----:B------:R-:W-:-:S05]  /*e3f0*/  IMAD R61, R61, UR19, R8 ;  /* 0x000000133d3d7c24 */ /* 0x000fca000f8e0208 */
[----:B------:R1:W-:Y:S07]  /*e400*/  @P6 STG.E desc[UR16][R6.64+0x200], R61 ;  /* 0x0002003d06006986 */ /* 0x0003ee000c101910 */
[----:B------:R-:W-:Y:S05]  /*e410*/  @!P2 BRA `(.L_x_271) ;  /* 0x000000000004a947 */ /* 0x000fea0003800000 */
[----:B------:R2:W5:Y:S02]  /*e420*/  LDG.E.LTC128B R12, desc[UR16][R236.64+0x220] ;  /* 0x00022010ec0c7981 */ /* 0x000564000c1e1920 */
.L_x_271:
[----:B------:R-:W-:Y:S05]  /*e430*/  BSYNC B1 ;  /* 0x0000000000017941 */ /* 0x000fea0003800000 */
.L_x_270:
[----:B-----5:R-:W-:Y:S01]  /*e440*/  IMAD R9, R12, UR18, RZ ;  /* 0x000000120c097c24 */ /* 0x020fe2000f8e02ff */
[C---:B------:R-:W-:Y:S01]  /*e450*/  ISETP.GT.AND P5, PT, R0.reuse, 0x49, P1 ;  /* 0x000000490000780c */ /* 0x040fe20000fa4270 */
[----:B------:R-:W-:Y:S01]  /*e460*/  BSSY B1, `(.L_x_272) ;  /* 0x0000006000017945 */ /* 0x000fe20003800000 */
[----:B------:R-:W-:Y:S01]  /*e470*/  ISETP.GT.AND P3, PT, R0, 0x50, P0 ;  /* 0x000000500000780c */ /* 0x000fe20000764270 */
[----:B------:R-:W-:-:S05]  /*e480*/  IMAD R9, R62, UR19, R9 ;  /* 0x000000133e097c24 */ /* 0x000fca000f8e0209 */
[----:B------:R0:W-:Y:S05]  /*e490*/  @P2 STG.E desc[UR16][R10.64+0x220], R9 ;  /* 0x000220090a002986 */ /* 0x0001ea000c101910 */
[----:B------:R-:W-:Y:S05]  /*e4a0*/  @!P5 BRA `(.L_x_273) ;  /* 0x000000000004d947 */ /* 0x000fea0003800000 */
[----:B------:R0:W5:Y:S02]  /*e4b0*/  LDG.E.LTC128B R12, desc[UR16][R234.64+0x220] ;  /* 0x00022010ea0c7981 */ /* 0x000164000c1e1920 */
.L_x_273:
[----:B------:R-:W-:Y:S05]  /*e4c0*/  BSYNC B1 ;  /* 0x0000000000017941 */ /* 0x000fea0003800000 */
.L_x_272:
[----:B-----5:R-:W-:-:S04]  /*e4d0*/  IMAD R8, R12, UR18, RZ ;  /* 0x000000120c087c24 */ /* 0x020fc8000f8e02ff */
[----:B------:R-:W-:-:S05]  /*e4e0*/  IMAD R63, R63, UR19, R8 ;  /* 0x000000133f3f7c24 */ /* 0x000fca000f8e0208 */
[----:B------:R1:W-:Y:S04]  /*e4f0*/  @P5 STG.E desc[UR16][R6.64+0x220], R63 ;  /* 0x0002203f06005986 */ /* 0x0003e8000c101910 */
[----:B------:R-:W2:Y:S01]  /*e500*/  @P3 LDG.E.LTC128B R12, desc[UR16][R232.64+0x200] ;  /* 0x00020010e80c3981 */ /* 0x000ea2000c1e1920 */
[----:B0-----:R-:W-:Y:S01]  /*e510*/  MOV R9, UR20 ;  /* 0x0000001400097c02 */ /* 0x001fe20008000f00 */
        /* <DEDUP_REMOVED lines=10> */
.L_x_275:
[----:B------:R-:W-:Y:S05]  /*e5c0*/  BSYNC B1 ;  /* 0x0000000000017941 */ /* 0x000fea0003800000 */
.L_x_274:
        /* <DEDUP_REMOVED lines=8> */
.L_x_277:
[----:B------:R-:W-:Y:S05]  /*e650*/  BSYNC B1 ;  /* 0x0000000000017941 */ /* 0x000fea0003800000 */
.L_x_276:
        /* <DEDUP_REMOVED lines=8> */
.L_x_279:
[----:B------:R-:W-:Y:S05]  /*e6e0*/  BSYNC B1 ;  /* 0x0000000000017941 */ /* 0x000fea0003800000 */
.L_x_278:
        /* <DEDUP_REMOVED lines=15> */
.L_x_281:
[----:B------:R-:W-:Y:S05]  /*e7e0*/  BSYNC B1 ;  /* 0x0000000000017941 */ /* 0x000fea0003800000 */
.L_x_280:
        /* <DEDUP_REMOVED lines=8> */
.L_x_283:
[----:B------:R-:W-:Y:S05]  /*e870*/  BSYNC B1 ;  /* 0x0000000000017941 */ /* 0x000fea0003800000 */
.L_x_282:
        /* <DEDUP_REMOVED lines=8> */
.L_x_285:
[----:B------:R-:W-:Y:S05]  /*e900*/  BSYNC B1 ;  /* 0x0000000000017941 */ /* 0x000fea0003800000 */
.L_x_284:
[----:B0----5:R-:W-:-:S04]  /*e910*/  IMAD R6, R12, UR18, RZ ;  /* 0x000000120c067c24 */ /* 0x021fc8000f8e02ff */
[----:B------:R-:W-:-:S05]  /*e920*/  IMAD R71, R71, UR19, R6 ;  /* 0x0000001347477c24 */ /* 0x000fca000f8e0206 */
[----:B------:R0:W-:Y:S04]  /*e930*/  @P5 STG.E desc[UR16][R8.64+0x220], R71 ;  /* 0x0002204708005986 */ /* 0x0001e8000c101910 */
[----:B------:R-:W2:Y:S01]  /*e940*/  @P3 LDG.E.LTC128B R12, desc[UR16][R16.64+0x200] ;  /* 0x00020010100c3981 */ /* 0x000ea2000c1e1920 */
        /* <DEDUP_REMOVED lines=10> */
[----:B------:R2:W5:Y:S02]  /*e9f0*/  LDG.E.LTC128B R12, desc[UR16][R18.64+0x200] ;  /* 0x00020010120c7981 */ /* 0x000564000c1e1920 */
.L_x_287:
[----:B------:R-:W-:Y:S05]  /*ea00*/  BSYNC B1 ;  /* 0x0000000000017941 */ /* 0x000fea0003800000 */
.L_x_286:
[----:B01---5:R-:W-:Y:S01]  /*ea10*/  IMAD R8, R12, UR18, RZ ;  /* 0x000000120c087c24 */ /* 0x023fe2000f8e02ff */
[----:B------:R-:W-:Y:S01]  /*ea20*/  IADD3.X R11, R9, UR30, RZ, P5, !PT ;  /* 0x0000001e090b7c10 */ /* 0x000fe2000affe4ff */
[----:B------:R-:W-:Y:S01]  /*ea30*/  BSSY B1, `(.L_x_288) ;  /* 0x0000006000017945 */ /* 0x000fe20003800000 */
[----:B------:R-:W-:Y:S01]  /*ea40*/  ISETP.GT.AND P2, PT, R0, 0x60, P1 ;  /* 0x000000600000780c */ /* 0x000fe20000f44270 */
[----:B------:R-:W-:-:S05]  /*ea50*/  IMAD R73, R73, UR19, R8 ;  /* 0x0000001349497c24 */ /* 0x000fca000f8e0208 */
[----:B------:R0:W-:Y:S07]  /*ea60*/  @P6 STG.E desc[UR16][R10.64+0x200], R73 ;  /* 0x000200490a006986 */ /* 0x0001ee000c101910 */
[----:B------:R-:W-:Y:S05]  /*ea70*/  @!P2 BRA `(.L_x_289) ;  /* 0x000000000004a947 */ /* 0x000fea0003800000 */
[----:B------:R1:W5:Y:S02]  /*ea80*/  LDG.E.LTC128B R12, desc[UR16][R16.64+0x220] ;  /* 0x00022010100c7981 */ /* 0x000364000c1e1920 */
.L_x_289:
[----:B------:R-:W-:Y:S05]  /*ea90*/  BSYNC B1 ;  /* 0x0000000000017941 */ /* 0x000fea0003800000 */
.L_x_288:
        /* <DEDUP_REMOVED lines=8> */
.L_x_291:
[----:B------:R-:W-:Y:S05]  /*eb20*/  BSYNC B1 ;  /* 0x0000000000017941 */ /* 0x000fea0003800000 */
.L_x_290:
        /* <DEDUP_REMOVED lines=15> */
.L_x_293:
[----:B------:R-:W-:Y:S05]  /*ec20*/  BSYNC B1 ;  /* 0x0000000000017941 */ /* 0x000fea0003800000 */
.L_x_292:
        /* <DEDUP_REMOVED lines=8> */
.L_x_295:
[----:B------:R-:W-:Y:S05]  /*ecb0*/  BSYNC B1 ;  /* 0x0000000000017941 */ /* 0x000fea0003800000 */
.L_x_294:
        /* <DEDUP_REMOVED lines=8> */
.L_x_297:
[----:B------:R-:W-:Y:S05]  /*ed40*/  BSYNC B1 ;  /* 0x0000000000017941 */ /* 0x000fea0003800000 */
.L_x_296:
        /* <DEDUP_REMOVED lines=15> */
.L_x_299:
[----:B------:R-:W-:Y:S05]  /*ee40*/  BSYNC B1 ;  /* 0x0000000000017941 */ /* 0x000fea0003800000 */
.L_x_298:
        /* <DEDUP_REMOVED lines=8> */
.L_x_301:
[----:B------:R-:W-:Y:S05]  /*eed0*/  BSYNC B1 ;  /* 0x0000000000017941 */ /* 0x000fea0003800000 */
.L_x_300:
        /* <DEDUP_REMOVED lines=8> */
.L_x_303:
[----:B------:R-:W-:Y:S05]  /*ef60*/  BSYNC B1 ;  /* 0x0000000000017941 */ /* 0x000fea0003800000 */
.L_x_302:
[----:B0----5:R-:W-:-:S04]  /*ef70*/  IMAD R6, R12, UR18, RZ ;  /* 0x000000120c067c24 */ /* 0x021fc8000f8e02ff */
[----:B------:R-:W-:-:S05]  /*ef80*/  IMAD R83, R83, UR19, R6 ;  /* 0x0000001353537c24 */ /* 0x000fca000f8e0206 */
[----:B------:R0:W-:Y:S04]  /*ef90*/  @P5 STG.E desc[UR16][R10.64+0x220], R83 ;  /* 0x000220530a005986 */ /* 0x0001e8000c101910 */
[----:B------:R-:W2:Y:S01]  /*efa0*/  @P3 LDG.E.LTC128B R12, desc[UR16][R156.64+0x200] ;  /* 0x000200109c0c3981 */ /* 0x000ea2000c1e1920 */
        /* <DEDUP_REMOVED lines=11> */
.L_x_305:
[----:B------:R-:W-:Y:S05]  /*f060*/  BSYNC B1 ;  /* 0x0000000000017941 */ /* 0x000fea0003800000 */
.L_x_304:
        /* <DEDUP_REMOVED lines=8> */
.L_x_307:
[----:B------:R-:W-:Y:S05]  /*f0f0*/  BSYNC B1 ;  /* 0x0000000000017941 */ /* 0x000fea0003800000 */
.L_x_306:
        /* <DEDUP_REMOVED lines=8> */
.L_x_309:
[----:B------:R-:W-:Y:S05]  /*f180*/  BSYNC B1 ;  /* 0x0000000000017941 */ /* 0x000fea0003800000 */
.L_x_308:
        /* <DEDUP_REMOVED lines=15> */
.L_x_311:
[----:B------:R-:W-:Y:S05]  /*f280*/  BSYNC B1 ;  /* 0x0000000000017941 */ /* 0x000fea0003800000 */
.L_x_310:
        /* <DEDUP_REMOVED lines=8> */
.L_x_313:
[----:B------:R-:W-:Y:S05]  /*f310*/  BSYNC B1 ;  /* 0x0000000000017941 */ /* 0x000fea0003800000 */
.L_x_312:
        /* <DEDUP_REMOVED lines=8> */
.L_x_315:
[----:B------:R-:W-:Y:S05]  /*f3a0*/  BSYNC B1 ;  /* 0x0000000000017941 */ /* 0x000fea0003800000 */
.L_x_314:
        /* <DEDUP_REMOVED lines=15> */
.L_x_317:
[----:B------:R-:W-:Y:S05]  /*f4a0*/  BSYNC B1 ;  /* 0x0000000000017941 */ /* 0x000fea0003800000 */
.L_x_316:
        /* <DEDUP_REMOVED lines=8> */
.L_x_319:
[----:B------:R-:W-:Y:S05]  /*f530*/  BSYNC B1 ;  /* 0x0000000000017941 */ /* 0x000fea0003800000 */
.L_x_318:
        /* <DEDUP_REMOVED lines=8> */
.L_x_321:
[----:B------:R-:W-:Y:S05]  /*f5c0*/  BSYNC B1 ;  /* 0x0000000000017941 */ /* 0x000fea0003800000 */
.L_x_320:
        /* <DEDUP_REMOVED lines=15> */
.L_x_323:
[----:B------:R-:W-:Y:S05]  /*f6c0*/  BSYNC B1 ;  /* 0x0000000000017941 */ /* 0x000fea0003800000 */
.L_x_322:
        /* <DEDUP_REMOVED lines=8> */
.L_x_325:
[----:B------:R-:W-:Y:S05]  /*f750*/  BSYNC B1 ;  /* 0x0000000000017941 */ /* 0x000fea0003800000 */
.L_x_324:
        /* <DEDUP_REMOVED lines=8> */
.L_x_327:
[----:B------:R-:W-:Y:S05]  /*f7e0*/  BSYNC B1 ;  /* 0x0000000000017941 */ /* 0x000fea0003800000 */
.L_x_326:
        /* <DEDUP_REMOVED lines=15> */
.L_x_329:
[----:B------:R-:W-:Y:S05]  /*f8e0*/  BSYNC B1 ;  /* 0x0000000000017941 */ /* 0x000fea0003800000 */
.L_x_328:
        /* <DEDUP_REMOVED lines=8> */
.L_x_331:
[----:B------:R-:W-:Y:S05]  /*f970*/  BSYNC B1 ;  /* 0x0000000000017941 */ /* 0x000fea0003800000 */
.L_x_330:
        /* <DEDUP_REMOVED lines=8> */
.L_x_333:
[----:B------:R-:W-:Y:S05]  /*fa00*/  BSYNC B1 ;  /* 0x0000000000017941 */ /* 0x000fea0003800000 */
.L_x_332:
        /* <DEDUP_REMOVED lines=15> */
.L_x_335:
[----:B------:R-:W-:Y:S05]  /*fb00*/  BSYNC B1 ;  /* 0x0000000000017941 */ /* 0x000fea0003800000 */
.L_x_334:
        /* <DEDUP_REMOVED lines=8> */
.L_x_337:
[----:B------:R-:W-:Y:S05]  /*fb90*/  BSYNC B1 ;  /* 0x0000000000017941 */ /* 0x000fea0003800000 */
.L_x_336:
        /* <DEDUP_REMOVED lines=8> */
.L_x_339:
[----:B------:R-:W-:Y:S05]  /*fc20*/  BSYNC B1 ;  /* 0x0000000000017941 */ /* 0x000fea0003800000 */
.L_x_338:
        /* <DEDUP_REMOVED lines=15> */
.L_x_341:
[----:B------:R-:W-:Y:S05]  /*fd20*/  BSYNC B1 ;  /* 0x0000000000017941 */ /* 0x000fea0003800000 */
.L_x_340:
        /* <DEDUP_REMOVED lines=8> */
.L_x_343:
[----:B------:R-:W-:Y:S05]  /*fdb0*/  BSYNC B1 ;  /* 0x0000000000017941 */ /* 0x000fea0003800000 */
.L_x_342:
        /* <DEDUP_REMOVED lines=8> */
.L_x_345:
[----:B------:R-:W-:Y:S05]  /*fe40*/  BSYNC B1 ;  /* 0x0000000000017941 */ /* 0x000fea0003800000 */
.L_x_344:
        /* <DEDUP_REMOVED lines=15> */
.L_x_347:
[----:B------:R-:W-:Y:S05]  /*ff40*/  BSYNC B1 ;  /* 0x0000000000017941 */ /* 0x000fea0003800000 */
.L_x_346:
        /* <DEDUP_REMOVED lines=8> */
.L_x_349:
[----:B------:R-:W-:Y:S05]  /*ffd0*/  BSYNC B1 ;  /* 0x0000000000017941 */ /* 0x000fea0003800000 */
.L_x_348:
        /* <DEDUP_REMOVED lines=8> */
.L_x_351:
[----:B------:R-:W-:Y:S05]  /*10060*/  BSYNC B1 ;  /* 0x0000000000017941 */ /* 0x000fea0003800000 */
.L_x_350:
        /* <DEDUP_REMOVED lines=15> */
.L_x_353:
[----:B------:R-:W-:Y:S05]  /*10160*/  BSYNC B1 ;  /* 0x0000000000017941 */ /* 0x000fea0003800000 */
.L_x_352:
        /* <DEDUP_REMOVED lines=8> */
.L_x_355:
[----:B------:R-:W-:Y:S05]  /*101f0*/  BSYNC B1 ;  /* 0x0000000000017941 */ /* 0x000fea0003800000 */
.L_x_354:
        /* <DEDUP_REMOVED lines=8> */
.L_x_357:
[----:B------:R-:W-:Y:S05]  /*10280*/  BSYNC B1 ;  /* 0x0000000000017941 */ /* 0x000fea0003800000 */
.L_x_356:
        /* <DEDUP_REMOVED lines=15> */
.L_x_359:
[----:B------:R-:W-:Y:S05]  /*10380*/  BSYNC B1 ;  /* 0x0000000000017941 */ /* 0x000fea0003800000 */
.L_x_358:
        /* <DEDUP_REMOVED lines=8> */
.L_x_361:
[----:B------:R-:W-:Y:S05]  /*10410*/  BSYNC B1 ;  /* 0x0000000000017941 */ /* 0x000fea0003800000 */
.L_x_360:
        /* <DEDUP_REMOVED lines=8> */
.L_x_363:
[----:B------:R-:W-:Y:S05]  /*104a0*/  BSYNC B1 ;  /* 0x0000000000017941 */ /* 0x000fea0003800000 */
.L_x_362:
        /* <DEDUP_REMOVED lines=15> */
.L_x_365:
[----:B------:R-:W-:Y:S05]  /*105a0*/  BSYNC B1 ;  /* 0x0000000000017941 */ /* 0x000fea0003800000 */
.L_x_364:
        /* <DEDUP_REMOVED lines=8> */
.L_x_367:
[----:B------:R-:W-:Y:S05]  /*10630*/  BSYNC B1 ;  /* 0x0000000000017941 */ /* 0x000fea0003800000 */
.L_x_366:
        /* <DEDUP_REMOVED lines=8> */
.L_x_369:
[----:B------:R-:W-:Y:S05]  /*106c0*/  BSYNC B1 ;  /* 0x0000000000017941 */ /* 0x000fea0003800000 */
.L_x_368:
        /* <DEDUP_REMOVED lines=15> */
.L_x_371:
[----:B------:R-:W-:Y:S05]  /*107c0*/  BSYNC B1 ;  /* 0x0000000000017941 */ /* 0x000fea0003800000 */
.L_x_370:
        /* <DEDUP_REMOVED lines=8> */
.L_x_373:
[----:B------:R-:W-:Y:S05]  /*10850*/  BSYNC B1 ;  /* 0x0000000000017941 */ /* 0x000fea0003800000 */
.L_x_372:
        /* <DEDUP_REMOVED lines=8> */
.L_x_375:
[----:B------:R-:W-:Y:S05]  /*108e0*/  BSYNC B1 ;  /* 0x0000000000017941 */ /* 0x000fea0003800000 */
.L_x_374:
        /* <DEDUP_REMOVED lines=15> */
.L_x_377:
[----:B------:R-:W-:Y:S05]  /*109e0*/  BSYNC B1 ;  /* 0x0000000000017941 */ /* 0x000fea0003800000 */
.L_x_376:
        /* <DEDUP_REMOVED lines=8> */
.L_x_379:
[----:B------:R-:W-:Y:S05]  /*10a70*/  BSYNC B1 ;  /* 0x0000000000017941 */ /* 0x000fea0003800000 */
.L_x_378:
        /* <DEDUP_REMOVED lines=8> */
.L_x_381:
[----:B------:R-:W-:Y:S05]  /*10b00*/  BSYNC B1 ;  /* 0x0000000000017941 */ /* 0x000fea0003800000 */
.L_x_380:
        /* <DEDUP_REMOVED lines=15> */
.L_x_383:
[----:B------:R-:W-:Y:S05]  /*10c00*/  BSYNC B1 ;  /* 0x0000000000017941 */ /* 0x000fea0003800000 */
.L_x_382:
        /* <DEDUP_REMOVED lines=8> */
.L_x_385:
[----:B------:R-:W-:Y:S05]  /*10c90*/  BSYNC B1 ;  /* 0x0000000000017941 */ /* 0x000fea0003800000 */
.L_x_384:
        /* <DEDUP_REMOVED lines=8> */
.L_x_387:
[----:B------:R-:W-:Y:S05]  /*10d20*/  BSYNC B1 ;  /* 0x0000000000017941 */ /* 0x000fea0003800000 */
.L_x_386:
        /* <DEDUP_REMOVED lines=15> */
.L_x_389:
[----:B------:R-:W-:Y:S05]  /*10e20*/  BSYNC B1 ;  /* 0x0000000000017941 */ /* 0x000fea0003800000 */
.L_x_388:
        /* <DEDUP_REMOVED lines=8> */
.L_x_391:
[----:B------:R-:W-:Y:S05]  /*10eb0*/  BSYNC B1 ;  /* 0x0000000000017941 */ /* 0x000fea0003800000 */
.L_x_390:
        /* <DEDUP_REMOVED lines=8> */
.L_x_393:
[----:B------:R-:W-:Y:S05]  /*10f40*/  BSYNC B1 ;  /* 0x0000000000017941 */ /* 0x000fea0003800000 */
.L_x_392:
        /* <DEDUP_REMOVED lines=15> */
.L_x_395:
[----:B------:R-:W-:Y:S05]  /*11040*/  BSYNC B1 ;  /* 0x0000000000017941 */ /* 0x000fea0003800000 */
.L_x_394:
        /* <DEDUP_REMOVED lines=8> */
.L_x_397:
[----:B------:R-:W-:Y:S05]  /*110d0*/  BSYNC B1 ;  /* 0x0000000000017941 */ /* 0x000fea0003800000 */
.L_x_396:
        /* <DEDUP_REMOVED lines=8> */
.L_x_399:
[----:B------:R-:W-:Y:S05]  /*11160*/  BSYNC B1 ;  /* 0x0000000000017941 */ /* 0x000fea0003800000 */
.L_x_398:
        /* <DEDUP_REMOVED lines=15> */
.L_x_401:
[----:B------:R-:W-:Y:S05]  /*11260*/  BSYNC B1 ;  /* 0x0000000000017941 */ /* 0x000fea0003800000 */
.L_x_400:
        /* <DEDUP_REMOVED lines=8> */
.L_x_403:
[----:B------:R-:W-:Y:S05]  /*112f0*/  BSYNC B1 ;  /* 0x0000000000017941 */ /* 0x000fea0003800000 */
.L_x_402:
[----:B0----5:R-:W-:Y:S01]  /*11300*/  IMAD R5, R12, UR18, RZ ;  /* 0x000000120c057c24 */ /* 0x021fe2000f8e02ff */
[----:B------:R-:W-:Y:S01]  /*11310*/  ISETP.GT.AND P1, PT, R0, 0xf9, P1 ;  /* 0x000000f90000780c */ /* 0x000fe20000f24270 */
[----:B------:R-:W-:Y:S02]  /*11320*/  BSSY B1, `(.L_x_404) ;  /* 0x0000005000017945 */ /* 0x000fe40003800000 */
[----:B------:R-:W-:-:S05]  /*11330*/  IMAD R5, R150, UR19, R5 ;  /* 0x0000001396057c24 */ /* 0x000fca000f8e0205 */
[----:B------:R0:W-:Y:S05]  /*11340*/  @P3 STG.E desc[UR16][R6.64+0x220], R5 ;  /* 0x0002200506003986 */ /* 0x0001ea000c101910 */
[----:B------:R-:W-:Y:S05]  /*11350*/  @!P1 BRA `(.L_x_405) ;  /* 0x0000000000049947 */ /* 0x000fea0003800000 */
[----:B------:R0:W5:Y:S02]  /*11360*/  LDG.E.LTC128B R12, desc[UR16][R2.64+0x220] ;  /* 0x00022010020c7981 */ /* 0x000164000c1e1920 */
.L_x_405:
[----:B------:R-:W-:Y:S05]  /*11370*/  BSYNC B1 ;  /* 0x0000000000017941 */ /* 0x000fea0003800000 */
.L_x_404:
[----:B-----5:R-:W-:-:S04]  /*11380*/  IMAD R12, R12, UR18, RZ ;  /* 0x000000120c0c7c24 */ /* 0x020fc8000f8e02ff */
[----:B------:R-:W-:Y:S01]  /*11390*/  IMAD R151, R151, UR19, R12 ;  /* 0x0000001397977c24 */ /* 0x000fe2000f8e020c */
[----:B------:R-:W-:Y:S06]  /*113a0*/  @!P1 BRA `(.L_x_406) ;  /* 0x0000004c00649947 */ /* 0x000fec0003800000 */
[----:B------:R0:W-:Y:S01]  /*113b0*/  STG.E desc[UR16][R8.64+0x220], R151 ;  /* 0x0002209708007986 */ /* 0x0001e2000c101910 */
[----:B------:R-:W-:Y:S05]  /*113c0*/  BRA `(.L_x_406) ;  /* 0x0000004c005c7947 */ /* 0x000fea0003800000 */
.L_x_23:
[----:B------:R-:W2:Y:S01]  /*113d0*/  LDL.LU R2, [R1] ;  /* 0x0000000001027983 */ /* 0x000ea20000300800 */
[----:B------:R-:W-:-:S03]  /*113e0*/  ULDC.64 UR8, c[0x0][0x6c0] ;  /* 0x0001b00000087ab9 */ /* 0x000fc60000000a00 */
[----:B------:R-:W3:Y:S04]  /*113f0*/  LDL.LU R6, [R1+0x4] ;  /* 0x0000040001067983 */ /* 0x000ee80000300800 */
[----:B------:R-:W4:Y:S04]  /*11400*/  LDL.LU R7, [R1+0x8] ;  /* 0x0000080001077983 */ /* 0x000f280000300800 */
[----:B------:R-:W5:Y:S04]  /*11410*/  LDL.LU R8, [R1+0xc] ;  /* 0x00000c0001087983 */ /* 0x000f680000300800 */
        /* <DEDUP_REMOVED lines=90> */
[----:B------:R-:W5:Y:S01]  /*119c0*/  LDL.LU R154, [R1+0x208] ;  /* 0x00020800019a7983 */ /* 0x000f620000300800 */
[----:B------:R-:W-:Y:S01]  /*119d0*/  LEA R4, P1, R14, UR8, 0x2 ;  /* 0x000000080e047c11 */ /* 0x000fe2000f8210ff */
[----:B--2---:R-:W-:-:S02]  /*119e0*/  IMAD R2, R2, UR19, RZ ;  /* 0x0000001302027c24 */ /* 0x004fc4000f8e02ff */
[----:B---3--:R-:W-:Y:S01]  /*119f0*/  IMAD R6, R6, UR19, RZ ;  /* 0x0000001306067c24 */ /* 0x008fe2000f8e02ff */
[----:B------:R-:W-:Y:S01]  /*11a00*/  LEA.HI.X R5, R14, UR9, R18, 0x2, P1 ;  /* 0x000000090e057c11 */ /* 0x000fe200088f1412 */
[----:B------:R-:W-:Y:S01]  /*11a10*/  USHF.L.U64.HI UR8, UR20, 0x2, UR21 ;  /* 0x0000000214087899 */ /* 0x000fe20008010215 */
[----:B------:R-:W2:Y:S04]  /*11a20*/  LDL.LU R152, [R1+0x1f4] ;  /* 0x0001f40001987983 */ /* 0x000ea80000300800 */
[----:B------:R0:W-:Y:S01]  /*11a30*/  @P2 STG.E desc[UR16][R4.64], R2 ;  /* 0x0000000204002986 */ /* 0x0001e2000c101910 */
[----:B------:R-:W-:Y:S01]  /*11a40*/  ISETP.GT.AND P2, PT, R0, 0x1, P0 ;  /* 0x000000010000780c */ /* 0x000fe20000744270 */
[----:B----4-:R-:W-:Y:S02]  /*11a50*/  IMAD R7, R7, UR19, RZ ;  /* 0x0000001307077c24 */ /* 0x010fe4000f8e02ff */
[----:B------:R-:W3:Y:S04]  /*11a60*/  LDL.LU R22, [R1+0x1f8] ;  /* 0x0001f80001167983 */ /* 0x000ee80000300800 */
[----:B------:R-:W4:Y:S01]  /*11a70*/  LDL.LU R20, [R1+0x1fc] ;  /* 0x0001fc0001147983 */ /* 0x000f220000300800 */
[----:B0-----:R-:W-:-:S03]  /*11a80*/  IMAD.U32 R2, RZ, RZ, UR20 ;  /* 0x00000014ff027e24 */ /* 0x001fc6000f8e00ff */
[----:B------:R-:W2:Y:S02]  /*11a90*/  LDL.LU R14, [R1+0x74] ;  /* 0x00007400010e7983 */ /* 0x000ea40000300800 */
[----:B------:R-:W-:Y:S02]  /*11aa0*/  LEA R2, P1, R2, R4, 0x2 ;  /* 0x0000000402027211 */ /* 0x000fe400078210ff */
[----:B------:R-:W3:Y:S02]  /*11ab0*/  LDL.LU R15, [R1+0x94] ;  /* 0x00009400010f7983 */ /* 0x000ee40000300800 */
[----:B------:R-:W-:Y:S02]  /*11ac0*/  IADD3.X R3, R5, UR8, RZ, P1, !PT ;  /* 0x0000000805037c10 */ /* 0x000fe40008ffe4ff */
[----:B------:R-:W4:Y:S04]  /*11ad0*/  LDL.LU R18, [R1+0xa4] ;  /* 0x0000a40001127983 */ /* 0x000f280000300800 */
[----:B------:R5:W-:Y:S01]  /*11ae0*/  @P2 STG.E desc[UR16][R2.64], R6 ;  /* 0x0000000602002986 */ /* 0x000be2000c101910 */
[----:B------:R-:W-:Y:S01]  /*11af0*/  UIMAD UR8, UR21, 0x1c, URZ ;  /* 0x0000001c150878a4 */ /* 0x000fe2000f8e023f */
[----:B-----5:R-:W-:Y:S01]  /*11b00*/  IMAD R6, R8, UR19, RZ ;  /* 0x0000001308067c24 */ /* 0x020fe2000f8e02ff */
[----:B------:R-:W-:-:S04]  /*11b10*/  ISETP.GT.AND P2, PT, R154, 0x8, PT ;  /* 0x000000089a00780c */ /* 0x000fc80003f44270 */
[C---:B------:R-:W-:Y:S02]  /*11b20*/  ISETP.GT.AND P1, PT, R0.reuse, RZ, P2 ;  /* 0x000000ff0000720c */ /* 0x040fe40001724270 */
[----:B------:R-:W-:-:S11]  /*11b30*/  ISETP.GT.AND P3, PT, R0, 0x1, P2 ;  /* 0x000000010000780c */ /* 0x000fd60001764270 */
[----:B------:R0:W-:Y:S04]  /*11b40*/  @P1 STG.E desc[UR16][R4.64+0x20], R7 ;  /* 0x0000200704001986 */ /* 0x0001e8000c101910 */
[----:B0-----:R-:W5:Y:S01]  /*11b50*/  LDL.LU R7, [R1+0x10] ;  /* 0x0000100001077983 */ /* 0x001f620000300800 */
[----:B------:R-:W-:Y:S01]  /*11b60*/  MOV R8, UR20 ;  /* 0x0000001400087c02 */ /* 0x000fe20008000f00 */
[----:B------:R-:W-:Y:S01]  /*11b70*/  USHF.L.U32 UR9, UR20, 0x5, URZ ;  /* 0x0000000514097899 */ /* 0x000fe2000800063f */
[C---:B------:R-:W-:Y:S01]  /*11b80*/  ISETP.GT.AND P1, PT, R0.reuse, 0x8, P0 ;  /* 0x000000080000780c */ /* 0x040fe20000724270 */
[----:B------:R5:W-:Y:S01]  /*11b90*/  @P3 STG.E desc[UR16][R2.64+0x20], R6 ;  /* 0x0000200602003986 */ /* 0x000be2000c101910 */
[----:B------:R-:W-:Y:S01]  /*11ba0*/  ISETP.GT.AND P3, PT, R0, 0x9, P0 ;  /* 0x000000090000780c */ /* 0x000fe20000764270 */
[----:B------:R-:W-:Y:S01]  /*11bb0*/  IMAD.WIDE.U32 R8, R8, 0x1c, R2 ;  /* 0x0000001c08087825 */ /* 0x000fe200078e0002 */
[----:B------:R-:W-:-:S03]  /*11bc0*/  USHF.L.U64.HI UR21, UR20, 0x5, UR21 ;  /* 0x0000000514157899 */ /* 0x000fc60008010215 */
[----:B------:R-:W-:Y:S02]  /*11bd0*/  VIADD R9, R9, UR8 ;  /* 0x0000000809097c36 */ /* 0x000fe40008000000 */
[----:B------:R-:W-:Y:S02]  /*11be0*/  IMAD R10, R10, UR19, RZ ;  /* 0x000000130a0a7c24 */ /* 0x000fe4000f8e02ff */
[----:B-----5:R-:W-:-:S05]  /*11bf0*/  IMAD R6, R7, UR19, RZ ;  /* 0x0000001307067c24 */ /* 0x020fca000f8e02ff */
[----:B------:R0:W-:Y:S02]  /*11c00*/  @P1 STG.E desc[UR16][R8.64], R6 ;  /* 0x0000000608001986 */ /* 0x0001e4000c101910 */
[----:B0-----:R-:W-:-:S04]  /*11c10*/  IADD3 R6, P1, R2, UR9, RZ ;  /* 0x0000000902067c10 */ /* 0x001fc8000ff3e0ff */
[----:B------:R-:W-:-:S05]  /*11c20*/  IADD3.X R7, R3, UR21, RZ, P1, !PT ;  /* 0x0000001503077c10 */ /* 0x000fca0008ffe4ff */
[----:B------:R0:W-:Y:S04]  /*11c30*/  @P3 STG.E desc[UR16][R6.64], R10 ;  /* 0x0000000a06003986 */ /* 0x0001e8000c101910 */
[----:B0-----:R-:W5:Y:S01]  /*11c40*/  LDL.LU R10, [R1+0x18] ;  /* 0x00001800010a7983 */ /* 0x001f620000300800 */
[----:B------:R-:W-:Y:S01]  /*11c50*/  ISETP.GT.AND P1, PT, R0, 0x8, P2 ;  /* 0x000000080000780c */ /* 0x000fe20001724270 */
[----:B-----5:R-:W-:-:S12]  /*11c60*/  IMAD R10, R10, UR19, RZ ;  /* 0x000000130a0a7c24 */ /* 0x020fd8000f8e02ff */
[----:B------:R0:W-:Y:S04]  /*11c70*/  @P1 STG.E desc[UR16][R8.64+0x20], R10 ;  /* 0x0000200a08001986 */ /* 0x0001e8000c101910 */
[----:B0-----:R-:W5:Y:S04]  /*11c80*/  LDL.LU R9, [R1+0x1c] ;  /* 0x00001c0001097983 */ /* 0x001f680000300800 */
[----:B------:R-:W2:Y:S01]  /*11c90*/  LDL.LU R10, [R1+0x20] ;  /* 0x00002000010a7983 */ /* 0x000ea20000300800 */
[----:B------:R-:W-:Y:S01]  /*11ca0*/  ISETP.GT.AND P1, PT, R0, 0x9, P2 ;  /* 0x000000090000780c */ /* 0x000fe20001724270 */
[----:B-----5:R-:W-:-:S02]  /*11cb0*/  IMAD R8, R9, UR19, RZ ;  /* 0x0000001309087c24 */ /* 0x020fc4000f8e02ff */
[----:B--2---:R-:W-:-:S10]  /*11cc0*/  IMAD R10, R10, UR19, RZ ;  /* 0x000000130a0a7c24 */ /* 0x004fd4000f8e02ff */
[----:B------:R0:W-:Y:S01]  /*11cd0*/  @P1 STG.E desc[UR16][R6.64+0x20], R8 ;  /* 0x0000200806001986 */ /* 0x0001e2000c101910 */
[----:B------:R-:W-:Y:S01]  /*11ce0*/  ISETP.GT.AND P1, PT, R0, 0x10, P0 ;  /* 0x000000100000780c */ /* 0x000fe20000724270 */
[----:B0-----:R-:W-:-:S04]  /*11cf0*/  IMAD.U32 R8, RZ, RZ, UR20 ;  /* 0x00000014ff087e24 */ /* 0x001fc8000f8e00ff */
[----:B------:R-:W-:-:S04]  /*11d00*/  IMAD.WIDE.U32 R8, R8, 0x1c, R6 ;  /* 0x0000001c08087825 */ /* 0x000fc800078e0006 */
[----:B------:R-:W-:-:S05]  /*11d10*/  VIADD R9, R9, UR8 ;  /* 0x0000000809097c36 */ /* 0x000fca0008000000 */
[----:B------:R0:W-:Y:S04]  /*11d20*/  @P1 STG.E desc[UR16][R8.64], R10 ;  /* 0x0000000a08001986 */ /* 0x0001e8000c101910 */
[----:B0-----:R-:W2:Y:S01]  /*11d30*/  LDL.LU R10, [R1+0x28] ;  /* 0x00002800010a7983 */ /* 0x001ea20000300800 */
[C---:B------:R-:W-:Y:S01]  /*11d40*/  ISETP.GT.AND P6, PT, R0.reuse, 0x11, P0 ;  /* 0x000000110000780c */ /* 0x040fe200007c4270 */
[----:B------:R-:W-:Y:S01]  /*11d50*/  IMAD R11, R11, UR19, RZ ;  /* 0x000000130b0b7c24 */ /* 0x000fe2000f8e02ff */
[----:B------:R-:W-:Y:S02]  /*11d60*/  ISETP.GT.AND P1, PT, R0, 0x10, P2 ;  /* 0x000000100000780c */ /* 0x000fe40001724270 */
[----:B------:R-:W-:Y:S02]  /*11d70*/  IADD3 R6, P5, R6, UR9, RZ ;  /* 0x0000000906067c10 */ /* 0x000fe4000ffbe0ff */
[----:B------:R-:W-:-:S02]  /*11d80*/  ISETP.GT.AND P3, PT, R0, 0x11, P2 ;  /* 0x000000110000780c */ /* 0x000fc40001764270 */
[----:B------:R-:W-:-:S05]  /*11d90*/  IADD3.X R7, R7, UR21, RZ, P5, !PT ;  /* 0x0000001507077c10 */ /* 0x000fca000affe4ff */
[----:B------:R0:W-:Y:S04]  /*11da0*/  @P6 STG.E desc[UR16][R6.64], R11 ;  /* 0x0000000b06006986 */ /* 0x0001e8000c101910 */
[----:B0-----:R-:W5:Y:S01]  /*11db0*/  LDL.LU R11, [R1+0x34] ;  /* 0x00003400010b7983 */ /* 0x001f620000300800 */
[----:B--2---:R-:W-:-:S05]  /*11dc0*/  IMAD R10, R10, UR19, RZ ;  /* 0x000000130a0a7c24 */ /* 0x004fca000f8e02ff */
[----:B------:R0:W-:Y:S04]  /*11dd0*/  @P1 STG.E desc[UR16][R8.64+0x20], R10 ;  /* 0x0000200a08001986 */ /* 0x0001e8000c101910 */
[----:B0-----:R-:W2:Y:S04]  /*11de0*/  LDL.LU R9, [R1+0x2c] ;  /* 0x00002c0001097983 */ /* 0x001ea80000300800 */
[----:B------:R-:W3:Y:S01]  /*11df0*/  LDL.LU R10, [R1+0x30] ;  /* 0x00003000010a7983 */ /* 0x000ee20000300800 */
[----:B------:R-:W-:Y:S01]  /*11e00*/  ISETP.GT.AND P1, PT, R0, 0x18, P0 ;  /* 0x000000180000780c */ /* 0x000fe20000724270 */
[----:B--2---:R-:W-:-:S05]  /*11e10*/  IMAD R8, R9, UR19, RZ ;  /* 0x0000001309087c24 */ /* 0x004fca000f8e02ff */
[----:B------:R0:W-:Y:S01]  /*11e20*/  @P3 STG.E desc[UR16][R6.64+0x20], R8 ;  /* 0x0000200806003986 */ /* 0x0001e2000c101910 */
[----:B---3--:R-:W-:Y:S02]  /*11e30*/  IMAD R10, R10, UR19, RZ ;  /* 0x000000130a0a7c24 */ /* 0x008fe4000f8e02ff */
[----:B0-----:R-:W-:-:S04]  /*11e40*/  IMAD.U32 R8, RZ, RZ, UR20 ;  /* 0x00000014ff087e24 */ /* 0x001fc8000f8e00ff */
[----:B------:R-:W-:-:S05]  /*11e50*/  IMAD.WIDE.U32 R8, R8, 0x1c, R6 ;  /* 0x0000001c08087825 */ /* 0x000fca00078e0006 */
[----:B------:R-:W-:-:S05]  /*11e60*/  IADD3 R9, R9, UR8, RZ ;  /* 0x0000000809097c10 */ /* 0x000fca000fffe0ff */
[----:B------:R0:W-:Y:S04]  /*11e70*/  @P1 STG.E desc[UR16][R8.64], R10 ;  /* 0x0000000a08001986 */ /* 0x0001e8000c101910 */
[----:B0-----:R-:W2:Y:S01]  /*11e80*/  LDL.LU R10, [R1+0x38] ;  /* 0x00003800010a7983 */ /* 0x001ea20000300800 */
[C---:B------:R-:W-:Y:S02]  /*11e90*/  ISETP.GT.AND P6, PT, R0.reuse, 0x19, P0 ;  /* 0x000000190000780c */ /* 0x040fe400007c4270 */
[----:B------:R-:W-:Y:S02]  /*11ea0*/  ISETP.GT.AND P1, PT, R0, 0x18, P2 ;  /* 0x000000180000780c */ /* 0x000fe40001724270 */
[----:B------:R-:W-:Y:S01]  /*11eb0*/  IADD3 R6, P5, R6, UR9, RZ ;  /* 0x0000000906067c10 */ /* 0x000fe2000ffbe0ff */
[----:B-----5:R-:W-:-:S03]  /*11ec0*/  IMAD R11, R11, UR19, RZ ;  /* 0x000000130b0b7c24 */ /* 0x020fc6000f8e02ff */
[----:B------:R-:W-:-:S05]  /*11ed0*/  IADD3.X R7, R7, UR21, RZ, P5, !PT ;  /* 0x0000001507077c10 */ /* 0x000fca000affe4ff */
[----:B------:R0:W-:Y:S04]  /*11ee0*/  @P6 STG.E desc[UR16][R6.64], R11 ;  /* 0x0000000b06006986 */ /* 0x0001e8000c101910 */
[----:B0-----:R-:W3:Y:S01]  /*11ef0*/  LDL.LU R11, [R1+0x44] ;  /* 0x00004400010b7983 */ /* 0x001ee20000300800 */
[----:B--2---:R-:W-:-:S05]  /*11f00*/  IMAD R10, R10, UR19, RZ ;  /* 0x000000130a0a7c24 */ /* 0x004fca000f8e02ff */
[----:B------:R0:W-:Y:S04]  /*11f10*/  @P1 STG.E desc[UR16][R8.64+0x20], R10 ;  /* 0x0000200a08001986 */ /* 0x0001e8000c101910 */
[----:B0-----:R-:W2:Y:S04]  /*11f20*/  LDL.LU R9, [R1+0x3c] ;  /* 0x00003c0001097983 */ /* 0x001ea80000300800 */
[----:B------:R-:W5:Y:S01]  /*11f30*/  LDL.LU R10, [R1+0x40] ;  /* 0x00004000010a7983 */ /* 0x000f620000300800 */
[C---:B------:R-:W-:Y:S02]  /*11f40*/  ISETP.GT.AND P3, PT, R0.reuse, 0x19, P2 ;  /* 0x000000190000780c */ /* 0x040fe40001764270 */
[----:B------:R-:W-:Y:S01]  /*11f50*/  ISETP.GT.AND P1, PT, R0, 0x20, P0 ;  /* 0x000000200000780c */ /* 0x000fe20000724270 */
[----:B--2---:R-:W-:-:S10]  /*11f60*/  IMAD R8, R9, UR19, RZ ;  /* 0x0000001309087c24 */ /* 0x004fd4000f8e02ff */
[----:B------:R0:W-:Y:S01]  /*11f70*/  @P3 STG.E desc[UR16][R6.64+0x20], R8 ;  /* 0x0000200806003986 */ /* 0x0001e2000c101910 */
[----:B-----5:R-:W-:Y:S02]  /*11f80*/  IMAD R10, R10, UR19, RZ ;  /* 0x000000130a0a7c24 */ /* 0x020fe4000f8e02ff */
[----:B0-----:R-:W-:-:S04]  /*11f90*/  IMAD.U32 R8, RZ, RZ, UR20 ;  /* 0x00000014ff087e24 */ /* 0x001fc8000f8e00ff */
[----:B------:R-:W-:-:S04]  /*11fa0*/  IMAD.WIDE.U32 R8, R8, 0x1c, R6 ;  /* 0x0000001c08087825 */ /* 0x000fc800078e0006 */
[----:B------:R-:W-:-:S05]  /*11fb0*/  VIADD R9, R9, UR8 ;  /* 0x0000000809097c36 */ /* 0x000fca0008000000 */
[----:B------:R0:W-:Y:S04]  /*11fc0*/  @P1 STG.E desc[UR16][R8.64], R10 ;  /* 0x0000000a08001986 */ /* 0x0001e8000c101910 */
[----:B0-----:R-:W2:Y:S01]  /*11fd0*/  LDL.LU R10, [R1+0x48] ;  /* 0x00004800010a7983 */ /* 0x001ea20000300800 */
[C---:B------:R-:W-:Y:S02]  /*11fe0*/  ISETP.GT.AND P6, PT, R0.reuse, 0x21, P0 ;  /* 0x000000210000780c */ /* 0x040fe400007c4270 */
[----:B------:R-:W-:Y:S02]  /*11ff0*/  ISETP.GT.AND P1, PT, R0, 0x20, P2 ;  /* 0x000000200000780c */ /* 0x000fe40001724270 */
[----:B------:R-:W-:Y:S01]  /*12000*/  IADD3 R6, P5, R6, UR9, RZ ;  /* 0x0000000906067c10 */ /* 0x000fe2000ffbe0ff */
[----:B---3--:R-:W-:-:S03]  /*12010*/  IMAD R11, R11, UR19, RZ ;  /* 0x000000130b0b7c24 */ /* 0x008fc6000f8e02ff */
        /* <DEDUP_REMOVED lines=29> */
[----:B------:R-:W-:-:S02]  /*121f0*/  ISETP.GT.AND P5, PT, R0, 0x30, P0 ;  /* 0x000000300000780c */ /* 0x000fc400007a4270 */
[C---:B------:R-:W-:Y:S01]  /*12200*/  ISETP.GT.AND P6, PT, R0.reuse, 0x31, P0 ;  /* 0x000000310000780c */ /* 0x040fe200007c4270 */
[----:B---3--:R-:W-:Y:S01]  /*12210*/  IMAD R11, R11, UR19, RZ ;  /* 0x000000130b0b7c24 */ /* 0x008fe2000f8e02ff */
[----:B------:R-:W-:Y:S01]  /*12220*/  ISETP.GT.AND P1, PT, R0, 0x30, P2 ;  /* 0x000000300000780c */ /* 0x000fe20001724270 */
[----:B------:R-:W-:Y:S02]  /*12230*/  IMAD R12, R12, UR19, RZ ;  /* 0x000000130c0c7c24 */ /* 0x000fe4000f8e02ff */
[----:B--2---:R-:W-:Y:S02]  /*12240*/  IMAD R8, R9, UR19, RZ ;  /* 0x0000001309087c24 */ /* 0x004fe4000f8e02ff */
[----:B------:R-:W-:-:S03]  /*12250*/  IMAD.U32 R9, RZ, RZ, UR20 ;  /* 0x00000014ff097e24 */ /* 0x000fc6000f8e00ff */
[----:B------:R0:W-:Y:S01]  /*12260*/  @P3 STG.E desc[UR16][R6.64+0x20], R8 ;  /* 0x0000200806003986 */ /* 0x0001e2000c101910 */
[----:B-----5:R-:W-:Y:S02]  /*12270*/  IMAD R10, R10, UR19, RZ ;  /* 0x000000130a0a7c24 */ /* 0x020fe4000f8e02ff */
[----:B0-----:R-:W-:Y:S01]  /*12280*/  IMAD.WIDE.U32 R8, R9, 0x1c, R6 ;  /* 0x0000001c09087825 */ /* 0x001fe200078e0006 */
[----:B------:R-:W-:-:S03]  /*12290*/  IADD3 R6, P3, R6, UR9, RZ ;  /* 0x0000000906067c10 */ /* 0x000fc6000ff7e0ff */
[----:B------:R-:W-:Y:S01]  /*122a0*/  VIADD R9, R9, UR8 ;  /* 0x0000000809097c36 */ /* 0x000fe20008000000 */
[----:B------:R-:W-:-:S04]  /*122b0*/  IADD3.X R7, R7, UR21, RZ, P3, !PT ;  /* 0x0000001507077c10 */ /* 0x000fc80009ffe4ff */
[----:B------:R0:W-:Y:S04]  /*122c0*/  @P5 STG.E desc[UR16][R8.64], R11 ;  /* 0x0000000b08005986 */ /* 0x0001e8000c101910 */
[----:B------:R2:W-:Y:S01]  /*122d0*/  @P6 STG.E desc[UR16][R6.64], R10 ;  /* 0x0000000a06006986 */ /* 0x0005e2000c101910 */
[----:B0-----:R-:W-:-:S04]  /*122e0*/  IMAD.U32 R11, RZ, RZ, UR20 ;  /* 0x00000014ff0b7e24 */ /* 0x001fc8000f8e00ff */
[----:B--2---:R-:W-:Y:S01]  /*122f0*/  IMAD.WIDE.U32 R10, R11, 0x1c, R6 ;  /* 0x0000001c0b0a7825 */ /* 0x004fe200078e0006 */
[----:B------:R0:W-:Y:S04]  /*12300*/  @P1 STG.E desc[UR16][R8.64+0x20], R12 ;  /* 0x0000200c08001986 */ /* 0x0001e8000c101910 */
[----:B0-----:R-:W2:Y:S01]  /*12310*/  LDL.LU R12, [R1+0x78] ;  /* 0x00007800010c7983 */ /* 0x001ea20000300800 */
[----:B------:R-:W-:-:S03]  /*12320*/  IADD3 R9, R11, UR8, RZ ;  /* 0x000000080b097c10 */ /* 0x000fc6000fffe0ff */
[----:B------:R-:W3:Y:S01]  /*12330*/  LDL.LU R11, [R1+0x6c] ;  /* 0x00006c00010b7983 */ /* 0x000ee20000300800 */
[----:B------:R-:W-:-:S03]  /*12340*/  IMAD.MOV.U32 R8, RZ, RZ, R10 ;  /* 0x000000ffff087224 */ /* 0x000fc600078e000a */
[----:B------:R-:W5:Y:S01]  /*12350*/  LDL.LU R10, [R1+0x70] ;  /* 0x00007000010a7983 */ /* 0x000f620000300800 */
[C---:B------:R-:W-:Y:S02]  /*12360*/  ISETP.GT.AND P3, PT, R0.reuse, 0x31, P2 ;  /* 0x000000310000780c */ /* 0x040fe40001764270 */
[C---:B------:R-:W-:Y:S02]  /*12370*/  ISETP.GT.AND P6, PT, R0.reuse, 0x38, P0 ;  /* 0x000000380000780c */ /* 0x040fe400007c4270 */
[----:B------:R-:W-:Y:S01]  /*12380*/  ISETP.GT.AND P1, PT, R0, 0x39, P0 ;  /* 0x000000390000780c */ /* 0x000fe20000724270 */
[----:B------:R-:W-:Y:S02]  /*12390*/  IMAD R14, R14, UR19, RZ ;  /* 0x000000130e0e7c24 */ /* 0x000fe4000f8e02ff */
[----:B---3--:R-:W-:-:S06]  /*123a0*/  IMAD R11, R11, UR19, RZ ;  /* 0x000000130b0b7c24 */ /* 0x008fcc000f8e02ff */
[----:B------:R0:W-:Y:S01]  /*123b0*/  @P3 STG.E desc[UR16][R6.64+0x20], R11 ;  /* 0x0000200b06003986 */ /* 0x0001e2000c101910 */
[----:B------:R-:W-:Y:S01]  /*123c0*/  ISETP.GT.AND P3, PT, R0, 0x38, P2 ;  /* 0x000000380000780c */ /* 0x000fe20001764270 */
[----:B-----5:R-:W-:Y:S02]  /*123d0*/  IMAD R10, R10, UR19, RZ ;  /* 0x000000130a0a7c24 */ /* 0x020fe4000f8e02ff */
[----:B--2---:R-:W-:Y:S01]  /*123e0*/  IMAD R12, R12, UR19, RZ ;  /* 0x000000130c0c7c24 */ /* 0x004fe2000f8e02ff */
[----:B0-----:R-:W-:-:S04]  /*123f0*/  IADD3 R6, P5, R6, UR9, RZ ;  /* 0x0000000906067c10 */ /* 0x001fc8000ffbe0ff */
[----:B------:R-:W-:Y:S01]  /*12400*/  IADD3.X R7, R7, UR21, RZ, P5, !PT ;  /* 0x0000001507077c10 */ /* 0x000fe2000affe4ff */
[----:B------:R-:W-:Y:S04]  /*12410*/  @P6 STG.E desc[UR16][R8.64], R10 ;  /* 0x0000000a08006986 */ /* 0x000fe8000c101910 */
[----:B------:R-:W-:Y:S04]  /*12420*/  @P1 STG.E desc[UR16][R6.64], R14 ;  /* 0x0000000e06001986 */ /* 0x000fe8000c101910 */
[----:B------:R0:W-:Y:S04]  /*12430*/  @P3 STG.E desc[UR16][R8.64+0x20], R12 ;  /* 0x0000200c08003986 */ /* 0x0001e8000c101910 */
[----:B0-----:R-:W2:Y:S04]  /*12440*/  LDL.LU R8, [R1+0x80] ;  /* 0x0000800001087983 */ /* 0x001ea80000300800 */
[----:B------:R-:W3:Y:S04]  /*12450*/  LDL.LU R12, [R1+0x84] ;  /* 0x00008400010c7983 */ /* 0x000ee80000300800 */
[----:B------:R-:W5:Y:S01]  /*12460*/  LDL.LU R9, [R1+0x88] ;  /* 0x0000880001097983 */ /* 0x000f620000300800 */
[C---:B------:R-:W-:Y:S01]  /*12470*/  ISETP.GT.AND P6, PT, R0.reuse, 0x39, P2 ;  /* 0x000000390000780c */ /* 0x040fe200017c4270 */
[----:B------:R-:W-:Y:S01]  /*12480*/  IMAD R13, R13, UR19, RZ ;  /* 0x000000130d0d7c24 */ /* 0x000fe2000f8e02ff */
[C---:B------:R-:W-:Y:S01]  /*12490*/  ISETP.GT.AND P5, PT, R0.reuse, 0x40, P0 ;  /* 0x000000400000780c */ /* 0x040fe200007a4270 */
[----:B------:R-:W-:Y:S01]  /*124a0*/  IMAD.U32 R10, RZ, RZ, UR20 ;  /* 0x00000014ff0a7e24 */ /* 0x000fe2000f8e00ff */
[----:B------:R-:W-:-:S03]  /*124b0*/  ISETP.GT.AND P3, PT, R0, 0x41, P0 ;  /* 0x000000410000780c */ /* 0x000fc60000764270 */
[----:B------:R-:W-:-:S06]  /*124c0*/  IMAD.WIDE.U32 R10, R10, 0x1c, R6 ;  /* 0x0000001c0a0a7825 */ /* 0x000fcc00078e0006 */
[----:B------:R0:W-:Y:S01]  /*124d0*/  @P6 STG.E desc[UR16][R6.64+0x20], R13 ;  /* 0x0000200d06006986 */ /* 0x0001e2000c101910 */
[----:B------:R-:W-:Y:S01]  /*124e0*/  ISETP.GT.AND P6, PT, R0, 0x40, P2 ;  /* 0x000000400000780c */ /* 0x000fe200017c4270 */
[----:B------:R-:W-:Y:S01]  /*124f0*/  VIADD R11, R11, UR8 ;  /* 0x000000080b0b7c36 */ /* 0x000fe20008000000 */
[----:B0-----:R-:W-:-:S04]  /*12500*/  IADD3 R6, P1, R6, UR9, RZ ;  /* 0x0000000906067c10 */ /* 0x001fc8000ff3e0ff */
[----:B------:R-:W-:Y:S01]  /*12510*/  IADD3.X R7, R7, UR21, RZ, P1, !PT ;  /* 0x0000001507077c10 */ /* 0x000fe20008ffe4ff */
[----:B--2---:R-:W-:Y:S02]  /*12520*/  IMAD R8, R8, UR19, RZ ;  /* 0x0000001308087c24 */ /* 0x004fe4000f8e02ff */
[----:B---3--:R-:W-:-:S03]  /*12530*/  IMAD R12, R12, UR19, RZ ;  /* 0x000000130c0c7c24 */ /* 0x008fc6000f8e02ff */
[----:B------:R-:W-:Y:S01]  /*12540*/  @P5 STG.E desc[UR16][R10.64], R8 ;  /* 0x000000080a005986 */ /* 0x000fe2000c101910 */
[----:B-----5:R-:W-:-:S03]  /*12550*/  IMAD R13, R9, UR19, RZ ;  /* 0x00000013090d7c24 */ /* 0x020fc6000f8e02ff */
[----:B------:R0:W-:Y:S04]  /*12560*/  @P3 STG.E desc[UR16][R6.64], R12 ;  /* 0x0000000c06003986 */ /* 0x0001e8000c101910 */
[----:B------:R2:W-:Y:S04]  /*12570*/  @P6 STG.E desc[UR16][R10.64+0x20], R13 ;  /* 0x0000200d0a006986 */ /* 0x0005e8000c101910 */
[----:B0-----:R-:W3:Y:S04]  /*12580*/  LDL.LU R12, [R1+0x8c] ;  /* 0x00008c00010c7983 */ /* 0x001ee80000300800 */
[----:B--2---:R-:W2:Y:S01]  /*12590*/  LDL.LU R11, [R1+0x90] ;  /* 0x00009000010b7983 */ /* 0x004ea20000300800 */
[----:B------:R-:W-:-:S02]  /*125a0*/  ISETP.GT.AND P5, PT, R0, 0x41, P2 ;  /* 0x000000410000780c */ /* 0x000fc400017a4270 */
[----:B------:R-:W-:Y:S02]  /*125b0*/  MOV R8, UR20 ;  /* 0x0000001400087c02 */ /* 0x000fe40008000f00 */
[----:B------:R-:W-:-:S03]  /*125c0*/  ISETP.GT.AND P1, PT, R0, 0x48, P0 ;  /* 0x000000480000780c */ /* 0x000fc60000724270 */
[----:B------:R-:W-:Y:S01]  /*125d0*/  IMAD.WIDE.U32 R8, R8, 0x1c, R6 ;  /* 0x0000001c08087825 */ /* 0x000fe200078e0006 */
[----:B------:R-:W-:-:S03]  /*125e0*/  ISETP.GT.AND P3, PT, R0, 0x49, P0 ;  /* 0x000000490000780c */ /* 0x000fc60000764270 */
[----:B------:R-:W-:Y:S02]  /*125f0*/  VIADD R9, R9, UR8 ;  /* 0x0000000809097c36 */ /* 0x000fe40008000000 */
[----:B------:R-:W-:Y:S02]  /*12600*/  IMAD R13, R15, UR19, RZ ;  /* 0x000000130f0d7c24 */ /* 0x000fe4000f8e02ff */
[----:B------:R-:W-:Y:S02]  /*12610*/  IMAD R15, R21, UR19, RZ ;  /* 0x00000013150f7c24 */ /* 0x000fe4000f8e02ff */
[----:B------:R-:W-:Y:S02]  /*12620*/  IMAD R17, R17, UR19, RZ ;  /* 0x0000001311117c24 */ /* 0x000fe4000f8e02ff */
[----:B------:R-:W-:Y:S02]  /*12630*/  IMAD R19, R19, UR19, RZ ;  /* 0x0000001313137c24 */ /* 0x000fe4000f8e02ff */
[----:B------:R-:W-:-:S02]  /*12640*/  IMAD.U32 R21, RZ, RZ, UR20 ;  /* 0x00000014ff157e24 */ /* 0x000fc4000f8e00ff */
[----:B------:R-:W-:Y:S02]  /*12650*/  IMAD R23, R23, UR19, RZ ;  /* 0x0000001317177c24 */ /* 0x000fe4000f8e02ff */
[----:B---3--:R-:W-:Y:S02]  /*12660*/  IMAD R12, R12, UR19, RZ ;  /* 0x000000130c0c7c24 */ /* 0x008fe4000f8e02ff */
[----:B--2---:R-:W-:-:S03]  /*12670*/  IMAD R10, R11, UR19, RZ ;  /* 0x000000130b0a7c24 */ /* 0x004fc6000f8e02ff */
[----:B------:R0:W-:Y:S01]  /*12680*/  @P5 STG.E desc[UR16][R6.64+0x20], R12 ;  /* 0x0000200c06005986 */ /* 0x0001e2000c101910 */
[----:B------:R-:W-:-:S03]  /*12690*/  ISETP.GT.AND P5, PT, R0, 0x48, P2 ;  /* 0x000000480000780c */ /* 0x000fc600017a4270 */
[----:B------:R2:W-:Y:S01]  /*126a0*/  @P1 STG.E desc[UR16][R8.64], R10 ;  /* 0x0000000a08001986 */ /* 0x0005e2000c101910 */
[----:B------:R-:W-:Y:S01]  /*126b0*/  ISETP.GT.AND P1, PT, R0, 0x49, P2 ;  /* 0x000000490000780c */ /* 0x000fe20001724270 */
[----:B------:R-:W-:Y:S01]  /*126c0*/  IMAD.U32 R11, RZ, RZ, UR20 ;  /* 0x00000014ff0b7e24 */ /* 0x000fe2000f8e00ff */
[----:B0-----:R-:W-:-:S04]  /*126d0*/  IADD3 R6, P6, R6, UR9, RZ ;  /* 0x0000000906067c10 */ /* 0x001fc8000ffde0ff */
[----:B------:R-:W-:Y:S02]  /*126e0*/  IADD3.X R7, R7, UR21, RZ, P6, !PT ;  /* 0x0000001507077c10 */ /* 0x000fe4000b7fe4ff */
[----:B------:R-:W-:-:S03]  /*126f0*/  ISETP.GT.AND P6, PT, R0, 0x50, P0 ;  /* 0x000000500000780c */ /* 0x000fc600007c4270 */
[----:B------:R-:W-:Y:S01]  /*12700*/  @P3 STG.E desc[UR16][R6.64], R13 ;  /* 0x0000000d06003986 */ /* 0x000fe2000c101910 */
[----:B--2---:R-:W-:-:S03]  /*12710*/  IMAD.WIDE.U32 R10, R11, 0x1c, R6 ;  /* 0x0000001c0b0a7825 */ /* 0x004fc600078e0006 */
[----:B------:R0:W-:Y:S02]  /*12720*/  @P5 STG.E desc[UR16][R8.64+0x20], R15 ;  /* 0x0000200f08005986 */ /* 0x0001e4000c101910 */
[----:B------:R-:W-:Y:S02]  /*12730*/  IADD3 R11, R11, UR8, RZ ;  /* 0x000000080b0b7c10 */ /* 0x000fe4000fffe0ff */
[----:B------:R2:W-:Y:S01]  /*12740*/  @P1 STG.E desc[UR16][R6.64+0x20], R17 ;  /* 0x0000201106001986 */ /* 0x0005e2000c101910 */
[----:B------:R-:W-:Y:S02]  /*12750*/  ISETP.GT.AND P1, PT, R0, 0x51, P0 ;  /* 0x000000510000780c */ /* 0x000fe40000724270 */
[----:B0-----:R-:W-:Y:S02]  /*12760*/  IADD3 R8, P3, R6, UR9, RZ ;  /* 0x0000000906087c10 */ /* 0x001fe4000ff7e0ff */
[----:B------:R-:W-:Y:S02]  /*12770*/  ISETP.GT.AND P5, PT, R0, 0x51, P2 ;  /* 0x000000510000780c */ /* 0x000fe400017a4270 */
[----:B------:R-:W-:-:S02]  /*12780*/  IADD3.X R9, R7, UR21, RZ, P3, !PT ;  /* 0x0000001507097c10 */ /* 0x000fc40009ffe4ff */
[C---:B------:R-:W-:Y:S01]  /*12790*/  ISETP.GT.AND P3, PT, R0.reuse, 0x50, P2 ;  /* 0x000000500000780c */ /* 0x040fe20001764270 */
[----:B------:R0:W-:Y:S01]  /*127a0*/  @P6 STG.E desc[UR16][R10.64], R19 ;  /* 0x000000130a006986 */ /* 0x0001e2000c101910 */
[----:B------:R-:W-:Y:S01]  /*127b0*/  ISETP.GT.AND P6, PT, R0, 0x58, P0 ;  /* 0x000000580000780c */ /* 0x000fe200007c4270 */
[----:B----4-:R-:W-:Y:S02]  /*127c0*/  IMAD R15, R18, UR19, RZ ;  /* 0x00000013120f7c24 */ /* 0x010fe4000f8e02ff */
[----:B--2---:R-:W-:-:S04]  /*127d0*/  IMAD.WIDE.U32 R6, R21, 0x1c, R8 ;  /* 0x0000001c15067825 */ /* 0x004fc800078e0008 */
[----:B------:R-:W-:Y:S02]  /*127e0*/  IMAD R17, R235, UR19, RZ ;  /* 0x00000013eb117c24 */ /* 0x000fe4000f8e02ff */
[----:B------:R-:W-:Y:S01]  /*127f0*/  IMAD R21, R234, UR19, RZ ;  /* 0x00000013ea157c24 */ /* 0x000fe2000f8e02ff */
[----:B------:R2:W-:Y:S01]  /*12800*/  @P1 STG.E desc[UR16][R8.64], R15 ;  /* 0x0000000f08001986 */ /* 0x0005e2000c101910 */
[----:B------:R-:W-:-:S03]  /*12810*/  VIADD R7, R7, UR8 ;  /* 0x0000000807077c36 */ /* 0x000fc60008000000 */
[----:B------:R-:W-:Y:S01]  /*12820*/  @P3 STG.E desc[UR16][R10.64+0x20], R17 ;  /* 0x000020110a003986 */ /* 0x000fe2000c101910 */
[----:B------:R-:W-:-:S03]  /*12830*/  ISETP.GT.AND P1, PT, R0, 0x59, P0 ;  /* 0x000000590000780c */ /* 0x000fc60000724270 */
[----:B------:R3:W-:Y:S01]  /*12840*/  @P5 STG.E desc[UR16][R8.64+0x20], R21 ;  /* 0x0000201508005986 */ /* 0x0007e2000c101910 */
[----:B------:R-:W-:Y:S02]  /*12850*/  IADD3 R12, P5, R8, UR9, RZ ;  /* 0x00000009080c7c10 */ /* 0x000fe4000ffbe0ff */
[C---:B------:R-:W-:Y:S01]  /*12860*/  ISETP.GT.AND P3, PT, R0.reuse, 0x58, P2 ;  /* 0x000000580000780c */ /* 0x040fe20001764270 */
[----:B------:R-:W-:Y:S01]  /*12870*/  @P6 STG.E desc[UR16][R6.64], R23 ;  /* 0x0000001706006986 */ /* 0x000fe2000c101910 */
[C---:B------:R-:W-:Y:S01]  /*12880*/  ISETP.GT.AND P6, PT, R0.reuse, 0x59, P2 ;  /* 0x000000590000780c */ /* 0x040fe200017c4270 */
[----:B0-----:R-:W-:Y:S01]  /*12890*/  IMAD.U32 R19, RZ, RZ, UR20 ;  /* 0x00000014ff137e24 */ /* 0x001fe2000f8e00ff */
[----:B------:R-:W-:Y:S02]  /*128a0*/  IADD3.X R13, R9, UR21, RZ, P5, !PT ;  /* 0x00000015090d7c10 */ /* 0x000fe4000affe4ff */
[----:B------:R-:W-:Y:S01]  /*128b0*/  ISETP.GT.AND P5, PT, R0, 0x60, P0 ;  /* 0x000000600000780c */ /* 0x000fe200007a4270 */
[----:B--2---:R-:W-:-:S02]  /*128c0*/  IMAD R15, R233, UR19, RZ ;  /* 0x00000013e90f7c24 */ /* 0x004fc4000f8e02ff */
[----:B---3--:R-:W-:-:S04]  /*128d0*/  IMAD.WIDE.U32 R8, R19, 0x1c, R12 ;  /* 0x0000001c13087825 */ /* 0x008fc800078e000c */
[----:B------:R-:W-:Y:S02]  /*128e0*/  IMAD R17, R232, UR19, RZ ;  /* 0x00000013e8117c24 */ /* 0x000fe4000f8e02ff */
[----:B------:R-:W-:Y:S01]  /*128f0*/  IMAD R19, R231, UR19, RZ ;  /* 0x00000013e7137c24 */ /* 0x000fe2000f8e02ff */
[----:B------:R-:W-:Y:S01]  /*12900*/  @P1 STG.E desc[UR16][R12.64], R15 ;  /* 0x0000000f0c001986 */ /* 0x000fe2000c101910 */
[----:B------:R-:W-:Y:S02]  /*12910*/  VIADD R9, R9, UR8 ;  /* 0x0000000809097c36 */ /* 0x000fe40008000000 */
[----:B------:R-:W-:Y:S01]  /*12920*/  IMAD R21, R230, UR19, RZ ;  /* 0x00000013e6157c24 */ /* 0x000fe2000f8e02ff */
[----:B------:R0:W-:Y:S01]  /*12930*/  @P3 STG.E desc[UR16][R6.64+0x20], R17 ;  /* 0x0000201106003986 */ /* 0x0001e2000c101910 */
[----:B------:R-:W-:Y:S02]  /*12940*/  IADD3 R10, P1, R12, UR9, RZ ;  /* 0x000000090c0a7c10 */ /* 0x000fe4000ff3e0ff */
[C---:B------:R-:W-:Y:S01]  /*12950*/  ISETP.GT.AND P3, PT, R0.reuse, 0x61, P0 ;  /* 0x000000610000780c */ /* 0x040fe20000764270 */
[----:B------:R2:W-:Y:S01]  /*12960*/  @P6 STG.E desc[UR16][R12.64+0x20], R19 ;  /* 0x000020130c006986 */ /* 0x0005e2000c101910 */
[----:B------:R-:W-:-:S02]  /*12970*/  ISETP.GT.AND P6, PT, R0, 0x60, P2 ;  /* 0x000000600000780c */ /* 0x000fc400017c4270 */
[----:B------:R-:W-:Y:S01]  /*12980*/  IADD3.X R11, R13, UR21, RZ, P1, !PT ;  /* 0x000000150d0b7c10 */ /* 0x000fe20008ffe4ff */
[----:B------:R3:W-:Y:S01]  /*12990*/  @P5 STG.E desc[UR16][R8.64], R21 ;  /* 0x0000001508005986 */ /* 0x0007e2000c101910 */
[C---:B------:R-:W-:Y:S02]  /*129a0*/  ISETP.GT.AND P5, PT, R0.reuse, 0x61, P2 ;  /* 0x000000610000780c */ /* 0x040fe400017a4270 */
[----:B------:R-:W-:Y:S02]  /*129b0*/  ISETP.GT.AND P1, PT, R0, 0x68, P0 ;  /* 0x000000680000780c */ /* 0x000fe40000724270 */
[----:B0-----:R-:W-:Y:S01]  /*129c0*/  MOV R7, UR20 ;  /* 0x0000001400077c02 */ /* 0x001fe20008000f00 */
[----:B------:R-:W-:Y:S02]  /*129d0*/  IMAD R17, R229, UR19, RZ ;  /* 0x00000013e5117c24 */ /* 0x000fe4000f8e02ff */
[----:B--2---:R-:W-:Y:S02]  /*129e0*/  IMAD R19, R228, UR19, RZ ;  /* 0x00000013e4137c24 */ /* 0x004fe4000f8e02ff */
[----:B------:R-:W-:Y:S01]  /*129f0*/  IMAD.WIDE.U32 R6, R7, 0x1c, R10 ;  /* 0x0000001c07067825 */ /* 0x000fe200078e000a */
[----:B------:R0:W-:Y:S03]  /*12a00*/  @P3 STG.E desc[UR16][R10.64], R17 ;  /* 0x000000110a003986 */ /* 0x0001e6000c101910 */
[----:B------:R-:W-:-:S02]  /*12a10*/  IMAD R23, R227, UR19, RZ ;  /* 0x00000013e3177c24 */ /* 0x000fc4000f8e02ff */
[----:B---3--:R-:W-:Y:S02]  /*12a20*/  IMAD R21, R226, UR19, RZ ;  /* 0x00000013e2157c24 */ /* 0x008fe4000f8e02ff */
[----:B------:R-:W-:Y:S02]  /*12a30*/  VIADD R15, R7, UR8 ;  /* 0x00000008070f7c36 */ /* 0x000fe40008000000 */
[----:B------:R-:W-:Y:S01]  /*12a40*/  IMAD.MOV.U32 R14, RZ, RZ, R6 ;  /* 0x000000ffff0e7224 */ /* 0x000fe200078e0006 */
[----:B------:R-:W-:Y:S01]  /*12a50*/  ISETP.GT.AND P3, PT, R0, 0x69, P0 ;  /* 0x000000690000780c */ /* 0x000fe20000764270 */
[----:B------:R2:W-:Y:S01]  /*12a60*/  @P6 STG.E desc[UR16][R8.64+0x20], R19 ;  /* 0x0000201308006986 */ /* 0x0005e2000c101910 */
[----:B------:R-:W-:-:S03]  /*12a70*/  IADD3 R12, P6, R10, UR9, RZ ;  /* 0x000000090a0c7c10 */ /* 0x000fc6000ffde0ff */
[----:B------:R3:W-:Y:S01]  /*12a80*/  @P5 STG.E desc[UR16][R10.64+0x20], R23 ;  /* 0x000020170a005986 */ /* 0x0007e2000c101910 */
[----:B------:R-:W-:-:S03]  /*12a90*/  ISETP.GT.AND P5, PT, R0, 0x68, P2 ;  /* 0x000000680000780c */ /* 0x000fc600017a4270 */
[----:B------:R4:W-:Y:S01]  /*12aa0*/  @P1 STG.E desc[UR16][R14.64], R21 ;  /* 0x000000150e001986 */ /* 0x0009e2000c101910 */
[C---:B------:R-:W-:Y:S01]  /*12ab0*/  ISETP.GT.AND P1, PT, R0.reuse, 0x69, P2 ;  /* 0x000000690000780c */ /* 0x040fe20001724270 */
[----:B0-----:R-:W-:Y:S01]  /*12ac0*/  IMAD R17, R225, UR19, RZ ;  /* 0x00000013e1117c24 */ /* 0x001fe2000f8e02ff */
[----:B------:R-:W-:Y:S01]  /*12ad0*/  IADD3.X R13, R11, UR21, RZ, P6, !PT ;  /* 0x000000150b0d7c10 */ /* 0x000fe2000b7fe4ff */
[----:B--2---:R-:W-:Y:S01]  /*12ae0*/  IMAD.U32 R9, RZ, RZ, UR20 ;  /* 0x00000014ff097e24 */ /* 0x004fe2000f8e00ff */
[----:B------:R-:W-:Y:S01]  /*12af0*/  ISETP.GT.AND P6, PT, R0, 0x70, P0 ;  /* 0x000000700000780c */ /* 0x000fe200007c4270 */
[----:B------:R-:W-:Y:S02]  /*12b00*/  IMAD R19, R224, UR19, RZ ;  /* 0x00000013e0137c24 */ /* 0x000fe4000f8e02ff */
[----:B---3--:R-:W-:Y:S01]  /*12b10*/  IMAD R23, R223, UR19, RZ ;  /* 0x00000013df177c24 */ /* 0x008fe2000f8e02ff */
[----:B------:R0:W-:Y:S01]  /*12b20*/  @P3 STG.E desc[UR16][R12.64], R17 ;  /* 0x000000110c003986 */ /* 0x0001e2000c101910 */
[----:B------:R-:W-:Y:S01]  /*12b30*/  IADD3 R6, P3, R12, UR9, RZ ;  /* 0x000000090c067c10 */ /* 0x000fe2000ff7e0ff */
[----:B------:R-:W-:-:S02]  /*12b40*/  IMAD.WIDE.U32 R8, R9, 0x1c, R12 ;  /* 0x0000001c09087825 */ /* 0x000fc400078e000c */
[----:B------:R2:W-:Y:S01]  /*12b50*/  @P5 STG.E desc[UR16][R14.64+0x20], R19 ;  /* 0x000020130e005986 */ /* 0x0005e2000c101910 */
[----:B------:R-:W-:Y:S01]  /*12b60*/  IADD3.X R7, R13, UR21, RZ, P3, !PT ;  /* 0x000000150d077c10 */ /* 0x000fe20009ffe4ff */
[----:B----4-:R-:W-:Y:S02]  /*12b70*/  IMAD R21, R222, UR19, RZ ;  /* 0x00000013de157c24 */ /* 0x010fe4000f8e02ff */
[----:B------:R3:W-:Y:S01]  /*12b80*/  @P1 STG.E desc[UR16][R12.64+0x20], R23 ;  /* 0x000020170c001986 */ /* 0x0007e2000c101910 */
[C---:B------:R-:W-:Y:S01]  /*12b90*/  ISETP.GT.AND P1, PT, R0.reuse, 0x71, P0 ;  /* 0x000000710000780c */ /* 0x040fe20000724270 */
[----:B------:R-:W-:Y:S01]  /*12ba0*/  IMAD.MOV.U32 R16, RZ, RZ, R8 ;  /* 0x000000ffff107224 */ /* 0x000fe200078e0008 */
[C---:B------:R-:W-:Y:S01]  /*12bb0*/  ISETP.GT.AND P3, PT, R0.reuse, 0x70, P2 ;  /* 0x000000700000780c */ /* 0x040fe20001764270 */
[----:B0-----:R-:W-:Y:S01]  /*12bc0*/  VIADD R17, R9, UR8 ;  /* 0x0000000809117c36 */ /* 0x001fe20008000000 */
[----:B------:R-:W-:Y:S02]  /*12bd0*/  ISETP.GT.AND P5, PT, R0, 0x71, P2 ;  /* 0x000000710000780c */ /* 0x000fe400017a4270 */
[----:B------:R-:W-:-:S02]  /*12be0*/  MOV R11, UR20 ;  /* 0x00000014000b7c02 */ /* 0x000fc40008000f00 */
[----:B------:R0:W-:Y:S01]  /*12bf0*/  @P6 STG.E desc[UR16][R16.64], R21 ;  /* 0x0000001510006986 */ /* 0x0001e2000c101910 */
[----:B------:R-:W-:Y:S01]  /*12c00*/  ISETP.GT.AND P6, PT, R0, 0x78, P0 ;  /* 0x000000780000780c */ /* 0x000fe200007c4270 */
[----:B--2---:R-:W-:Y:S02]  /*12c10*/  IMAD R15, R220, UR19, RZ ;  /* 0x00000013dc0f7c24 */ /* 0x004fe4000f8e02ff */
[----:B---3--:R-:W-:Y:S02]  /*12c20*/  IMAD R13, R221, UR19, RZ ;  /* 0x00000013dd0d7c24 */ /* 0x008fe4000f8e02ff */
[----:B------:R-:W-:-:S04]  /*12c30*/  IMAD.WIDE.U32 R10, R11, 0x1c, R6 ;  /* 0x0000001c0b0a7825 */ /* 0x000fc800078e0006 */
[----:B------:R-:W-:Y:S01]  /*12c40*/  IMAD R19, R219, UR19, RZ ;  /* 0x00000013db137c24 */ /* 0x000fe2000f8e02ff */
[----:B------:R-:W-:Y:S01]  /*12c50*/  @P1 STG.E desc[UR16][R6.64], R13 ;  /* 0x0000000d06001986 */ /* 0x000fe2000c101910 */
[----:B------:R-:W-:Y:S01]  /*12c60*/  VIADD R9, R11, UR8 ;  /* 0x000000080b097c36 */ /* 0x000fe20008000000 */
[----:B------:R-:W-:Y:S01]  /*12c70*/  MOV R8, R10 ;  /* 0x0000000a00087202 */ /* 0x000fe20000000f00 */
[----:B------:R-:W-:Y:S01]  /*12c80*/  IMAD R23, R153, UR19, RZ ;  /* 0x0000001399177c24 */ /* 0x000fe2000f8e02ff */
[----:B------:R-:W-:Y:S01]  /*12c90*/  @P3 STG.E desc[UR16][R16.64+0x20], R15 ;  /* 0x0000200f10003986 */ /* 0x000fe2000c101910 */
[----:B------:R-:W-:-:S03]  /*12ca0*/  ISETP.GT.AND P1, PT, R0, 0x79, P0 ;  /* 0x000000790000780c */ /* 0x000fc60000724270 */
[----:B------:R2:W-:Y:S01]  /*12cb0*/  @P5 STG.E desc[UR16][R6.64+0x20], R19 ;  /* 0x0000201306005986 */ /* 0x0005e2000c101910 */
[----:B------:R-:W-:Y:S02]  /*12cc0*/  IADD3 R10, P5, R6, UR9, RZ ;  /* 0x00000009060a7c10 */ /* 0x000fe4000ffbe0ff */
[C---:B------:R-:W-:Y:S01]  /*12cd0*/  ISETP.GT.AND P3, PT, R0.reuse, 0x78, P2 ;  /* 0x000000780000780c */ /* 0x040fe20001764270 */
[----:B------:R3:W-:Y:S01]  /*12ce0*/  @P6 STG.E desc[UR16][R8.64], R23 ;  /* 0x0000001708006986 */ /* 0x0007e2000c101910 */
[C---:B------:R-:W-:Y:S01]  /*12cf0*/  ISETP.GT.AND P6, PT, R0.reuse, 0x79, P2 ;  /* 0x000000790000780c */ /* 0x040fe200017c4270 */
[----:B------:R-:W-:Y:S01]  /*12d00*/  IMAD.U32 R153, RZ, RZ, UR20 ;  /* 0x00000014ff997e24 */ /* 0x000fe2000f8e00ff */
[----:B------:R-:W-:Y:S02]  /*12d10*/  IADD3.X R11, R7, UR21, RZ, P5, !PT ;  /* 0x00000015070b7c10 */ /* 0x000fe4000affe4ff */
[----:B------:R-:W-:Y:S01]  /*12d20*/  ISETP.GT.AND P5, PT, R0, 0x80, P0 ;  /* 0x000000800000780c */ /* 0x000fe200007a4270 */
[----:B0-----:R-:W-:-:S02]  /*12d30*/  IMAD R21, R218, UR19, RZ ;  /* 0x00000013da157c24 */ /* 0x001fc4000f8e02ff */
[----:B--2---:R-:W-:-:S04]  /*12d40*/  IMAD.WIDE.U32 R6, R153, 0x1c, R10 ;  /* 0x0000001c99067825 */ /* 0x004fc800078e000a */
[----:B------:R-:W-:Y:S02]  /*12d50*/  IMAD R17, R217, UR19, RZ ;  /* 0x00000013d9117c24 */ /* 0x000fe4000f8e02ff */
[----:B------:R-:W-:Y:S01]  /*12d60*/  IMAD R19, R216, UR19, RZ ;  /* 0x00000013d8137c24 */ /* 0x000fe2000f8e02ff */
[----:B------:R0:W-:Y:S01]  /*12d70*/  @P1 STG.E desc[UR16][R10.64], R21 ;  /* 0x000000150a001986 */ /* 0x0001e2000c101910 */
[----:B------:R-:W-:Y:S02]  /*12d80*/  VIADD R15, R7, UR8 ;  /* 0x00000008070f7c36 */ /* 0x000fe40008000000 */
[----:B---3--:R-:W-:Y:S02]  /*12d90*/  IMAD R23, R215, UR19, RZ ;  /* 0x00000013d7177c24 */ /* 0x008fe4000f8e02ff */
[----:B------:R-:W-:Y:S01]  /*12da0*/  IMAD.MOV.U32 R14, RZ, RZ, R6 ;  /* 0x000000ffff0e7224 */ /* 0x000fe200078e0006 */
[----:B------:R-:W-:Y:S01]  /*12db0*/  @P3 STG.E desc[UR16][R8.64+0x20], R17 ;  /* 0x0000201108003986 */ /* 0x000fe2000c101910 */
[----:B------:R-:W-:-:S02]  /*12dc0*/  IADD3 R12, P1, R10, UR9, RZ ;  /* 0x000000090a0c7c10 */ /* 0x000fc4000ff3e0ff */
[C---:B------:R-:W-:Y:S01]  /*12dd0*/  ISETP.GT.AND P3, PT, R0.reuse, 0x81, P0 ;  /* 0x000000810000780c */ /* 0x040fe20000764270 */
[----:B------:R2:W-:Y:S01]  /*12de0*/  @P6 STG.E desc[UR16][R10.64+0x20], R19 ;  /* 0x000020130a006986 */ /* 0x0005e2000c101910 */
[C---:B------:R-:W-:Y:S02]  /*12df0*/  ISETP.GT.AND P6, PT, R0.reuse, 0x80, P2 ;  /* 0x000000800000780c */ /* 0x040fe400017c4270 */
[----:B------:R-:W-:Y:S01]  /*12e00*/  IADD3.X R13, R11, UR21, RZ, P1, !PT ;  /* 0x000000150b0d7c10 */ /* 0x000fe20008ffe4ff */
[----:B------:R3:W-:Y:S01]  /*12e10*/  @P5 STG.E desc[UR16][R14.64], R23 ;  /* 0x000000170e005986 */ /* 0x0007e2000c101910 */
[C---:B------:R-:W-:Y:S02]  /*12e20*/  ISETP.GT.AND P5, PT, R0.reuse, 0x81, P2 ;  /* 0x000000810000780c */ /* 0x040fe400017a4270 */
[----:B------:R-:W-:Y:S02]  /*12e30*/  MOV R7, UR20 ;  /* 0x0000001400077c02 */ /* 0x000fe40008000f00 */
[----:B------:R-:W-:Y:S01]  /*12e40*/  ISETP.GT.AND P1, PT, R0, 0x88, P0 ;  /* 0x000000880000780c */ /* 0x000fe20000724270 */
[----:B0-----:R-:W-:-:S02]  /*12e50*/  IMAD R21, R214, UR19, RZ ;  /* 0x00000013d6157c24 */ /* 0x001fc4000f8e02ff */
[----:B------:R-:W-:-:S04]  /*12e60*/  IMAD.WIDE.U32 R6, R7, 0x1c, R12 ;  /* 0x0000001c07067825 */ /* 0x000fc800078e000c */
[----:B--2---:R-:W-:Y:S02]  /*12e70*/  IMAD R11, R213, UR19, RZ ;  /* 0x00000013d50b7c24 */ /* 0x004fe4000f8e02ff */
[----:B------:R-:W-:Y:S01]  /*12e80*/  IMAD R19, R212, UR19, RZ ;  /* 0x00000013d4137c24 */ /* 0x000fe2000f8e02ff */
[----:B------:R-:W-:Y:S01]  /*12e90*/  @P3 STG.E desc[UR16][R12.64], R21 ;  /* 0x000000150c003986 */ /* 0x000fe2000c101910 */
        /* <DEDUP_REMOVED lines=9> */
[----:B------:R-:W-:Y:S02]  /*12f30*/  ISETP.GT.AND P1, PT, R0, 0x89, P2 ;  /* 0x000000890000780c */ /* 0x000fe40001724270 */
[----:B------:R-:W-:Y:S01]  /*12f40*/  IADD3.X R9, R13, UR21, RZ, P6, !PT ;  /* 0x000000150d097c10 */ /* 0x000fe2000b7fe4ff */
[----:B0-----:R-:W-:Y:S01]  /*12f50*/  IMAD R15, R210, UR19, RZ ;  /* 0x00000013d20f7c24 */ /* 0x001fe2000f8e02ff */
[----:B------:R-:W-:Y:S01]  /*12f60*/  ISETP.GT.AND P6, PT, R0, 0x90, P0 ;  /* 0x000000900000780c */ /* 0x000fe200007c4270 */
[----:B------:R-:W-:Y:S02]  /*12f70*/  IMAD R21, R209, UR19, RZ ;  /* 0x00000013d1157c24 */ /* 0x000fe4000f8e02ff */
[----:B------:R-:W-:Y:S01]  /*12f80*/  IMAD.U32 R7, RZ, RZ, UR20 ;  /* 0x00000014ff077e24 */ /* 0x000fe2000f8e00ff */
[----:B------:R0:W-:Y:S01]  /*12f90*/  @P3 STG.E desc[UR16][R8.64], R15 ;  /* 0x0000000f08003986 */ /* 0x0001e2000c101910 */
[----:B--2---:R-:W-:Y:S01]  /*12fa0*/  IMAD R19, R208, UR19, RZ ;  /* 0x00000013d0137c24 */ /* 0x004fe2000f8e02ff */
[----:B------:R-:W-:Y:S01]  /*12fb0*/  IADD3 R10, P3, R8, UR9, RZ ;  /* 0x00000009080a7c10 */ /* 0x000fe2000ff7e0ff */
[----:B------:R-:W-:Y:S01]  /*12fc0*/  IMAD.WIDE.U32 R6, R7, 0x1c, R8 ;  /* 0x0000001c07067825 */ /* 0x000fe200078e0008 */
[----:B------:R2:W-:Y:S02]  /*12fd0*/  @P5 STG.E desc[UR16][R16.64+0x20], R21 ;  /* 0x0000201510005986 */ /* 0x0005e4000c101910 */
[----:B------:R-:W-:-:S02]  /*12fe0*/  IADD3.X R11, R9, UR21, RZ, P3, !PT ;  /* 0x00000015090b7c10 */ /* 0x000fc40009ffe4ff */
[----:B------:R4:W-:Y:S01]  /*12ff0*/  @P1 STG.E desc[UR16][R8.64+0x20], R19 ;  /* 0x0000201308001986 */ /* 0x0009e2000c101910 */
[C---:B------:R-:W-:Y:S01]  /*13000*/  ISETP.GT.AND P1, PT, R0.reuse, 0x91, P0 ;  /* 0x000000910000780c */ /* 0x040fe20000724270 */
[----:B---3--:R-:W-:Y:S01]  /*13010*/  IMAD R23, R207, UR19, RZ ;  /* 0x00000013cf177c24 */ /* 0x008fe2000f8e02ff */
[C---:B------:R-:W-:Y:S01]  /*13020*/  ISETP.GT.AND P3, PT, R0.reuse, 0x90, P2 ;  /* 0x000000900000780c */ /* 0x040fe20001764270 */
[----:B0-----:R-:W-:Y:S01]  /*13030*/  VIADD R15, R7, UR8 ;  /* 0x00000008070f7c36 */ /* 0x001fe20008000000 */
[----:B------:R-:W-:Y:S01]  /*13040*/  ISETP.GT.AND P5, PT, R0, 0x91, P2 ;  /* 0x000000910000780c */ /* 0x000fe200017a4270 */
[----:B------:R-:W-:Y:S01]  /*13050*/  IMAD.MOV.U32 R14, RZ, RZ, R6 ;  /* 0x000000ffff0e7224 */ /* 0x000fe200078e0006 */
[----:B------:R-:W-:Y:S01]  /*13060*/  MOV R13, UR20 ;  /* 0x00000014000d7c02 */ /* 0x000fe20008000f00 */
[----:B--2---:R-:W-:-:S03]  /*13070*/  IMAD R17, R205, UR19, RZ ;  /* 0x00000013cd117c24 */ /* 0x004fc6000f8e02ff */
[----:B------:R-:W-:Y:S01]  /*13080*/  @P6 STG.E desc[UR16][R14.64], R23 ;  /* 0x000000170e006986 */ /* 0x000fe2000c101910 */
[----:B------:R-:W-:Y:S01]  /*13090*/  ISETP.GT.AND P6, PT, R0, 0x98, P0 ;  /* 0x000000980000780c */ /* 0x000fe200007c4270 */
[----:B----4-:R-:W-:Y:S02]  /*130a0*/  IMAD R9, R206, UR19, RZ ;  /* 0x00000013ce097c24 */ /* 0x010fe4000f8e02ff */
[----:B------:R-:W-:Y:S02]  /*130b0*/  IMAD R19, R204, UR19, RZ ;  /* 0x00000013cc137c24 */ /* 0x000fe4000f8e02ff */
[----:B------:R-:W-:Y:S01]  /*130c0*/  IMAD.WIDE.U32 R12, R13, 0x1c, R10 ;  /* 0x0000001c0d0c7825 */ /* 0x000fe200078e000a */
[----:B------:R0:W-:Y:S04]  /*130d0*/  @P1 STG.E desc[UR16][R10.64], R9 ;  /* 0x000000090a001986 */ /* 0x0001e8000c101910 */
[----:B------:R2:W-:Y:S01]  /*130e0*/  @P3 STG.E desc[UR16][R14.64+0x20], R17 ;  /* 0x000020110e003986 */ /* 0x0005e2000c101910 */
[----:B------:R-:W-:-:S02]  /*130f0*/  VIADD R13, R13, UR8 ;  /* 0x000000080d0d7c36 */ /* 0x000fc40008000000 */
[----:B------:R-:W-:Y:S01]  /*13100*/  IMAD R21, R203, UR19, RZ ;  /* 0x00000013cb157c24 */ /* 0x000fe2000f8e02ff */
[----:B------:R3:W-:Y:S01]  /*13110*/  @P5 STG.E desc[UR16][R10.64+0x20], R19 ;  /* 0x000020130a005986 */ /* 0x0007e2000c101910 */
[----:B------:R-:W-:Y:S02]  /*13120*/  IADD3 R6, P5, R10, UR9, RZ ;  /* 0x000000090a067c10 */ /* 0x000fe4000ffbe0ff */
[C---:B------:R-:W-:Y:S01]  /*13130*/  ISETP.GT.AND P1, PT, R0.reuse, 0x99, P0 ;  /* 0x000000990000780c */ /* 0x040fe20000724270 */
[----:B------:R-:W-:Y:S01]  /*13140*/  @P6 STG.E desc[UR16][R12.64], R21 ;  /* 0x000000150c006986 */ /* 0x000fe2000c101910 */
[C---:B------:R-:W-:Y:S02]  /*13150*/  ISETP.GT.AND P3, PT, R0.reuse, 0x98, P2 ;  /* 0x000000980000780c */ /* 0x040fe40001764270 */
[----:B------:R-:W-:Y:S02]  /*13160*/  IADD3.X R7, R11, UR21, RZ, P5, !PT ;  /* 0x000000150b077c10 */ /* 0x000fe4000affe4ff */
[----:B------:R-:W-:-:S02]  /*13170*/  ISETP.GT.AND P6, PT, R0, 0x99, P2 ;  /* 0x000000990000780c */ /* 0x000fc400017c4270 */
[----:B------:R-:W-:Y:S01]  /*13180*/  ISETP.GT.AND P5, PT, R0, 0xa0, P0 ;  /* 0x000000a00000780c */ /* 0x000fe200007a4270 */
[----:B0-----:R-:W-:-:S04]  /*13190*/  IMAD.WIDE.U32 R8, R153, 0x1c, R6 ;  /* 0x0000001c99087825 */ /* 0x001fc800078e0006 */
[----:B------:R-:W-:Y:S02]  /*131a0*/  IMAD R23, R202, UR19, RZ ;  /* 0x00000013ca177c24 */ /* 0x000fe4000f8e02ff */
[----:B--2---:R-:W-:Y:S01]  /*131b0*/  IMAD R17, R201, UR19, RZ ;  /* 0x00000013c9117c24 */ /* 0x004fe2000f8e02ff */
[----:B------:R-:W-:Y:S01]  /*131c0*/  IADD3 R15, R9, UR8, RZ ;  /* 0x00000008090f7c10 */ /* 0x000fe2000fffe0ff */
[----:B---3--:R-:W-:Y:S01]  /*131d0*/  IMAD R19, R200, UR19, RZ ;  /* 0x00000013c8137c24 */ /* 0x008fe2000f8e02ff */
[----:B------:R-:W-:Y:S01]  /*131e0*/  @P1 STG.E desc[UR16][R6.64], R23 ;  /* 0x0000001706001986 */ /* 0x000fe2000c101910 */
[----:B------:R-:W-:Y:S01]  /*131f0*/  IMAD R9, R199, UR19, RZ ;  /* 0x00000013c7097c24 */ /* 0x000fe2000f8e02ff */
[----:B------:R-:W-:Y:S01]  /*13200*/  IADD3 R10, P1, R6, UR9, RZ ;  /* 0x00000009060a7c10 */ /* 0x000fe2000ff3e0ff */
[----:B------:R-:W-:Y:S01]  /*13210*/  IMAD.MOV.U32 R14, RZ, RZ, R8 ;  /* 0x000000ffff0e7224 */ /* 0x000fe200078e0008 */
[----:B------:R0:W-:Y:S01]  /*13220*/  @P3 STG.E desc[UR16][R12.64+0x20], R17 ;  /* 0x000020110c003986 */ /* 0x0001e2000c101910 */
[----:B------:R-:W-:-:S02]  /*13230*/  ISETP.GT.AND P3, PT, R0, 0xa1, P0 ;  /* 0x000000a10000780c */ /* 0x000fc40000764270 */
[----:B------:R-:W-:Y:S01]  /*13240*/  IADD3.X R11, R7, UR21, RZ, P1, !PT ;  /* 0x00000015070b7c10 */ /* 0x000fe20008ffe4ff */
[----:B------:R2:W-:Y:S01]  /*13250*/  @P6 STG.E desc[UR16][R6.64+0x20], R19 ;  /* 0x0000201306006986 */ /* 0x0005e2000c101910 */
[----:B------:R-:W-:-:S03]  /*13260*/  ISETP.GT.AND P6, PT, R0, 0xa0, P2 ;  /* 0x000000a00000780c */ /* 0x000fc600017c4270 */
[----:B------:R3:W-:Y:S01]  /*13270*/  @P5 STG.E desc[UR16][R14.64], R9 ;  /* 0x000000090e005986 */ /* 0x0007e2000c101910 */
[C---:B------:R-:W-:Y:S02]  /*13280*/  ISETP.GT.AND P5, PT, R0.reuse, 0xa1, P2 ;  /* 0x000000a10000780c */ /* 0x040fe400017a4270 */
[----:B------:R-:W-:Y:S01]  /*13290*/  ISETP.GT.AND P1, PT, R0, 0xa8, P0 ;  /* 0x000000a80000780c */ /* 0x000fe20000724270 */
[----:B0-----:R-:W-:Y:S02]  /*132a0*/  IMAD.U32 R13, RZ, RZ, UR20 ;  /* 0x00000014ff0d7e24 */ /* 0x001fe4000f8e00ff */
[----:B------:R-:W-:Y:S02]  /*132b0*/  IMAD R17, R198, UR19, RZ ;  /* 0x00000013c6117c24 */ /* 0x000fe4000f8e02ff */
[----:B--2---:R-:W-:-:S04]  /*132c0*/  IMAD.WIDE.U32 R6, R13, 0x1c, R10 ;  /* 0x0000001c0d067825 */ /* 0x004fc800078e000a */
[----:B------:R-:W-:Y:S01]  /*132d0*/  IMAD R19, R197, UR19, RZ ;  /* 0x00000013c5137c24 */ /* 0x000fe2000f8e02ff */
[----:B------:R-:W-:Y:S01]  /*132e0*/  MOV R12, R6 ;  /* 0x00000006000c7202 */ /* 0x000fe20000000f00 */
[----:B------:R-:W-:Y:S01]  /*132f0*/  IMAD R21, R196, UR19, RZ ;  /* 0x00000013c4157c24 */ /* 0x000fe2000f8e02ff */
[----:B------:R-:W-:Y:S01]  /*13300*/  @P3 STG.E desc[UR16][R10.64], R17 ;  /* 0x000000110a003986 */ /* 0x000fe2000c101910 */
[----:B------:R-:W-:Y:S02]  /*13310*/  IMAD R23, R195, UR19, RZ ;  /* 0x00000013c3177c24 */ /* 0x000fe4000f8e02ff */
[----:B------:R-:W-:Y:S01]  /*13320*/  VIADD R13, R7, UR8 ;  /* 0x00000008070d7c36 */ /* 0x000fe20008000000 */
[----:B------:R-:W-:Y:S01]  /*13330*/  ISETP.GT.AND P3, PT, R0, 0xa9, P0 ;  /* 0x000000a90000780c */ /* 0x000fe20000764270 */
[----:B------:R0:W-:Y:S01]  /*13340*/  @P6 STG.E desc[UR16][R14.64+0x20], R19 ;  /* 0x000020130e006986 */ /* 0x0001e2000c101910 */
[----:B------:R-:W-:-:S03]  /*13350*/  IADD3 R8, P6, R10, UR9, RZ ;  /* 0x000000090a087c10 */ /* 0x000fc6000ffde0ff */
[----:B------:R2:W-:Y:S01]  /*13360*/  @P5 STG.E desc[UR16][R10.64+0x20], R21 ;  /* 0x000020150a005986 */ /* 0x0005e2000c101910 */
[----:B------:R-:W-:-:S03]  /*13370*/  ISETP.GT.AND P5, PT, R0, 0xa8, P2 ;  /* 0x000000a80000780c */ /* 0x000fc600017a4270 */
[----:B------:R-:W-:Y:S01]  /*13380*/  @P1 STG.E desc[UR16][R12.64], R23 ;  /* 0x000000170c001986 */ /* 0x000fe2000c101910 */
[----:B------:R-:W-:Y:S02]  /*13390*/  ISETP.GT.AND P1, PT, R0, 0xa9, P2 ;  /* 0x000000a90000780c */ /* 0x000fe40001724270 */
[----:B---3--:R-:W-:Y:S01]  /*133a0*/  IADD3.X R9, R11, UR21, RZ, P6, !PT ;  /* 0x000000150b097c10 */ /* 0x008fe2000b7fe4ff */
[----:B0-----:R-:W-:Y:S01]  /*133b0*/  IMAD R15, R194, UR19, RZ ;  /* 0x00000013c20f7c24 */ /* 0x001fe2000f8e02ff */
[----:B------:R-:W-:Y:S01]  /*133c0*/  ISETP.GT.AND P6, PT, R0, 0xb0, P0 ;  /* 0x000000b00000780c */ /* 0x000fe200007c4270 */
[----:B------:R-:W-:Y:S02]  /*133d0*/  IMAD.U32 R7, RZ, RZ, UR20 ;  /* 0x00000014ff077e24 */ /* 0x000fe4000f8e00ff */
[----:B------:R-:W-:Y:S01]  /*133e0*/  IMAD R17, R193, UR19, RZ ;  /* 0x00000013c1117c24 */ /* 0x000fe2000f8e02ff */
[----:B------:R0:W-:Y:S01]  /*133f0*/  @P3 STG.E desc[UR16][R8.64], R15 ;  /* 0x0000000f08003986 */ /* 0x0001e2000c101910 */
[----:B------:R-:W-:Y:S01]  /*13400*/  IMAD R19, R192, UR19, RZ ;  /* 0x00000013c0137c24 */ /* 0x000fe2000f8e02ff */
[----:B--2---:R-:W-:Y:S01]  /*13410*/  IADD3 R10, P3, R8, UR9, RZ ;  /* 0x00000009080a7c10 */ /* 0x004fe2000ff7e0ff */
[----:B------:R-:W-:Y:S01]  /*13420*/  IMAD.WIDE.U32 R6, R7, 0x1c, R8 ;  /* 0x0000001c07067825 */ /* 0x000fe200078e0008 */
[----:B------:R-:W-:Y:S02]  /*13430*/  @P5 STG.E desc[UR16][R12.64+0x20], R17 ;  /* 0x000020110c005986 */ /* 0x000fe4000c101910 */
[----:B------:R-:W-:-:S02]  /*13440*/  IADD3.X R11, R9, UR21, RZ, P3, !PT ;  /* 0x00000015090b7c10 */ /* 0x000fc40009ffe4ff */
[----:B------:R2:W-:Y:S01]  /*13450*/  @P1 STG.E desc[UR16][R8.64+0x20], R19 ;  /* 0x0000201308001986 */ /* 0x0005e2000c101910 */
[C---:B------:R-:W-:Y:S01]  /*13460*/  ISETP.GT.AND P1, PT, R0.reuse, 0xb1, P0 ;  /* 0x000000b10000780c */ /* 0x040fe20000724270 */
[----:B------:R-:W-:Y:S01]  /*13470*/  IMAD R21, R191, UR19, RZ ;  /* 0x00000013bf157c24 */ /* 0x000fe2000f8e02ff */
[C---:B------:R-:W-:Y:S01]  /*13480*/  ISETP.GT.AND P3, PT, R0.reuse, 0xb0, P2 ;  /* 0x000000b00000780c */ /* 0x040fe20001764270 */
[----:B0-----:R-:W-:Y:S01]  /*13490*/  VIADD R15, R7, UR8 ;  /* 0x00000008070f7c36 */ /* 0x001fe20008000000 */
[----:B------:R-:W-:Y:S02]  /*134a0*/  MOV R14, R6 ;  /* 0x00000006000e7202 */ /* 0x000fe40000000f00 */
[C---:B------:R-:W-:Y:S01]  /*134b0*/  ISETP.GT.AND P5, PT, R0.reuse, 0xb1, P2 ;  /* 0x000000b10000780c */ /* 0x040fe200017a4270 */
[----:B------:R-:W-:Y:S02]  /*134c0*/  IMAD.U32 R23, RZ, RZ, UR20 ;  /* 0x00000014ff177e24 */ /* 0x000fe4000f8e00ff */
[----:B------:R-:W-:Y:S01]  /*134d0*/  @P6 STG.E desc[UR16][R14.64], R21 ;  /* 0x000000150e006986 */ /* 0x000fe2000c101910 */
[----:B------:R-:W-:Y:S01]  /*134e0*/  ISETP.GT.AND P6, PT, R0, 0xb8, P0 ;  /* 0x000000b80000780c */ /* 0x000fe200007c4270 */
[----:B--2---:R-:W-:-:S02]  /*134f0*/  IMAD R9, R190, UR19, RZ ;  /* 0x00000013be097c24 */ /* 0x004fc4000f8e02ff */
[----:B------:R-:W-:Y:S02]  /*13500*/  IMAD R17, R189, UR19, RZ ;  /* 0x00000013bd117c24 */ /* 0x000fe4000f8e02ff */
[----:B------:R-:W-:Y:S02]  /*13510*/  IMAD R19, R188, UR19, RZ ;  /* 0x00000013bc137c24 */ /* 0x000fe4000f8e02ff */
[----:B------:R-:W-:Y:S01]  /*13520*/  IMAD.WIDE.U32 R12, R23, 0x1c, R10 ;  /* 0x0000001c170c7825 */ /* 0x000fe200078e000a */
[----:B------:R0:W-:Y:S03]  /*13530*/  @P1 STG.E desc[UR16][R10.64], R9 ;  /* 0x000000090a001986 */ /* 0x0001e6000c101910 */
[----:B------:R-:W-:Y:S01]  /*13540*/  VIADD R13, R13, UR8 ;  /* 0x000000080d0d7c36 */ /* 0x000fe20008000000 */
[----:B------:R2:W-:Y:S01]  /*13550*/  @P3 STG.E desc[UR16][R14.64+0x20], R17 ;  /* 0x000020110e003986 */ /* 0x0005e2000c101910 */
[----:B------:R-:W-:-:S03]  /*13560*/  IMAD R23, R187, UR19, RZ ;  /* 0x00000013bb177c24 */ /* 0x000fc6000f8e02ff */
[----:B------:R3:W-:Y:S01]  /*13570*/  @P5 STG.E desc[UR16][R10.64+0x20], R19 ;  /* 0x000020130a005986 */ /* 0x0007e2000c101910 */
[----:B------:R-:W-:Y:S02]  /*13580*/  IADD3 R6, P5, R10, UR9, RZ ;  /* 0x000000090a067c10 */ /* 0x000fe4000ffbe0ff */
[C---:B------:R-:W-:Y:S01]  /*13590*/  ISETP.GT.AND P1, PT, R0.reuse, 0xb9, P0 ;  /* 0x000000b90000780c */ /* 0x040fe20000724270 */
[----:B------:R-:W-:Y:S01]  /*135a0*/  @P6 STG.E desc[UR16][R12.64], R23 ;  /* 0x000000170c006986 */ /* 0x000fe2000c101910 */
[C---:B------:R-:W-:Y:S02]  /*135b0*/  ISETP.GT.AND P3, PT, R0.reuse, 0xb8, P2 ;  /* 0x000000b80000780c */ /* 0x040fe40001764270 */
[----:B------:R-:W-:Y:S02]  /*135c0*/  IADD3.X R7, R11, UR21, RZ, P5, !PT ;  /* 0x000000150b077c10 */ /* 0x000fe4000affe4ff */
[C---:B------:R-:W-:Y:S02]  /*135d0*/  ISETP.GT.AND P6, PT, R0.reuse, 0xb9, P2 ;  /* 0x000000b90000780c */ /* 0x040fe400017c4270 */
[----:B------:R-:W-:Y:S01]  /*135e0*/  ISETP.GT.AND P5, PT, R0, 0xc0, P0 ;  /* 0x000000c00000780c */ /* 0x000fe200007a4270 */
[----:B0-----:R-:W-:-:S04]  /*135f0*/  IMAD.WIDE.U32 R8, R153, 0x1c, R6 ;  /* 0x0000001c99087825 */ /* 0x001fc800078e0006 */
[----:B------:R-:W-:Y:S02]  /*13600*/  IMAD R21, R186, UR19, RZ ;  /* 0x00000013ba157c24 */ /* 0x000fe4000f8e02ff */
[----:B--2---:R-:W-:Y:S02]  /*13610*/  IMAD R17, R185, UR19, RZ ;  /* 0x00000013b9117c24 */ /* 0x004fe4000f8e02ff */
[----:B---3--:R-:W-:Y:S02]  /*13620*/  IMAD R19, R184, UR19, RZ ;  /* 0x00000013b8137c24 */ /* 0x008fe4000f8e02ff */
[----:B------:R-:W-:Y:S01]  /*13630*/  VIADD R15, R9, UR8 ;  /* 0x00000008090f7c36 */ /* 0x000fe20008000000 */
[----:B------:R-:W-:Y:S01]  /*13640*/  @P1 STG.E desc[UR16][R6.64], R21 ;  /* 0x0000001506001986 */ /* 0x000fe2000c101910 */
[----:B------:R-:W-:Y:S02]  /*13650*/  IMAD R9, R183, UR19, RZ ;  /* 0x00000013b7097c24 */ /* 0x000fe4000f8e02ff */
[----:B------:R-:W-:Y:S01]  /*13660*/  IMAD.MOV.U32 R14, RZ, RZ, R8 ;  /* 0x000000ffff0e7224 */ /* 0x000fe200078e0008 */
[----:B------:R0:W-:Y:S01]  /*13670*/  @P3 STG.E desc[UR16][R12.64+0x20], R17 ;  /* 0x000020110c003986 */ /* 0x0001e2000c101910 */
[----:B------:R-:W-:-:S02]  /*13680*/  IADD3 R10, P1, R6, UR9, RZ ;  /* 0x00000009060a7c10 */ /* 0x000fc4000ff3e0ff */
[C---:B------:R-:W-:Y:S01]  /*13690*/  ISETP.GT.AND P3, PT, R0.reuse, 0xc1, P0 ;  /* 0x000000c10000780c */ /* 0x040fe20000764270 */
[----:B------:R2:W-:Y:S01]  /*136a0*/  @P6 STG.E desc[UR16][R6.64+0x20], R19 ;  /* 0x0000201306006986 */ /* 0x0005e2000c101910 */
[C---:B------:R-:W-:Y:S02]  /*136b0*/  ISETP.GT.AND P6, PT, R0.reuse, 0xc0, P2 ;  /* 0x000000c00000780c */ /* 0x040fe400017c4270 */
[----:B------:R-:W-:Y:S01]  /*136c0*/  IADD3.X R11, R7, UR21, RZ, P1, !PT ;  /* 0x00000015070b7c10 */ /* 0x000fe20008ffe4ff */
[----:B------:R3:W-:Y:S01]  /*136d0*/  @P5 STG.E desc[UR16][R14.64], R9 ;  /* 0x000000090e005986 */ /* 0x0007e2000c101910 */
[C---:B------:R-:W-:Y:S02]  /*136e0*/  ISETP.GT.AND P5, PT, R0.reuse, 0xc1, P2 ;  /* 0x000000c10000780c */ /* 0x040fe400017a4270 */
[----:B------:R-:W-:Y:S02]  /*136f0*/  ISETP.GT.AND P1, PT, R0, 0xc8, P0 ;  /* 0x000000c80000780c */ /* 0x000fe40000724270 */
[----:B0-----:R-:W-:Y:S01]  /*13700*/  MOV R13, UR20 ;  /* 0x00000014000d7c02 */ /* 0x001fe20008000f00 */
[----:B------:R-:W-:-:S02]  /*13710*/  IMAD R17, R182, UR19, RZ ;  /* 0x00000013b6117c24 */ /* 0x000fc4000f8e02ff */
[----:B--2---:R-:W-:Y:S02]  /*13720*/  IMAD R19, R181, UR19, RZ ;  /* 0x00000013b5137c24 */ /* 0x004fe4000f8e02ff */
[----:B------:R-:W-:Y:S01]  /*13730*/  IMAD.WIDE.U32 R6, R13, 0x1c, R10 ;  /* 0x0000001c0d067825 */ /* 0x000fe200078e000a */
[----:B------:R-:W-:Y:S03]  /*13740*/  @P3 STG.E desc[UR16][R10.64], R17 ;  /* 0x000000110a003986 */ /* 0x000fe6000c101910 */
[----:B------:R-:W-:Y:S02]  /*13750*/  IMAD R21, R180, UR19, RZ ;  /* 0x00000013b4157c24 */ /* 0x000fe4000f8e02ff */
[----:B------:R-:W-:Y:S02]  /*13760*/  IMAD R23, R179, UR19, RZ ;  /* 0x00000013b3177c24 */ /* 0x000fe4000f8e02ff */
[----:B------:R-:W-:-:S02]  /*13770*/  VIADD R13, R7, UR8 ;  /* 0x00000008070d7c36 */ /* 0x000fc40008000000 */
[----:B------:R-:W-:Y:S01]  /*13780*/  IMAD.MOV.U32 R12, RZ, RZ, R6 ;  /* 0x000000ffff0c7224 */ /* 0x000fe200078e0006 */
        /* <DEDUP_REMOVED lines=10> */
[----:B------:R-:W-:Y:S02]  /*13830*/  IMAD R17, R177, UR19, RZ ;  /* 0x00000013b1117c24 */ /* 0x000fe4000f8e02ff */
[----:B------:R-:W-:Y:S01]  /*13840*/  IMAD.U32 R7, RZ, RZ, UR20 ;  /* 0x00000014ff077e24 */ /* 0x000fe2000f8e00ff */
[----:B------:R0:W-:Y:S01]  /*13850*/  @P3 STG.E desc[UR16][R8.64], R15 ;  /* 0x0000000f08003986 */ /* 0x0001e2000c101910 */
[----:B------:R-:W-:Y:S01]  /*13860*/  IMAD R19, R176, UR19, RZ ;  /* 0x00000013b0137c24 */ /* 0x000fe2000f8e02ff */
[----:B--2---:R-:W-:Y:S01]  /*13870*/  IADD3 R10, P3, R8, UR9, RZ ;  /* 0x00000009080a7c10 */ /* 0x004fe2000ff7e0ff */
[----:B------:R-:W-:Y:S01]  /*13880*/  IMAD.WIDE.U32 R6, R7, 0x1c, R8 ;  /* 0x0000001c07067825 */ /* 0x000fe200078e0008 */
[----:B------:R2:W-:Y:S02]  /*13890*/  @P5 STG.E desc[UR16][R12.64+0x20], R17 ;  /* 0x000020110c005986 */ /* 0x0005e4000c101910 */
[----:B------:R-:W-:-:S02]  /*138a0*/  IADD3.X R11, R9, UR21, RZ, P3, !PT ;  /* 0x00000015090b7c10 */ /* 0x000fc40009ffe4ff */
[----:B------:R3:W-:Y:S01]  /*138b0*/  @P1 STG.E desc[UR16][R8.64+0x20], R19 ;  /* 0x0000201308001986 */ /* 0x0007e2000c101910 */
[C---:B------:R-:W-:Y:S01]  /*138c0*/  ISETP.GT.AND P1, PT, R0.reuse, 0xd1, P0 ;  /* 0x000000d10000780c */ /* 0x040fe20000724270 */
[----:B------:R-:W-:Y:S01]  /*138d0*/  IMAD R21, R175, UR19, RZ ;  /* 0x00000013af157c24 */ /* 0x000fe2000f8e02ff */
        /* <DEDUP_REMOVED lines=8> */
[----:B---3--:R-:W-:Y:S02]  /*13960*/  IMAD R9, R174, UR19, RZ ;  /* 0x00000013ae097c24 */ /* 0x008fe4000f8e02ff */
        /* <DEDUP_REMOVED lines=10> */
[----:B------:R-:W-:Y:S02]  /*13a10*/  IADD3.X R7, R11, UR21, RZ, P5, !PT ;  /* 0x000000150b077c10 */ /* 0x000fe4000affe4ff */
[C---:B------:R-:W-:Y:S02]  /*13a20*/  ISETP.GT.AND P3, PT, R0.reuse, 0xd8, P2 ;  /* 0x000000d80000780c */ /* 0x040fe40001764270 */
[----:B------:R-:W-:-:S02]  /*13a30*/  ISETP.GT.AND P6, PT, R0, 0xd9, P2 ;  /* 0x000000d90000780c */ /* 0x000fc400017c4270 */
[----:B------:R-:W-:Y:S01]  /*13a40*/  ISETP.GT.AND P5, PT, R0, 0xe0, P0 ;  /* 0x000000e00000780c */ /* 0x000fe200007a4270 */
[----:B0-----:R-:W-:-:S04]  /*13a50*/  IMAD.WIDE.U32 R8, R153, 0x1c, R6 ;  /* 0x0000001c99087825 */ /* 0x001fc800078e0006 */
[----:B------:R-:W-:Y:S01]  /*13a60*/  IMAD R21, R170, UR19, RZ ;  /* 0x00000013aa157c24 */ /* 0x000fe2000f8e02ff */
[----:B--2---:R-:W-:Y:S01]  /*13a70*/  IADD3 R15, R9, UR8, RZ ;  /* 0x00000008090f7c10 */ /* 0x004fe2000fffe0ff */
[----:B------:R-:W-:Y:S02]  /*13a80*/  IMAD R17, R169, UR19, RZ ;  /* 0x00000013a9117c24 */ /* 0x000fe4000f8e02ff */
[----:B---3--:R-:W-:Y:S02]  /*13a90*/  IMAD R19, R168, UR19, RZ ;  /* 0x00000013a8137c24 */ /* 0x008fe4000f8e02ff */
[----:B------:R-:W-:Y:S02]  /*13aa0*/  IMAD R9, R167, UR19, RZ ;  /* 0x00000013a7097c24 */ /* 0x000fe4000f8e02ff */
[----:B------:R-:W-:Y:S01]  /*13ab0*/  IMAD.MOV.U32 R14, RZ, RZ, R8 ;  /* 0x000000ffff0e7224 */ /* 0x000fe200078e0008 */
[----:B------:R-:W-:Y:S01]  /*13ac0*/  @P1 STG.E desc[UR16][R6.64], R21 ;  /* 0x0000001506001986 */ /* 0x000fe2000c101910 */
[----:B------:R-:W-:-:S03]  /*13ad0*/  ISETP.GT.AND P1, PT, R0, 0xe1, P0 ;  /* 0x000000e10000780c */ /* 0x000fc60000724270 */
[----:B------:R0:W-:Y:S01]  /*13ae0*/  @P3 STG.E desc[UR16][R12.64+0x20], R17 ;  /* 0x000020110c003986 */ /* 0x0001e2000c101910 */
[----:B------:R-:W-:-:S03]  /*13af0*/  IADD3 R10, P3, R6, UR9, RZ ;  /* 0x00000009060a7c10 */ /* 0x000fc6000ff7e0ff */
[----:B------:R2:W-:Y:S01]  /*13b00*/  @P6 STG.E desc[UR16][R6.64+0x20], R19 ;  /* 0x0000201306006986 */ /* 0x0005e2000c101910 */
[----:B------:R-:W-:-:S03]  /*13b10*/  ISETP.GT.AND P6, PT, R0, 0xe0, P2 ;  /* 0x000000e00000780c */ /* 0x000fc600017c4270 */
[----:B------:R-:W-:Y:S01]  /*13b20*/  @P5 STG.E desc[UR16][R14.64], R9 ;  /* 0x000000090e005986 */ /* 0x000fe2000c101910 */
[C---:B------:R-:W-:Y:S02]  /*13b30*/  ISETP.GT.AND P5, PT, R0.reuse, 0xe1, P2 ;  /* 0x000000e10000780c */ /* 0x040fe400017a4270 */
[----:B------:R-:W-:Y:S01]  /*13b40*/  IADD3.X R11, R7, UR21, RZ, P3, !PT ;  /* 0x00000015070b7c10 */ /* 0x000fe20009ffe4ff */
[----:B0-----:R-:W-:Y:S01]  /*13b50*/  IMAD.U32 R13, RZ, RZ, UR20 ;  /* 0x00000014ff0d7e24 */ /* 0x001fe2000f8e00ff */
[----:B------:R-:W-:Y:S01]  /*13b60*/  ISETP.GT.AND P3, PT, R0, 0xe8, P0 ;  /* 0x000000e80000780c */ /* 0x000fe20000764270 */
[----:B------:R-:W-:Y:S02]  /*13b70*/  IMAD R17, R166, UR19, RZ ;  /* 0x00000013a6117c24 */ /* 0x000fe4000f8e02ff */
[----:B--2---:R-:W-:Y:S02]  /*13b80*/  IMAD R19, R165, UR19, RZ ;  /* 0x00000013a5137c24 */ /* 0x004fe4000f8e02ff */
[----:B------:R-:W-:Y:S01]  /*13b90*/  IMAD.WIDE.U32 R6, R13, 0x1c, R10 ;  /* 0x0000001c0d067825 */ /* 0x000fe200078e000a */
[----:B------:R0:W-:Y:S03]  /*13ba0*/  @P1 STG.E desc[UR16][R10.64], R17 ;  /* 0x000000110a001986 */ /* 0x0001e6000c101910 */
[----:B------:R-:W-:Y:S01]  /*13bb0*/  IMAD R21, R164, UR19, RZ ;  /* 0x00000013a4157c24 */ /* 0x000fe2000f8e02ff */
[----:B------:R2:W-:Y:S01]  /*13bc0*/  @P6 STG.E desc[UR16][R14.64+0x20], R19 ;  /* 0x000020130e006986 */ /* 0x0005e2000c101910 */
[----:B------:R-:W-:Y:S01]  /*13bd0*/  IMAD R23, R163, UR19, RZ ;  /* 0x00000013a3177c24 */ /* 0x000fe2000f8e02ff */
[----:B------:R-:W-:Y:S01]  /*13be0*/  MOV R12, R6 ;  /* 0x00000006000c7202 */ /* 0x000fe20000000f00 */
[----:B------:R-:W-:Y:S01]  /*13bf0*/  VIADD R13, R7, UR8 ;  /* 0x00000008070d7c36 */ /* 0x000fe20008000000 */
[C---:B------:R-:W-:Y:S01]  /*13c00*/  ISETP.GT.AND P1, PT, R0.reuse, 0xe9, P0 ;  /* 0x000000e90000780c */ /* 0x040fe20000724270 */
[----:B------:R3:W-:Y:S01]  /*13c10*/  @P5 STG.E desc[UR16][R10.64+0x20], R21 ;  /* 0x000020150a005986 */ /* 0x0007e2000c101910 */
[----:B------:R-:W-:-:S02]  /*13c20*/  ISETP.GT.AND P5, PT, R0, 0xe8, P2 ;  /* 0x000000e80000780c */ /* 0x000fc400017a4270 */
[----:B------:R-:W-:Y:S01]  /*13c30*/  IADD3 R8, P6, R10, UR9, RZ ;  /* 0x000000090a087c10 */ /* 0x000fe2000ffde0ff */
[----:B------:R-:W-:Y:S01]  /*13c40*/  @P3 STG.E desc[UR16][R12.64], R23 ;  /* 0x000000170c003986 */ /* 0x000fe2000c101910 */
[----:B------:R-:W-:Y:S01]  /*13c50*/  ISETP.GT.AND P3, PT, R0, 0xe9, P2 ;  /* 0x000000e90000780c */ /* 0x000fe20001764270 */
[----:B0-----:R-:W-:Y:S01]  /*13c60*/  IMAD R17, R161, UR19, RZ ;  /* 0x00000013a1117c24 */ /* 0x001fe2000f8e02ff */
[----:B------:R-:W-:Y:S01]  /*13c70*/  IADD3.X R9, R11, UR21, RZ, P6, !PT ;  /* 0x000000150b097c10 */ /* 0x000fe2000b7fe4ff */
[----:B--2---:R-:W-:Y:S02]  /*13c80*/  IMAD R15, R162, UR19, RZ ;  /* 0x00000013a20f7c24 */ /* 0x004fe4000f8e02ff */
[----:B------:R-:W-:-:S03]  /*13c90*/  IMAD R19, R160, UR19, RZ ;  /* 0x00000013a0137c24 */ /* 0x000fc6000f8e02ff */
[----:B------:R0:W-:Y:S04]  /*13ca0*/  @P1 STG.E desc[UR16][R8.64], R15 ;  /* 0x0000000f08001986 */ /* 0x0001e8000c101910 */
[----:B------:R2:W-:Y:S01]  /*13cb0*/  @P5 STG.E desc[UR16][R12.64+0x20], R17 ;  /* 0x000020110c005986 */ /* 0x0005e2000c101910 */
[----:B---3--:R-:W-:Y:S01]  /*13cc0*/  IADD3 R10, P5, R8, UR9, RZ ;  /* 0x00000009080a7c10 */ /* 0x008fe2000ffbe0ff */
[----:B------:R-:W-:Y:S01]  /*13cd0*/  IMAD.U32 R7, RZ, RZ, UR20 ;  /* 0x00000014ff077e24 */ /* 0x000fe2000f8e00ff */
[C---:B------:R-:W-:Y:S01]  /*13ce0*/  ISETP.GT.AND P1, PT, R0.reuse, 0xf0, P0 ;  /* 0x000000f00000780c */ /* 0x040fe20000724270 */
[----:B------:R3:W-:Y:S01]  /*13cf0*/  @P3 STG.E desc[UR16][R8.64+0x20], R19 ;  /* 0x0000201308003986 */ /* 0x0007e2000c101910 */
[----:B------:R-:W-:Y:S02]  /*13d00*/  ISETP.GT.AND P3, PT, R0, 0xf1, P0 ;  /* 0x000000f10000780c */ /* 0x000fe40000764270 */
[----:B------:R-:W-:-:S02]  /*13d10*/  IADD3.X R11, R9, UR21, RZ, P5, !PT ;  /* 0x00000015090b7c10 */ /* 0x000fc4000affe4ff */
[C---:B------:R-:W-:Y:S01]  /*13d20*/  ISETP.GT.AND P5, PT, R0.reuse, 0xf0, P2 ;  /* 0x000000f00000780c */ /* 0x040fe200017a4270 */
[----:B------:R-:W-:Y:S01]  /*13d30*/  IMAD.WIDE.U32 R6, R7, 0x1c, R8 ;  /* 0x0000001c07067825 */ /* 0x000fe200078e0008 */
[----:B------:R-:W-:-:S03]  /*13d40*/  ISETP.GT.AND P6, PT, R0, 0xf1, P2 ;  /* 0x000000f10000780c */ /* 0x000fc600017c4270 */
[----:B0-----:R-:W-:Y:S02]  /*13d50*/  IMAD.U32 R15, RZ, RZ, UR20 ;  /* 0x00000014ff0f7e24 */ /* 0x001fe4000f8e00ff */
[----:B------:R-:W-:Y:S02]  /*13d60*/  IMAD R21, R159, UR19, RZ ;  /* 0x000000139f157c24 */ /* 0x000fe4000f8e02ff */
[----:B------:R-:W-:Y:S02]  /*13d70*/  VIADD R7, R7, UR8 ;  /* 0x0000000807077c36 */ /* 0x000fe40008000000 */
[----:B--2---:R-:W-:-:S04]  /*13d80*/  IMAD.WIDE.U32 R12, R15, 0x1c, R10 ;  /* 0x0000001c0f0c7825 */ /* 0x004fc800078e000a */
[----:B------:R-:W-:Y:S02]  /*13d90*/  IMAD R15, R158, UR19, RZ ;  /* 0x000000139e0f7c24 */ /* 0x000fe4000f8e02ff */
[----:B------:R-:W-:Y:S02]  /*13da0*/  IMAD R17, R157, UR19, RZ ;  /* 0x000000139d117c24 */ /* 0x000fe4000f8e02ff */
[----:B---3--:R-:W-:Y:S01]  /*13db0*/  IMAD R19, R156, UR19, RZ ;  /* 0x000000139c137c24 */ /* 0x008fe2000f8e02ff */
[----:B------:R-:W-:Y:S01]  /*13dc0*/  @P1 STG.E desc[UR16][R6.64], R21 ;  /* 0x0000001506001986 */ /* 0x000fe2000c101910 */
[----:B------:R-:W-:-:S03]  /*13dd0*/  ISETP.GT.AND P1, PT, R0, 0xf8, P0 ;  /* 0x000000f80000780c */ /* 0x000fc60000724270 */
[----:B------:R0:W-:Y:S01]  /*13de0*/  @P3 STG.E desc[UR16][R10.64], R15 ;  /* 0x0000000f0a003986 */ /* 0x0001e2000c101910 */
[----:B------:R-:W-:-:S03]  /*13df0*/  ISETP.GT.AND P0, PT, R0, 0xf9, P0 ;  /* 0x000000f90000780c */ /* 0x000fc60000704270 */
[----:B------:R-:W-:Y:S01]  /*13e00*/  @P5 STG.E desc[UR16][R6.64+0x20], R17 ;  /* 0x0000201106005986 */ /* 0x000fe2000c101910 */
[----:B------:R-:W-:-:S03]  /*13e10*/  ISETP.GT.AND P5, PT, R0, 0xf8, P2 ;  /* 0x000000f80000780c */ /* 0x000fc600017a4270 */
[----:B------:R2:W-:Y:S01]  /*13e20*/  @P6 STG.E desc[UR16][R10.64+0x20], R19 ;  /* 0x000020130a006986 */ /* 0x0005e2000c101910 */
[----:B------:R-:W-:Y:S02]  /*13e30*/  IADD3 R8, P6, R10, UR9, RZ ;  /* 0x000000090a087c10 */ /* 0x000fe4000ffde0ff */
[----:B------:R-:W-:Y:S02]  /*13e40*/  ISETP.GT.AND P2, PT, R0, 0xf9, P2 ;  /* 0x000000f90000780c */ /* 0x000fe40001744270 */
[----:B------:R-:W-:Y:S01]  /*13e50*/  ISETP.GT.AND P3, PT, R154, 0x80, PT ;  /* 0x000000809a00780c */ /* 0x000fe20003f64270 */
[----:B------:R-:W-:Y:S01]  /*13e60*/  IMAD R23, R155, UR19, RZ ;  /* 0x000000139b177c24 */ /* 0x000fe2000f8e02ff */
[----:B------:R-:W-:Y:S02]  /*13e70*/  IADD3.X R9, R11, UR21, RZ, P6, !PT ;  /* 0x000000150b097c10 */ /* 0x000fe4000b7fe4ff */
[----:B------:R-:W-:Y:S02]  /*13e80*/  IADD3 R13, R13, UR8, RZ ;  /* 0x000000080d0d7c10 */ /* 0x000fe4000fffe0ff */
[----:B------:R-:W-:Y:S01]  /*13e90*/  ISETP.GT.AND P6, PT, R0, RZ, P3 ;  /* 0x000000ff0000720c */ /* 0x000fe20001fc4270 */
[----:B0-----:R-:W-:-:S02]  /*13ea0*/  IMAD R15, R152, UR19, RZ ;  /* 0x00000013980f7c24 */ /* 0x001fc4000f8e02ff */
[----:B--2---:R-:W-:Y:S01]  /*13eb0*/  IMAD R11, R22, UR19, RZ ;  /* 0x00000013160b7c24 */ /* 0x004fe2000f8e02ff */
[----:B------:R-:W-:Y:S01]  /*13ec0*/  @P1 STG.E desc[UR16][R12.64], R23 ;  /* 0x000000170c001986 */ /* 0x000fe2000c101910 */
[----:B------:R-:W-:Y:S01]  /*13ed0*/  IMAD R17, R20, UR19, RZ ;  /* 0x0000001314117c24 */ /* 0x000fe2000f8e02ff */
[----:B------:R-:W-:Y:S01]  /*13ee0*/  ISETP.GT.AND P1, PT, R154, 0x88, PT ;  /* 0x000000889a00780c */ /* 0x000fe20003f24270 */
[----:B------:R-:W-:Y:S01]  /*13ef0*/  IMAD R19, R24, UR19, RZ ;  /* 0x0000001318137c24 */ /* 0x000fe2000f8e02ff */
[----:B------:R-:W-:Y:S04]  /*13f00*/  @P0 STG.E desc[UR16][R8.64], R15 ;  /* 0x0000000f08000986 */ /* 0x000fe8000c101910 */
[----:B------:R-:W-:Y:S01]  /*13f10*/  @P5 STG.E desc[UR16][R12.64+0x20], R11 ;  /* 0x0000200b0c005986 */ /* 0x000fe2000c101910 */
[----:B------:R-:W-:-:S03]  /*13f20*/  ISETP.GT.AND P5, PT, R0, 0x1, P3 ;  /* 0x000000010000780c */ /* 0x000fc60001fa4270 */
[----:B------:R0:W-:Y:S01]  /*13f30*/  @P2 STG.E desc[UR16][R8.64+0x20], R17 ;  /* 0x0000201108002986 */ /* 0x0001e2000c101910 */
[C---:B------:R-:W-:Y:S02]  /*13f40*/  ISETP.GT.AND P2, PT, R0.reuse, RZ, P1 ;  /* 0x000000ff0000720c */ /* 0x040fe40000f44270 */
[C---:B------:R-:W-:Y:S01]  /*13f50*/  ISETP.GT.AND P0, PT, R0.reuse, 0x1, P1 ;  /* 0x000000010000780c */ /* 0x040fe20000f04270 */
[----:B------:R-:W-:Y:S01]  /*13f60*/  @P6 STG.E desc[UR16][R4.64+0x200], R19 ;  /* 0x0002001304006986 */ /* 0x000fe2000c101910 */
[----:B------:R-:W-:Y:S01]  /*13f70*/  IMAD.U32 R7, RZ, RZ, UR20 ;  /* 0x00000014ff077e24 */ /* 0x000fe2000f8e00ff */
[----:B------:R-:W-:Y:S01]  /*13f80*/  ISETP.GT.AND P6, PT, R0, 0x8, P3 ;  /* 0x000000080000780c */ /* 0x000fe20001fc4270 */
[----:B------:R-:W-:Y:S02]  /*13f90*/  IMAD R25, R25, UR19, RZ ;  /* 0x0000001319197c24 */ /* 0x000fe4000f8e02ff */
[----:B------:R-:W-:-:S04]  /*13fa0*/  IMAD.WIDE.U32 R6, R7, 0x1c, R2 ;  /* 0x0000001c07067825 */ /* 0x000fc800078e0002 */
[----:B0-----:R-:W-:Y:S02]  /*13fb0*/  IMAD R9, R26, UR19, RZ ;  /* 0x000000131a097c24 */ /* 0x001fe4000f8e02ff */
[----:B------:R-:W-:Y:S01]  /*13fc0*/  IMAD R27, R27, UR19, RZ ;  /* 0x000000131b1b7c24 */ /* 0x000fe2000f8e02ff */
[----:B------:R-:W-:Y:S01]  /*13fd0*/  @P5 STG.E desc[UR16][R2.64+0x200], R25 ;  /* 0x0002001902005986 */ /* 0x000fe2000c101910 */
[----:B------:R-:W-:Y:S02]  /*13fe0*/  VIADD R11, R7, UR8 ;  /* 0x00000008070b7c36 */ /* 0x000fe40008000000 */
[----:B------:R-:W-:Y:S01]  /*13ff0*/  IMAD.MOV.U32 R10, RZ, RZ, R6 ;  /* 0x000000ffff0a7224 */ /* 0x000fe200078e0006 */
[----:B------:R-:W-:Y:S01]  /*14000*/  @P2 STG.E desc[UR16][R4.64+0x220], R9 ;  /* 0x0002200904002986 */ /* 0x000fe2000c101910 */
[----:B------:R-:W-:Y:S01]  /*14010*/  IMAD R13, R28, UR19, RZ ;  /* 0x000000131c0d7c24 */ /* 0x000fe2000f8e02ff */
[----:B------:R-:W-:Y:S02]  /*14020*/  IADD3 R6, P5, R2, UR9, RZ ;  /* 0x0000000902067c10 */ /* 0x000fe4000ffbe0ff */
[----:B------:R0:W-:Y:S01]  /*14030*/  @P0 STG.E desc[UR16][R2.64+0x220], R27 ;  /* 0x0002201b02000986 */ /* 0x0001e2000c101910 */
[----:B------:R-:W-:-:S02]  /*14040*/  ISETP.GT.AND P0, PT, R0, 0x9, P3 ;  /* 0x000000090000780c */ /* 0x000fc40001f04270 */
[C---:B------:R-:W-:Y:S01]  /*14050*/  ISETP.GT.AND P2, PT, R0.reuse, 0x8, P1 ;  /* 0x000000080000780c */ /* 0x040fe20000f44270 */
[----:B------:R2:W-:Y:S01]  /*14060*/  @P6 STG.E desc[UR16][R10.64+0x200], R13 ;  /* 0x0002000d0a006986 */ /* 0x0005e2000c101910 */
[C---:B------:R-:W-:Y:S02]  /*14070*/  ISETP.GT.AND P6, PT, R0.reuse, 0x9, P1 ;  /* 0x000000090000780c */ /* 0x040fe40000fc4270 */
[----:B------:R-:W-:Y:S02]  /*14080*/  IADD3.X R7, R3, UR21, RZ, P5, !PT ;  /* 0x0000001503077c10 */ /* 0x000fe4000affe4ff */
[----:B------:R-:W-:Y:S02]  /*14090*/  MOV R17, UR20 ;  /* 0x0000001400117c02 */ /* 0x000fe40008000f00 */
[----:B------:R-:W-:Y:S01]  /*140a0*/  ISETP.GT.AND P5, PT, R0, 0x10, P3 ;  /* 0x000000100000780c */ /* 0x000fe20001fa4270 */
[----:B------:R-:W-:Y:S02]  /*140b0*/  IMAD R29, R29, UR19, RZ ;  /* 0x000000131d1d7c24 */ /* 0x000fe4000f8e02ff */
[----:B0-----:R-:W-:-:S04]  /*140c0*/  IMAD.WIDE.U32 R2, R17, 0x1c, R6 ;  /* 0x0000001c11027825 */ /* 0x001fc800078e0006 */
[----:B------:R-:W-:Y:S02]  /*140d0*/  IMAD R15, R30, UR19, RZ ;  /* 0x000000131e0f7c24 */ /* 0x000fe4000f8e02ff */
[----:B------:R-:W-:Y:S01]  /*140e0*/  IMAD R31, R31, UR19, RZ ;  /* 0x000000131f1f7c24 */ /* 0x000fe2000f8e02ff */
[----:B------:R-:W-:Y:S01]  /*140f0*/  @P0 STG.E desc[UR16][R6.64+0x200], R29 ;  /* 0x0002001d06000986 */ /* 0x000fe2000c101910 */
[----:B------:R-:W-:Y:S02]  /*14100*/  VIADD R9, R3, UR8 ;  /* 0x0000000803097c36 */ /* 0x000fe40008000000 */
[----:B--2---:R-:W-:Y:S02]  /*14110*/  IMAD R13, R32, UR19, RZ ;  /* 0x00000013200d7c24 */ /* 0x004fe4000f8e02ff */
[----:B------:R-:W-:Y:S01]  /*14120*/  IMAD.MOV.U32 R8, RZ, RZ, R2 ;  /* 0x000000ffff087224 */ /* 0x000fe200078e0002 */
[C---:B------:R-:W-:Y:S01]  /*14130*/  ISETP.GT.AND P0, PT, R0.reuse, 0x11, P3 ;  /* 0x000000110000780c */ /* 0x040fe20001f04270 */
[----:B------:R0:W-:Y:S01]  /*14140*/  @P2 STG.E desc[UR16][R10.64+0x220], R15 ;  /* 0x0002200f0a002986 */ /* 0x0001e2000c101910 */
[----:B------:R-:W-:-:S03]  /*14150*/  ISETP.GT.AND P2, PT, R0, 0x10, P1 ;  /* 0x000000100000780c */ /* 0x000fc60000f44270 */
[----:B------:R-:W-:Y:S01]  /*14160*/  @P6 STG.E desc[UR16][R6.64+0x220], R31 ;  /* 0x0002201f06006986 */ /* 0x000fe2000c101910 */
[----:B------:R-:W-:-:S03]  /*14170*/  IADD3 R4, P6, R6, UR9, RZ ;  /* 0x0000000906047c10 */ /* 0x000fc6000ffde0ff */
[----:B------:R2:W-:Y:S01]  /*14180*/  @P5 STG.E desc[UR16][R8.64+0x200], R13 ;  /* 0x0002000d08005986 */ /* 0x0005e2000c101910 */
[C---:B------:R-:W-:Y:S01]  /*14190*/  ISETP.GT.AND P5, PT, R0.reuse, 0x11, P1 ;  /* 0x000000110000780c */ /* 0x040fe20000fa4270 */
[----:B------:R-:W-:Y:S01]  /*141a0*/  IMAD R33, R33, UR19, RZ ;  /* 0x0000001321217c24 */ /* 0x000fe2000f8e02ff */
[----:B------:R-:W-:Y:S01]  /*141b0*/  IADD3.X R5, R7, UR21, RZ, P6, !PT ;  /* 0x0000001507057c10 */ /* 0x000fe2000b7fe4ff */
[----:B------:R-:W-:Y:S01]  /*141c0*/  IMAD.U32 R3, RZ, RZ, UR20 ;  /* 0x00000014ff037e24 */ /* 0x000fe2000f8e00ff */
[----:B------:R-:W-:Y:S01]  /*141d0*/  ISETP.GT.AND P6, PT, R0, 0x18, P3 ;  /* 0x000000180000780c */ /* 0x000fe20001fc4270 */
[----:B0-----:R-:W-:Y:S02]  /*141e0*/  IMAD R15, R34, UR19, RZ ;  /* 0x00000013220f7c24 */ /* 0x001fe4000f8e02ff */
[----:B------:R-:W-:Y:S01]  /*141f0*/  IMAD R35, R35, UR19, RZ ;  /* 0x0000001323237c24 */ /* 0x000fe2000f8e02ff */
[----:B------:R-:W-:Y:S01]  /*14200*/  @P0 STG.E desc[UR16][R4.64+0x200], R33 ;  /* 0x0002002104000986 */ /* 0x000fe2000c101910 */
[----:B------:R-:W-:Y:S01]  /*14210*/  IMAD.WIDE.U32 R2, R3, 0x1c, R4 ;  /* 0x0000001c03027825 */ /* 0x000fe200078e0004 */
[----:B------:R-:W-:-:S02]  /*14220*/  ISETP.GT.AND P0, PT, R0, 0x19, P3 ;  /* 0x000000190000780c */ /* 0x000fc40001f04270 */
[----:B------:R0:W-:Y:S01]  /*14230*/  @P2 STG.E desc[UR16][R8.64+0x220], R15 ;  /* 0x0002200f08002986 */ /* 0x0001e2000c101910 */
[----:B--2---:R-:W-:Y:S01]  /*14240*/  IMAD R13, R36, UR19, RZ ;  /* 0x00000013240d7c24 */ /* 0x004fe2000f8e02ff */
[----:B------:R-:W-:Y:S01]  /*14250*/  IADD3 R11, R3, UR8, RZ ;  /* 0x00000008030b7c10 */ /* 0x000fe2000fffe0ff */
[----:B------:R-:W-:Y:S01]  /*14260*/  IMAD.MOV.U32 R10, RZ, RZ, R2 ;  /* 0x000000ffff0a7224 */ /* 0x000fe200078e0002 */
[----:B------:R2:W-:Y:S01]  /*14270*/  @P5 STG.E desc[UR16][R4.64+0x220], R35 ;  /* 0x0002202304005986 */ /* 0x0005e2000c101910 */
[----:B------:R-:W-:Y:S01]  /*14280*/  IADD3 R6, P5, R4, UR9, RZ ;  /* 0x0000000904067c10 */ /* 0x000fe2000ffbe0ff */
[----:B------:R-:W-:Y:S01]  /*14290*/  IMAD R37, R37, UR19, RZ ;  /* 0x0000001325257c24 */ /* 0x000fe2000f8e02ff */
[C---:B------:R-:W-:Y:S01]  /*142a0*/  ISETP.GT.AND P2, PT, R0.reuse, 0x18, P1 ;  /* 0x000000180000780c */ /* 0x040fe20000f44270 */
[----:B------:R3:W-:Y:S01]  /*142b0*/  @P6 STG.E desc[UR16][R10.64+0x200], R13 ;  /* 0x0002000d0a006986 */ /* 0x0007e2000c101910 */
[----:B------:R-:W-:Y:S02]  /*142c0*/  IADD3.X R7, R5, UR21, RZ, P5, !PT ;  /* 0x0000001505077c10 */ /* 0x000fe4000affe4ff */
[----:B------:R-:W-:Y:S01]  /*142d0*/  ISETP.GT.AND P6, PT, R0, 0x19, P1 ;  /* 0x000000190000780c */ /* 0x000fe20000fc4270 */
[----:B------:R-:W-:-:S02]  /*142e0*/  IMAD.U32 R3, RZ, RZ, UR20 ;  /* 0x00000014ff037e24 */ /* 0x000fc4000f8e00ff */
[----:B------:R-:W-:Y:S01]  /*142f0*/  @P0 STG.E desc[UR16][R6.64+0x200], R37 ;  /* 0x0002002506000986 */ /* 0x000fe2000c101910 */
[----:B------:R-:W-:Y:S01]  /*14300*/  ISETP.GT.AND P0, PT, R0, 0x20, P3 ;  /* 0x000000200000780c */ /* 0x000fe20001f04270 */
[----:B0-----:R-:W-:Y:S02]  /*14310*/  IMAD R9, R38, UR19, RZ ;  /* 0x0000001326097c24 */ /* 0x001fe4000f8e02ff */
[----:B------:R-:W-:-:S04]  /*14320*/  IMAD.WIDE.U32 R2, R3, 0x1c, R6 ;  /* 0x0000001c03027825 */ /* 0x000fc800078e0006 */
[----:B------:R-:W-:Y:S01]  /*14330*/  IMAD R39, R39, UR19, RZ ;  /* 0x0000001327277c24 */ /* 0x000fe2000f8e02ff */
[----:B------:R0:W-:Y:S01]  /*14340*/  @P2 STG.E desc[UR16][R10.64+0x220], R9 ;  /* 0x000220090a002986 */ /* 0x0001e2000c101910 */
[----:B--2---:R-:W-:Y:S01]  /*14350*/  IADD3 R4, P2, R6, UR9, RZ ;  /* 0x0000000906047c10 */ /* 0x004fe2000ff5e0ff */
[----:B------:R-:W-:Y:S01]  /*14360*/  IMAD R15, R40, UR19, RZ ;  /* 0x00000013280f7c24 */ /* 0x000fe2000f8e02ff */
[----:B------:R-:W-:Y:S01]  /*14370*/  MOV R12, R2 ;  /* 0x00000002000c7202 */ /* 0x000fe20000000f00 */
[----:B---3--:R-:W-:Y:S01]  /*14380*/  VIADD R13, R3, UR8 ;  /* 0x00000008030d7c36 */ /* 0x008fe20008000000 */
[----:B------:R2:W-:Y:S01]  /*14390*/  @P6 STG.E desc[UR16][R6.64+0x220], R39 ;  /* 0x0002202706006986 */ /* 0x0005e2000c101910 */
[C---:B------:R-:W-:Y:S02]  /*143a0*/  ISETP.GT.AND P6, PT, R0.reuse, 0x21, P3 ;  /* 0x000000210000780c */ /* 0x040fe40001fc4270 */
[----:B------:R-:W-:Y:S02]  /*143b0*/  IADD3.X R5, R7, UR21, RZ, P2, !PT ;  /* 0x0000001507057c10 */ /* 0x000fe400097fe4ff */
[C---:B------:R-:W-:Y:S01]  /*143c0*/  ISETP.GT.AND P5, PT, R0.reuse, 0x20, P1 ;  /* 0x000000200000780c */ /* 0x040fe20000fa4270 */
[----:B------:R3:W-:Y:S01]  /*143d0*/  @P0 STG.E desc[UR16][R12.64+0x200], R15 ;  /* 0x0002000f0c000986 */ /* 0x0007e2000c101910 */
[----:B------:R-:W-:-:S02]  /*143e0*/  ISETP.GT.AND P2, PT, R0, 0x21, P1 ;  /* 0x000000210000780c */ /* 0x000fc40000f44270 */
[----:B------:R-:W-:Y:S01]  /*143f0*/  ISETP.GT.AND P0, PT, R0, 0x28, P3 ;  /* 0x000000280000780c */ /* 0x000fe20001f04270 */
[----:B0-----:R-:W-:-:S04]  /*14400*/  IMAD.WIDE.U32 R8, R17, 0x1c, R4 ;  /* 0x0000001c11087825 */ /* 0x001fc800078e0004 */
[----:B------:R-:W-:Y:S02]  /*14410*/  IMAD R41, R41, UR19, RZ ;  /* 0x0000001329297c24 */ /* 0x000fe4000f8e02ff */
[----:B--2---:R-:W-:Y:S02]  /*14420*/  IMAD R7, R42, UR19, RZ ;  /* 0x000000132a077c24 */ /* 0x004fe4000f8e02ff */
[----:B------:R-:W-:Y:S01]  /*14430*/  IMAD R43, R43, UR19, RZ ;  /* 0x000000132b2b7c24 */ /* 0x000fe2000f8e02ff */
[----:B------:R-:W-:Y:S01]  /*14440*/  @P6 STG.E desc[UR16][R4.64+0x200], R41 ;  /* 0x0002002904006986 */ /* 0x000fe2000c101910 */
[----:B------:R-:W-:Y:S02]  /*14450*/  VIADD R9, R9, UR8 ;  /* 0x0000000809097c36 */ /* 0x000fe40008000000 */
[----:B------:R-:W-:Y:S01]  /*14460*/  IMAD R11, R44, UR19, RZ ;  /* 0x000000132c0b7c24 */ /* 0x000fe2000f8e02ff */
[----:B------:R0:W-:Y:S01]  /*14470*/  @P5 STG.E desc[UR16][R12.64+0x220], R7 ;  /* 0x000220070c005986 */ /* 0x0001e2000c101910 */
[----:B------:R-:W-:-:S03]  /*14480*/  IADD3 R2, P6, R4, UR9, RZ ;  /* 0x0000000904027c10 */ /* 0x000fc6000ffde0ff */
[----:B------:R2:W-:Y:S01]  /*14490*/  @P2 STG.E desc[UR16][R4.64+0x220], R43 ;  /* 0x0002202b04002986 */ /* 0x0005e2000c101910 */
[C---:B------:R-:W-:Y:S02]  /*144a0*/  ISETP.GT.AND P2, PT, R0.reuse, 0x29, P3 ;  /* 0x000000290000780c */ /* 0x040fe40001f44270 */
[C---:B------:R-:W-:Y:S01]  /*144b0*/  ISETP.GT.AND P5, PT, R0.reuse, 0x28, P1 ;  /* 0x000000280000780c */ /* 0x040fe20000fa4270 */
[----:B------:R4:W-:Y:S01]  /*144c0*/  @P0 STG.E desc[UR16][R8.64+0x200], R11 ;  /* 0x0002000b08000986 */ /* 0x0009e2000c101910 */
[C---:B------:R-:W-:Y:S01]  /*144d0*/  ISETP.GT.AND P0, PT, R0.reuse, 0x29, P1 ;  /* 0x000000290000780c */ /* 0x040fe20000f04270 */
[----:B---3--:R-:W-:Y:S01]  /*144e0*/  IMAD.U32 R15, RZ, RZ, UR20 ;  /* 0x00000014ff0f7e24 */ /* 0x008fe2000f8e00ff */
[----:B------:R-:W-:Y:S02]  /*144f0*/  IADD3.X R3, R5, UR21, RZ, P6, !PT ;  /* 0x0000001505037c10 */ /* 0x000fe4000b7fe4ff */
[----:B------:R-:W-:Y:S01]  /*14500*/  ISETP.GT.AND P6, PT, R0, 0x30, P3 ;  /* 0x000000300000780c */ /* 0x000fe20001fc4270 */
[----:B------:R-:W-:-:S02]  /*14510*/  IMAD R45, R45, UR19, RZ ;  /* 0x000000132d2d7c24 */ /* 0x000fc4000f8e02ff */
[----:B0-----:R-:W-:Y:S02]  /*14520*/  IMAD R13, R46, UR19, RZ ;  /* 0x000000132e0d7c24 */ /* 0x001fe4000f8e02ff */
[----:B--2---:R-:W-:Y:S01]  /*14530*/  IMAD.WIDE.U32 R4, R15, 0x1c, R2 ;  /* 0x0000001c0f047825 */ /* 0x004fe200078e0002 */
[----:B------:R-:W-:Y:S03]  /*14540*/  @P2 STG.E desc[UR16][R2.64+0x200], R45 ;  /* 0x0002002d02002986 */ /* 0x000fe6000c101910 */
[----:B------:R-:W-:Y:S01]  /*14550*/  IMAD R47, R47, UR19, RZ ;  /* 0x000000132f2f7c24 */ /* 0x000fe2000f8e02ff */
[----:B------:R0:W-:Y:S01]  /*14560*/  @P5 STG.E desc[UR16][R8.64+0x220], R13 ;  /* 0x0002200d08005986 */ /* 0x0001e2000c101910 */
[----:B----4-:R-:W-:Y:S01]  /*14570*/  VIADD R11, R5, UR8 ;  /* 0x00000008050b7c36 */ /* 0x010fe20008000000 */
[----:B------:R-:W-:Y:S01]  /*14580*/  MOV R10, R4 ;  /* 0x00000004000a7202 */ /* 0x000fe20000000f00 */
[----:B------:R-:W-:Y:S01]  /*14590*/  IMAD R5, R48, UR19, RZ ;  /* 0x0000001330057c24 */ /* 0x000fe2000f8e02ff */
[----:B------:R2:W-:Y:S01]  /*145a0*/  @P0 STG.E desc[UR16][R2.64+0x220], R47 ;  /* 0x0002202f02000986 */ /* 0x0005e2000c101910 */
[----:B------:R-:W-:-:S02]  /*145b0*/  ISETP.GT.AND P0, PT, R0, 0x31, P3 ;  /* 0x000000310000780c */ /* 0x000fc40001f04270 */
[----:B------:R-:W-:Y:S01]  /*145c0*/  ISETP.GT.AND P2, PT, R0, 0x30, P1 ;  /* 0x000000300000780c */ /* 0x000fe20000f44270 */
[----:B------:R3:W-:Y:S01]  /*145d0*/  @P6 STG.E desc[UR16][R10.64+0x200], R5 ;  /* 0x000200050a006986 */ /* 0x0007e2000c101910 */
[----:B------:R-:W-:Y:S02]  /*145e0*/  IADD3 R6, P5, R2, UR9, RZ ;  /* 0x0000000902067c10 */ /* 0x000fe4000ffbe0ff */
[C---:B------:R-:W-:Y:S01]  /*145f0*/  ISETP.GT.AND P6, PT, R0.reuse, 0x31, P1 ;  /* 0x000000310000780c */ /* 0x040fe20000fc4270 */
[----:B------:R-:W-:Y:S01]  /*14600*/  IMAD R49, R49, UR19, RZ ;  /* 0x0000001331317c24 */ /* 0x000fe2000f8e02ff */
[----:B------:R-:W-:Y:S01]  /*14610*/  IADD3.X R7, R3, UR21, RZ, P5, !PT ;  /* 0x0000001503077c10 */ /* 0x000fe2000affe4ff */
[----:B0-----:R-:W-:Y:S01]  /*14620*/  IMAD.U32 R9, RZ, RZ, UR20 ;  /* 0x00000014ff097e24 */ /* 0x001fe2000f8e00ff */
[----:B------:R-:W-:Y:S01]  /*14630*/  ISETP.GT.AND P5, PT, R0, 0x38, P3 ;  /* 0x000000380000780c */ /* 0x000fe20001fa4270 */
[----:B------:R-:W-:Y:S02]  /*14640*/  IMAD R13, R50, UR19, RZ ;  /* 0x00000013320d7c24 */ /* 0x000fe4000f8e02ff */
[----:B------:R-:W-:Y:S01]  /*14650*/  IMAD R51, R51, UR19, RZ ;  /* 0x0000001333337c24 */ /* 0x000fe2000f8e02ff */
[----:B------:R-:W-:Y:S01]  /*14660*/  @P0 STG.E desc[UR16][R6.64+0x200], R49 ;  /* 0x0002003106000986 */ /* 0x000fe2000c101910 */
[----:B------:R-:W-:Y:S01]  /*14670*/  ISETP.GT.AND P0, PT, R0, 0x39, P3 ;  /* 0x000000390000780c */ /* 0x000fe20001f04270 */
[----:B--2---:R-:W-:-:S02]  /*14680*/  IMAD.WIDE.U32 R2, R9, 0x1c, R6 ;  /* 0x0000001c09027825 */ /* 0x004fc400078e0006 */
[----:B------:R0:W-:Y:S02]  /*14690*/  @P2 STG.E desc[UR16][R10.64+0x220], R13 ;  /* 0x0002200d0a002986 */ /* 0x0001e4000c101910 */
[----:B------:R-:W-:Y:S02]  /*146a0*/  IMAD R15, R52, UR19, RZ ;  /* 0x00000013340f7c24 */ /* 0x000fe4000f8e02ff */
[----:B------:R2:W-:Y:S01]  /*146b0*/  @P6 STG.E desc[UR16][R6.64+0x220], R51 ;  /* 0x0002203306006986 */ /* 0x0005e2000c101910 */
[----:B------:R-:W-:Y:S01]  /*146c0*/  IADD3 R4, P6, R6, UR9, RZ ;  /* 0x0000000906047c10 */ /* 0x000fe2000ffde0ff */
[----:B------:R-:W-:Y:S02]  /*146d0*/  VIADD R9, R3, UR8 ;  /* 0x0000000803097c36 */ /* 0x000fe40008000000 */
[----:B------:R-:W-:Y:S01]  /*146e0*/  IMAD.MOV.U32 R8, RZ, RZ, R2 ;  /* 0x000000ffff087224 */ /* 0x000fe200078e0002 */
[----:B------:R-:W-:Y:S01]  /*146f0*/  ISETP.GT.AND P2, PT, R0, 0x38, P1 ;  /* 0x000000380000780c */ /* 0x000fe20000f44270 */
[----:B------:R-:W-:Y:S01]  /*14700*/  IMAD R53, R53, UR19, RZ ;  /* 0x0000001335357c24 */ /* 0x000fe2000f8e02ff */
[----:B---3--:R-:W-:-:S02]  /*14710*/  IADD3.X R5, R7, UR21, RZ, P6, !PT ;  /* 0x0000001507057c10 */ /* 0x008fc4000b7fe4ff */
[----:B------:R3:W-:Y:S01]  /*14720*/  @P5 STG.E desc[UR16][R8.64+0x200], R15 ;  /* 0x0002000f08005986 */ /* 0x0007e2000c101910 */
[C---:B------:R-:W-:Y:S02]  /*14730*/  ISETP.GT.AND P5, PT, R0.reuse, 0x39, P1 ;  /* 0x000000390000780c */ /* 0x040fe40000fa4270 */
[----:B------:R-:W-:Y:S01]  /*14740*/  MOV R3, UR20 ;  /* 0x0000001400037c02 */ /* 0x000fe20008000f00 */
[----:B------:R-:W-:Y:S01]  /*14750*/  @P0 STG.E desc[UR16][R4.64+0x200], R53 ;  /* 0x0002003504000986 */ /* 0x000fe2000c101910 */
[----:B------:R-:W-:Y:S01]  /*14760*/  ISETP.GT.AND P0, PT, R0, 0x40, P3 ;  /* 0x000000400000780c */ /* 0x000fe20001f04270 */
[----:B0-----:R-:W-:Y:S02]  /*14770*/  IMAD R13, R54, UR19, RZ ;  /* 0x00000013360d7c24 */ /* 0x001fe4000f8e02ff */
[----:B------:R-:W-:-:S03]  /*14780*/  IMAD.WIDE.U32 R2, R3, 0x1c, R4 ;  /* 0x0000001c03027825 */ /* 0x000fc600078e0004 */
[----:B------:R0:W-:Y:S01]  /*14790*/  @P2 STG.E desc[UR16][R8.64+0x220], R13 ;  /* 0x0002200d08002986 */ /* 0x0001e2000c101910 */
[----:B------:R-:W-:Y:S01]  /*147a0*/  IMAD R55, R55, UR19, RZ ;  /* 0x0000001337377c24 */ /* 0x000fe2000f8e02ff */
[----:B--2---:R-:W-:Y:S01]  /*147b0*/  IADD3 R6, P2, R4, UR9, RZ ;  /* 0x0000000904067c10 */ /* 0x004fe2000ff5e0ff */
[----:B---3--:R-:W-:Y:S02]  /*147c0*/  IMAD R15, R56, UR19, RZ ;  /* 0x00000013380f7c24 */ /* 0x008fe4000f8e02ff */
[----:B------:R-:W-:Y:S02]  /*147d0*/  VIADD R11, R3, UR8 ;  /* 0x00000008030b7c36 */ /* 0x000fe40008000000 */
[----:B------:R-:W-:Y:S01]  /*147e0*/  IMAD.MOV.U32 R10, RZ, RZ, R2 ;  /* 0x000000ffff0a7224 */ /* 0x000fe200078e0002 */
[----:B------:R2:W-:Y:S01]  /*147f0*/  @P5 STG.E desc[UR16][R4.64+0x220], R55 ;  /* 0x0002203704005986 */ /* 0x0005e2000c101910 */
[----:B------:R-:W-:Y:S02]  /*14800*/  ISETP.GT.AND P6, PT, R0, 0x41, P3 ;  /* 0x000000410000780c */ /* 0x000fe40001fc4270 */
[----:B------:R-:W-:-:S02]  /*14810*/  IADD3.X R7, R5, UR21, RZ, P2, !PT ;  /* 0x0000001505077c10 */ /* 0x000fc400097fe4ff */
[C---:B------:R-:W-:Y:S01]  /*14820*/  ISETP.GT.AND P5, PT, R0.reuse, 0x40, P1 ;  /* 0x000000400000780c */ /* 0x040fe20000fa4270 */
[----:B------:R-:W-:Y:S01]  /*14830*/  @P0 STG.E desc[UR16][R10.64+0x200], R15 ;  /* 0x0002000f0a000986 */ /* 0x000fe2000c101910 */
[C---:B------:R-:W-:Y:S02]  /*14840*/  ISETP.GT.AND P2, PT, R0.reuse, 0x41, P1 ;  /* 0x000000410000780c */ /* 0x040fe40000f44270 */
        /* <DEDUP_REMOVED lines=13> */
[----:B------:R-:W-:Y:S01]  /*14920*/  @P0 STG.E desc[UR16][R8.64+0x200], R13 ;  /* 0x0002000d08000986 */ /* 0x000fe2000c101910 */
[C---:B------:R-:W-:Y:S02]  /*14930*/  ISETP.GT.AND P0, PT, R0.reuse, 0x49, P1 ;  /* 0x000000490000780c */ /* 0x040fe40000f04270 */
[----:B------:R-:W-:Y:S02]  /*14940*/  IADD3.X R3, R7, UR21, RZ, P6, !PT ;  /* 0x0000001507037c10 */ /* 0x000fe4000b7fe4ff */
[----:B------:R-:W-:Y:S01]  /*14950*/  ISETP.GT.AND P6, PT, R0, 0x50, P3 ;  /* 0x000000500000780c */ /* 0x000fe20001fc4270 */
[----:B------:R-:W-:-:S02]  /*14960*/  IMAD R61, R61, UR19, RZ ;  /* 0x000000133d3d7c24 */ /* 0x000fc4000f8e02ff */
[----:B0-----:R-:W-:-:S04]  /*14970*/  IMAD.WIDE.U32 R4, R17, 0x1c, R2 ;  /* 0x0000001c11047825 */ /* 0x001fc800078e0002 */
[----:B------:R-:W-:Y:S02]  /*14980*/  IMAD R15, R62, UR19, RZ ;  /* 0x000000133e0f7c24 */ /* 0x000fe4000f8e02ff */
[----:B------:R-:W-:Y:S01]  /*14990*/  IMAD R63, R63, UR19, RZ ;  /* 0x000000133f3f7c24 */ /* 0x000fe2000f8e02ff */
[----:B------:R-:W-:Y:S01]  /*149a0*/  @P2 STG.E desc[UR16][R2.64+0x200], R61 ;  /* 0x0002003d02002986 */ /* 0x000fe2000c101910 */
[----:B------:R-:W-:Y:S01]  /*149b0*/  IADD3 R11, R5, UR8, RZ ;  /* 0x00000008050b7c10 */ /* 0x000fe2000fffe0ff */
[----:B------:R-:W-:Y:S02]  /*149c0*/  IMAD R5, R64, UR19, RZ ;  /* 0x0000001340057c24 */ /* 0x000fe4000f8e02ff */
[----:B------:R0:W-:Y:S01]  /*149d0*/  @P5 STG.E desc[UR16][R8.64+0x220], R15 ;  /* 0x0002200f08005986 */ /* 0x0001e2000c101910 */
[----:B------:R-:W-:-:S03]  /*149e0*/  IMAD.MOV.U32 R10, RZ, RZ, R4 ;  /* 0x000000ffff0a7224 */ /* 0x000fc600078e0004 */
[----:B------:R3:W-:Y:S01]  /*149f0*/  @P0 STG.E desc[UR16][R2.64+0x220], R63 ;  /* 0x0002203f02000986 */ /* 0x0007e2000c101910 */
[C---:B------:R-:W-:Y:S02]  /*14a00*/  ISETP.GT.AND P0, PT, R0.reuse, 0x51, P3 ;  /* 0x000000510000780c */ /* 0x040fe40001f04270 */
[----:B------:R-:W-:Y:S01]  /*14a10*/  ISETP.GT.AND P2, PT, R0, 0x50, P1 ;  /* 0x000000500000780c */ /* 0x000fe20000f44270 */
[----:B------:R4:W-:Y:S01]  /*14a20*/  @P6 STG.E desc[UR16][R10.64+0x200], R5 ;  /* 0x000200050a006986 */ /* 0x0009e2000c101910 */
[----:B--2---:R-:W-:Y:S02]  /*14a30*/  IADD3 R6, P5, R2, UR9, RZ ;  /* 0x0000000902067c10 */ /* 0x004fe4000ffbe0ff */
[C---:B------:R-:W-:Y:S01]  /*14a40*/  ISETP.GT.AND P6, PT, R0.reuse, 0x51, P1 ;  /* 0x000000510000780c */ /* 0x040fe20000fc4270 */
[----:B------:R-:W-:Y:S01]  /*14a50*/  IMAD R65, R65, UR19, RZ ;  /* 0x0000001341417c24 */ /* 0x000fe2000f8e02ff */
[----:B------:R-:W-:Y:S01]  /*14a60*/  IADD3.X R7, R3, UR21, RZ, P5, !PT ;  /* 0x0000001503077c10 */ /* 0x000fe2000affe4ff */
[----:B0-----:R-:W-:Y:S01]  /*14a70*/  IMAD.U32 R9, RZ, RZ, UR20 ;  /* 0x00000014ff097e24 */ /* 0x001fe2000f8e00ff */
[----:B------:R-:W-:Y:S01]  /*14a80*/  ISETP.GT.AND P5, PT, R0, 0x58, P3 ;  /* 0x000000580000780c */ /* 0x000fe20001fa4270 */
[----:B------:R-:W-:-:S02]  /*14a90*/  IMAD R13, R66, UR19, RZ ;  /* 0x00000013420d7c24 */ /* 0x000fc4000f8e02ff */
[----:B------:R-:W-:Y:S01]  /*14aa0*/  IMAD R67, R67, UR19, RZ ;  /* 0x0000001343437c24 */ /* 0x000fe2000f8e02ff */
[----:B------:R-:W-:Y:S01]  /*14ab0*/  @P0 STG.E desc[UR16][R6.64+0x200], R65 ;  /* 0x0002004106000986 */ /* 0x000fe2000c101910 */
[----:B---3--:R-:W-:Y:S01]  /*14ac0*/  IMAD.WIDE.U32 R2, R9, 0x1c, R6 ;  /* 0x0000001c09027825 */ /* 0x008fe200078e0006 */
[----:B------:R-:W-:Y:S02]  /*14ad0*/  ISETP.GT.AND P0, PT, R0, 0x59, P3 ;  /* 0x000000590000780c */ /* 0x000fe40001f04270 */
[----:B------:R0:W-:Y:S01]  /*14ae0*/  @P2 STG.E desc[UR16][R10.64+0x220], R13 ;  /* 0x0002200d0a002986 */ /* 0x0001e2000c101910 */
[----:B------:R-:W-:Y:S01]  /*14af0*/  IMAD R15, R68, UR19, RZ ;  /* 0x00000013440f7c24 */ /* 0x000fe2000f8e02ff */
[----:B------:R-:W-:Y:S02]  /*14b00*/  MOV R8, R2 ;  /* 0x0000000200087202 */ /* 0x000fe40000000f00 */
[----:B------:R2:W-:Y:S01]  /*14b10*/  @P6 STG.E desc[UR16][R6.64+0x220], R67 ;  /* 0x0002204306006986 */ /* 0x0005e2000c101910 */
[----:B------:R-:W-:Y:S01]  /*14b20*/  IADD3 R4, P6, R6, UR9, RZ ;  /* 0x0000000906047c10 */ /* 0x000fe2000ffde0ff */
[----:B------:R-:W-:Y:S01]  /*14b30*/  VIADD R9, R3, UR8 ;  /* 0x0000000803097c36 */ /* 0x000fe20008000000 */
[----:B------:R-:W-:Y:S01]  /*14b40*/  ISETP.GT.AND P2, PT, R0, 0x58, P1 ;  /* 0x000000580000780c */ /* 0x000fe20000f44270 */
[----:B------:R-:W-:Y:S01]  /*14b50*/  IMAD R69, R69, UR19, RZ ;  /* 0x0000001345457c24 */ /* 0x000fe2000f8e02ff */
[----:B----4-:R-:W-:-:S02]  /*14b60*/  IADD3.X R5, R7, UR21, RZ, P6, !PT ;  /* 0x0000001507057c10 */ /* 0x010fc4000b7fe4ff */
[----:B------:R3:W-:Y:S01]  /*14b70*/  @P5 STG.E desc[UR16][R8.64+0x200], R15 ;  /* 0x0002000f08005986 */ /* 0x0007e2000c101910 */
[C---:B------:R-:W-:Y:S01]  /*14b80*/  ISETP.GT.AND P5, PT, R0.reuse, 0x59, P1 ;  /* 0x000000590000780c */ /* 0x040fe20000fa4270 */
[----:B------:R-:W-:Y:S02]  /*14b90*/  IMAD.U32 R3, RZ, RZ, UR20 ;  /* 0x00000014ff037e24 */ /* 0x000fe4000f8e00ff */
        /* <DEDUP_REMOVED lines=14> */
[----:B------:R3:W-:Y:S01]  /*14c80*/  @P0 STG.E desc[UR16][R10.64+0x200], R15 ;  /* 0x0002000f0a000986 */ /* 0x0007e2000c101910 */
[C---:B------:R-:W-:Y:S02]  /*14c90*/  ISETP.GT.AND P2, PT, R0.reuse, 0x61, P1 ;  /* 0x000000610000780c */ /* 0x040fe40000f44270 */
[----:B------:R-:W-:Y:S01]  /*14ca0*/  ISETP.GT.AND P0, PT, R0, 0x68, P3 ;  /* 0x000000680000780c */ /* 0x000fe20001f04270 */
[----:B0-----:R-:W-:-:S04]  /*14cb0*/  IMAD.WIDE.U32 R8, R17, 0x1c, R6 ;  /* 0x0000001c11087825 */ /* 0x001fc800078e0006 */
[----:B------:R-:W-:Y:S02]  /*14cc0*/  IMAD R73, R73, UR19, RZ ;  /* 0x0000001349497c24 */ /* 0x000fe4000f8e02ff */
[----:B--2---:R-:W-:Y:S02]  /*14cd0*/  IMAD R5, R74, UR19, RZ ;  /* 0x000000134a057c24 */ /* 0x004fe4000f8e02ff */
[----:B------:R-:W-:Y:S01]  /*14ce0*/  IMAD R75, R75, UR19, RZ ;  /* 0x000000134b4b7c24 */ /* 0x000fe2000f8e02ff */
[----:B------:R-:W-:Y:S01]  /*14cf0*/  IADD3 R9, R9, UR8, RZ ;  /* 0x0000000809097c10 */ /* 0x000fe2000fffe0ff */
[----:B------:R-:W-:Y:S01]  /*14d00*/  IMAD R13, R76, UR19, RZ ;  /* 0x000000134c0d7c24 */ /* 0x000fe2000f8e02ff */
[----:B------:R-:W-:Y:S01]  /*14d10*/  @P6 STG.E desc[UR16][R6.64+0x200], R73 ;  /* 0x0002004906006986 */ /* 0x000fe2000c101910 */
[----:B------:R-:W-:-:S03]  /*14d20*/  IADD3 R2, P6, R6, UR9, RZ ;  /* 0x0000000906027c10 */ /* 0x000fc6000ffde0ff */
[----:B------:R0:W-:Y:S01]  /*14d30*/  @P5 STG.E desc[UR16][R10.64+0x220], R5 ;  /* 0x000220050a005986 */ /* 0x0001e2000c101910 */
[----:B------:R-:W-:-:S03]  /*14d40*/  ISETP.GT.AND P5, PT, R0, 0x68, P1 ;  /* 0x000000680000780c */ /* 0x000fc60000fa4270 */
[----:B------:R2:W-:Y:S01]  /*14d50*/  @P2 STG.E desc[UR16][R6.64+0x220], R75 ;  /* 0x0002204b06002986 */ /* 0x0005e2000c101910 */
[----:B------:R-:W-:-:S03]  /*14d60*/  ISETP.GT.AND P2, PT, R0, 0x69, P3 ;  /* 0x000000690000780c */ /* 0x000fc60001f44270 */
[----:B------:R-:W-:Y:S01]  /*14d70*/  @P0 STG.E desc[UR16][R8.64+0x200], R13 ;  /* 0x0002000d08000986 */ /* 0x000fe2000c101910 */
[C---:B------:R-:W-:Y:S02]  /*14d80*/  ISETP.GT.AND P0, PT, R0.reuse, 0x69, P1 ;  /* 0x000000690000780c */ /* 0x040fe40000f04270 */
[----:B------:R-:W-:Y:S02]  /*14d90*/  IADD3.X R3, R7, UR21, RZ, P6, !PT ;  /* 0x0000001507037c10 */ /* 0x000fe4000b7fe4ff */
[----:B------:R-:W-:Y:S01]  /*14da0*/  ISETP.GT.AND P6, PT, R0, 0x70, P3 ;  /* 0x000000700000780c */ /* 0x000fe20001fc4270 */
[----:B------:R-:W-:Y:S02]  /*14db0*/  IMAD R77, R77, UR19, RZ ;  /* 0x000000134d4d7c24 */ /* 0x000fe4000f8e02ff */
[----:B---3--:R-:W-:Y:S02]  /*14dc0*/  IMAD R15, R78, UR19, RZ ;  /* 0x000000134e0f7c24 */ /* 0x008fe4000f8e02ff */
[----:B0-----:R-:W-:Y:S01]  /*14dd0*/  IMAD.WIDE.U32 R4, R17, 0x1c, R2 ;  /* 0x0000001c11047825 */ /* 0x001fe200078e0002 */
[----:B------:R-:W-:Y:S03]  /*14de0*/  @P2 STG.E desc[UR16][R2.64+0x200], R77 ;  /* 0x0002004d02002986 */ /* 0x000fe6000c101910 */
[----:B------:R-:W-:Y:S01]  /*14df0*/  IMAD R79, R79, UR19, RZ ;  /* 0x000000134f4f7c24 */ /* 0x000fe2000f8e02ff */
[----:B------:R0:W-:Y:S01]  /*14e00*/  @P5 STG.E desc[UR16][R8.64+0x220], R15 ;  /* 0x0002200f08005986 */ /* 0x0001e2000c101910 */
[----:B------:R-:W-:-:S02]  /*14e10*/  VIADD R11, R5, UR8 ;  /* 0x00000008050b7c36 */ /* 0x000fc40008000000 */
[----:B------:R-:W-:Y:S01]  /*14e20*/  IMAD R5, R80, UR19, RZ ;  /* 0x0000001350057c24 */ /* 0x000fe2000f8e02ff */
[----:B------:R3:W-:Y:S01]  /*14e30*/  @P0 STG.E desc[UR16][R2.64+0x220], R79 ;  /* 0x0002204f02000986 */ /* 0x0007e2000c101910 */
[----:B------:R-:W-:Y:S01]  /*14e40*/  IMAD.MOV.U32 R10, RZ, RZ, R4 ;  /* 0x000000ffff0a7224 */ /* 0x000fe200078e0004 */
[C---:B------:R-:W-:Y:S02]  /*14e50*/  ISETP.GT.AND P0, PT, R0.reuse, 0x71, P3 ;  /* 0x000000710000780c */ /* 0x040fe40001f04270 */
[----:B------:R-:W-:Y:S02]  /*14e60*/  ISETP.GT.AND P2, PT, R0, 0x70, P1 ;  /* 0x000000700000780c */ /* 0x000fe40000f44270 */
        /* <DEDUP_REMOVED lines=14> */
[----:B------:R-:W-:Y:S02]  /*14f50*/  IADD3 R9, R3, UR8, RZ ;  /* 0x0000000803097c10 */ /* 0x000fe4000fffe0ff */
[----:B------:R2:W-:Y:S01]  /*14f60*/  @P6 STG.E desc[UR16][R6.64+0x220], R83 ;  /* 0x0002205306006986 */ /* 0x0005e2000c101910 */
[----:B------:R-:W-:Y:S01]  /*14f70*/  IADD3 R4, P6, R6, UR9, RZ ;  /* 0x0000000906047c10 */ /* 0x000fe2000ffde0ff */
[----:B------:R-:W-:Y:S01]  /*14f80*/  IMAD.MOV.U32 R8, RZ, RZ, R2 ;  /* 0x000000ffff087224 */ /* 0x000fe200078e0002 */
        /* <DEDUP_REMOVED lines=13> */
[----:B---3--:R-:W-:Y:S01]  /*15060*/  IMAD R15, R88, UR19, RZ ;  /* 0x00000013580f7c24 */ /* 0x008fe2000f8e02ff */
[----:B------:R-:W-:Y:S01]  /*15070*/  MOV R10, R2 ;  /* 0x00000002000a7202 */ /* 0x000fe20000000f00 */
[----:B------:R-:W-:Y:S01]  /*15080*/  VIADD R11, R3, UR8 ;  /* 0x00000008030b7c36 */ /* 0x000fe20008000000 */
        /* <DEDUP_REMOVED lines=20> */
[C---:B------:R-:W-:Y:S02]  /*151d0*/  ISETP.GT.AND P0, PT, R0.reuse, 0x89, P1 ;  /* 0x000000890000780c */ /* 0x040fe40000f04270 */
[----:B------:R-:W-:Y:S02]  /*151e0*/  IADD3.X R3, R7, UR21, RZ, P6, !PT ;  /* 0x0000001507037c10 */ /* 0x000fe4000b7fe4ff */
[----:B------:R-:W-:Y:S01]  /*151f0*/  ISETP.GT.AND P6, PT, R0, 0x90, P3 ;  /* 0x000000900000780c */ /* 0x000fe20001fc4270 */
[----:B------:R-:W-:-:S02]  /*15200*/  IMAD R93, R93, UR19, RZ ;  /* 0x000000135d5d7c24 */ /* 0x000fc4000f8e02ff */
[----:B---3--:R-:W-:Y:S02]  /*15210*/  IMAD R15, R94, UR19, RZ ;  /* 0x000000135e0f7c24 */ /* 0x008fe4000f8e02ff */
[----:B0-----:R-:W-:Y:S01]  /*15220*/  IMAD.WIDE.U32 R4, R17, 0x1c, R2 ;  /* 0x0000001c11047825 */ /* 0x001fe200078e0002 */
[----:B------:R-:W-:Y:S03]  /*15230*/  @P2 STG.E desc[UR16][R2.64+0x200], R93 ;  /* 0x0002005d02002986 */ /* 0x000fe6000c101910 */
[----:B------:R-:W-:Y:S01]  /*15240*/  IMAD R95, R95, UR19, RZ ;  /* 0x000000135f5f7c24 */ /* 0x000fe2000f8e02ff */
[----:B------:R0:W-:Y:S01]  /*15250*/  @P5 STG.E desc[UR16][R8.64+0x220], R15 ;  /* 0x0002200f08005986 */ /* 0x0001e2000c101910 */
[----:B------:R-:W-:Y:S02]  /*15260*/  VIADD R11, R5, UR8 ;  /* 0x00000008050b7c36 */ /* 0x000fe40008000000 */
[----:B------:R-:W-:Y:S01]  /*15270*/  IMAD R5, R96, UR19, RZ ;  /* 0x0000001360057c24 */ /* 0x000fe2000f8e02ff */
[----:B------:R3:W-:Y:S01]  /*15280*/  @P0 STG.E desc[UR16][R2.64+0x220], R95 ;  /* 0x0002205f02000986 */ /* 0x0007e2000c101910 */
[----:B------:R-:W-:Y:S01]  /*15290*/  IMAD.MOV.U32 R10, RZ, RZ, R4 ;  /* 0x000000ffff0a7224 */ /* 0x000fe200078e0004 */
[----:B------:R-:W-:-:S02]  /*152a0*/  ISETP.GT.AND P0, PT, R0, 0x91, P3 ;  /* 0x000000910000780c */ /* 0x000fc40001f04270 */
[----:B------:R-:W-:Y:S02]  /*152b0*/  ISETP.GT.AND P2, PT, R0, 0x90, P1 ;  /* 0x000000900000780c */ /* 0x000fe40000f44270 */
[----:B------:R5:W-:Y:S01]  /*152c0*/  @P6 STG.E desc[UR16][R10.64+0x200], R5 ;  /* 0x000200050a006986 */ /* 0x000be2000c101910 */
[----:B--2---:R-:W-:Y:S02]  /*152d0*/  IADD3 R6, P5, R2, UR9, RZ ;  /* 0x0000000902067c10 */ /* 0x004fe4000ffbe0ff */
[----:B------:R-:W-:Y:S01]  /*152e0*/  ISETP.GT.AND P6, PT, R0, 0x91, P1 ;  /* 0x000000910000780c */ /* 0x000fe20000fc4270 */
[----:B------:R-:W-:Y:S01]  /*152f0*/  IMAD R97, R97, UR19, RZ ;  /* 0x0000001361617c24 */ /* 0x000fe2000f8e02ff */
[----:B------:R-:W-:Y:S01]  /*15300*/  IADD3.X R7, R3, UR21, RZ, P5, !PT ;  /* 0x0000001503077c10 */ /* 0x000fe2000affe4ff */
[----:B----4-:R-:W-:Y:S01]  /*15310*/  IMAD R13, R98, UR19, RZ ;  /* 0x00000013620d7c24 */ /* 0x010fe2000f8e02ff */
[----:B0-----:R-:W-:Y:S01]  /*15320*/  MOV R9, UR20 ;  /* 0x0000001400097c02 */ /* 0x001fe20008000f00 */
[----:B------:R-:W-:Y:S01]  /*15330*/  IMAD R99, R99, UR19, RZ ;  /* 0x0000001363637c24 */ /* 0x000fe2000f8e02ff */
[C---:B------:R-:W-:Y:S01]  /*15340*/  ISETP.GT.AND P5, PT, R0.reuse, 0x98, P3 ;  /* 0x000000980000780c */ /* 0x040fe20001fa4270 */
[----:B------:R-:W-:Y:S01]  /*15350*/  @P0 STG.E desc[UR16][R6.64+0x200], R97 ;  /* 0x0002006106000986 */ /* 0x000fe2000c101910 */
[----:B------:R-:W-:Y:S01]  /*15360*/  ISETP.GT.AND P0, PT, R0, 0x99, P3 ;  /* 0x000000990000780c */ /* 0x000fe20001f04270 */
[----:B---3--:R-:W-:-:S02]  /*15370*/  IMAD.WIDE.U32 R2, R9, 0x1c, R6 ;  /* 0x0000001c09027825 */ /* 0x008fc400078e0006 */
        /* <DEDUP_REMOVED lines=8> */
[----:B-----5:R-:W-:-:S02]  /*15400*/  IADD3.X R5, R7, UR21, RZ, P6, !PT ;  /* 0x0000001507057c10 */ /* 0x020fc4000b7fe4ff */
        /* <DEDUP_REMOVED lines=11> */
[----:B------:R-:W-:Y:S01]  /*154c0*/  IADD3 R11, R3, UR8, RZ ;  /* 0x00000008030b7c10 */ /* 0x000fe2000fffe0ff */
[----:B------:R-:W-:Y:S01]  /*154d0*/  IMAD.MOV.U32 R10, RZ, RZ, R2 ;  /* 0x000000ffff0a7224 */ /* 0x000fe200078e0002 */
        /* <DEDUP_REMOVED lines=29> */
[----:B------:R-:W-:Y:S01]  /*156b0*/  VIADD R11, R5, UR8 ;  /* 0x00000008050b7c36 */ /* 0x000fe20008000000 */
[----:B------:R-:W-:Y:S01]  /*156c0*/  MOV R10, R4 ;  /* 0x00000004000a7202 */ /* 0x000fe20000000f00 */
[----:B------:R-:W-:Y:S01]  /*156d0*/  IMAD R5, R112, UR19, RZ ;  /* 0x0000001370057c24 */ /* 0x000fe2000f8e02ff */
[----:B------:R3:W-:Y:S01]  /*156e0*/  @P0 STG.E desc[UR16][R2.64+0x220], R111 ;  /* 0x0002206f02000986 */ /* 0x0007e2000c101910 */
[----:B------:R-:W-:-:S02]  /*156f0*/  ISETP.GT.AND P0, PT, R0, 0xb1, P3 ;  /* 0x000000b10000780c */ /* 0x000fc40001f04270 */
        /* <DEDUP_REMOVED lines=21> */
[----:B----4-:R-:W-:-:S02]  /*15850*/  IADD3.X R5, R7, UR21, RZ, P6, !PT ;  /* 0x0000001507057c10 */ /* 0x010fc4000b7fe4ff */
        /* <DEDUP_REMOVED lines=51> */
[----:B0-----:R-:W-:Y:S01]  /*15b90*/  IMAD.U32 R9, RZ, RZ, UR20 ;  /* 0x00000014ff097e24 */ /* 0x001fe2000f8e00ff */
[----:B------:R-:W-:Y:S01]  /*15ba0*/  IADD3.X R7, R3, UR21, RZ, P5, !PT ;  /* 0x0000001503077c10 */ /* 0x000fe2000affe4ff */
[----:B------:R-:W-:Y:S01]  /*15bb0*/  IMAD R129, R129, UR19, RZ ;  /* 0x0000001381817c24 */ /* 0x000fe2000f8e02ff */
[----:B------:R-:W-:Y:S01]  /*15bc0*/  ISETP.GT.AND P5, PT, R0, 0xd8, P3 ;  /* 0x000000d80000780c */ /* 0x000fe20001fa4270 */
[----:B------:R-:W-:-:S02]  /*15bd0*/  IMAD R13, R130, UR19, RZ ;  /* 0x00000013820d7c24 */ /* 0x000fc4000f8e02ff */
[----:B---3--:R-:W-:Y:S01]  /*15be0*/  IMAD.WIDE.U32 R2, R9, 0x1c, R6 ;  /* 0x0000001c09027825 */ /* 0x008fe200078e0006 */
[----:B------:R-:W-:Y:S01]  /*15bf0*/  @P0 STG.E desc[UR16][R6.64+0x200], R129 ;  /* 0x0002008106000986 */ /* 0x000fe2000c101910 */
[----:B------:R-:W-:Y:S02]  /*15c00*/  ISETP.GT.AND P0, PT, R0, 0xd9, P3 ;  /* 0x000000d90000780c */ /* 0x000fe40001f04270 */
[----:B------:R-:W-:Y:S01]  /*15c10*/  IMAD R131, R131, UR19, RZ ;  /* 0x0000001383837c24 */ /* 0x000fe2000f8e02ff */
[----:B------:R0:W-:Y:S01]  /*15c20*/  @P2 STG.E desc[UR16][R10.64+0x220], R13 ;  /* 0x0002200d0a002986 */ /* 0x0001e2000c101910 */
[----:B------:R-:W-:Y:S01]  /*15c30*/  IMAD R15, R132, UR19, RZ ;  /* 0x00000013840f7c24 */ /* 0x000fe2000f8e02ff */
[----:B------:R-:W-:Y:S01]  /*15c40*/  MOV R8, R2 ;  /* 0x0000000200087202 */ /* 0x000fe20000000f00 */
[----:B------:R-:W-:Y:S01]  /*15c50*/  VIADD R9, R3, UR8 ;  /* 0x0000000803097c36 */ /* 0x000fe20008000000 */
[----:B------:R2:W-:Y:S01]  /*15c60*/  @P6 STG.E desc[UR16][R6.64+0x220], R131 ;  /* 0x0002208306006986 */ /* 0x0005e2000c101910 */
[----:B------:R-:W-:-:S02]  /*15c70*/  IADD3 R4, P6, R6, UR9, RZ ;  /* 0x0000000906047c10 */ /* 0x000fc4000ffde0ff */
[C---:B------:R-:W-:Y:S01]  /*15c80*/  ISETP.GT.AND P2, PT, R0.reuse, 0xd8, P1 ;  /* 0x000000d80000780c */ /* 0x040fe20000f44270 */
[----:B------:R3:W-:Y:S01]  /*15c90*/  @P5 STG.E desc[UR16][R8.64+0x200], R15 ;  /* 0x0002000f08005986 */ /* 0x0007e2000c101910 */
[----:B----4-:R-:W-:Y:S01]  /*15ca0*/  IADD3.X R5, R7, UR21, RZ, P6, !PT ;  /* 0x0000001507057c10 */ /* 0x010fe2000b7fe4ff */
[----:B------:R-:W-:Y:S01]  /*15cb0*/  IMAD R133, R133, UR19, RZ ;  /* 0x0000001385857c24 */ /* 0x000fe2000f8e02ff */
[----:B------:R-:W-:Y:S01]  /*15cc0*/  ISETP.GT.AND P5, PT, R0, 0xd9, P1 ;  /* 0x000000d90000780c */ /* 0x000fe20000fa4270 */
[----:B0-----:R-:W-:Y:S02]  /*15cd0*/  IMAD R13, R134, UR19, RZ ;  /* 0x00000013860d7c24 */ /* 0x001fe4000f8e02ff */
[----:B------:R-:W-:Y:S01]  /*15ce0*/  IMAD.U32 R3, RZ, RZ, UR20 ;  /* 0x00000014ff037e24 */ /* 0x000fe2000f8e00ff */
[----:B------:R-:W-:Y:S01]  /*15cf0*/  @P0 STG.E desc[UR16][R4.64+0x200], R133 ;  /* 0x0002008504000986 */ /* 0x000fe2000c101910 */
[----:B------:R-:W-:Y:S01]  /*15d00*/  ISETP.GT.AND P0, PT, R0, 0xe0, P3 ;  /* 0x000000e00000780c */ /* 0x000fe20001f04270 */
[----:B------:R-:W-:-:S02]  /*15d10*/  IMAD R135, R135, UR19, RZ ;  /* 0x0000001387877c24 */ /* 0x000fc4000f8e02ff */
[----:B------:R-:W-:Y:S01]  /*15d20*/  IMAD.WIDE.U32 R2, R3, 0x1c, R4 ;  /* 0x0000001c03027825 */ /* 0x000fe200078e0004 */
[----:B------:R0:W-:Y:S01]  /*15d30*/  @P2 STG.E desc[UR16][R8.64+0x220], R13 ;  /* 0x0002200d08002986 */ /* 0x0001e2000c101910 */
[----:B--2---:R-:W-:Y:S02]  /*15d40*/  IADD3 R6, P2, R4, UR9, RZ ;  /* 0x0000000904067c10 */ /* 0x004fe4000ff5e0ff */
[----:B---3--:R-:W-:Y:S01]  /*15d50*/  IMAD R15, R136, UR19, RZ ;  /* 0x00000013880f7c24 */ /* 0x008fe2000f8e02ff */
[----:B------:R2:W-:Y:S01]  /*15d60*/  @P5 STG.E desc[UR16][R4.64+0x220], R135 ;  /* 0x0002208704005986 */ /* 0x0005e2000c101910 */
[C---:B------:R-:W-:Y:S01]  /*15d70*/  ISETP.GT.AND P6, PT, R0.reuse, 0xe1, P3 ;  /* 0x000000e10000780c */ /* 0x040fe20001fc4270 */
[----:B------:R-:W-:Y:S01]  /*15d80*/  VIADD R11, R3, UR8 ;  /* 0x00000008030b7c36 */ /* 0x000fe20008000000 */
[----:B------:R-:W-:Y:S01]  /*15d90*/  IADD3.X R7, R5, UR21, RZ, P2, !PT ;  /* 0x0000001505077c10 */ /* 0x000fe200097fe4ff */
[----:B------:R-:W-:Y:S01]  /*15da0*/  IMAD.MOV.U32 R10, RZ, RZ, R2 ;  /* 0x000000ffff0a7224 */ /* 0x000fe200078e0002 */
[----:B------:R-:W-:-:S02]  /*15db0*/  ISETP.GT.AND P5, PT, R0, 0xe0, P1 ;  /* 0x000000e00000780c */ /* 0x000fc40000fa4270 */
[C---:B------:R-:W-:Y:S02]  /*15dc0*/  ISETP.GT.AND P2, PT, R0.reuse, 0xe1, P1 ;  /* 0x000000e10000780c */ /* 0x040fe40000f44270 */
[----:B------:R3:W-:Y:S01]  /*15dd0*/  @P0 STG.E desc[UR16][R10.64+0x200], R15 ;  /* 0x0002000f0a000986 */ /* 0x0007e2000c101910 */
[----:B------:R-:W-:Y:S01]  /*15de0*/  ISETP.GT.AND P0, PT, R0, 0xe8, P3 ;  /* 0x000000e80000780c */ /* 0x000fe20001f04270 */
[----:B------:R-:W-:Y:S02]  /*15df0*/  IMAD R137, R137, UR19, RZ ;  /* 0x0000001389897c24 */ /* 0x000fe4000f8e02ff */
[----:B0-----:R-:W-:-:S04]  /*15e00*/  IMAD.WIDE.U32 R8, R17, 0x1c, R6 ;  /* 0x0000001c11087825 */ /* 0x001fc800078e0006 */
[----:B--2---:R-:W-:Y:S02]  /*15e10*/  IMAD R5, R138, UR19, RZ ;  /* 0x000000138a057c24 */ /* 0x004fe4000f8e02ff */
[----:B------:R-:W-:Y:S01]  /*15e20*/  IMAD R139, R139, UR19, RZ ;  /* 0x000000138b8b7c24 */ /* 0x000fe2000f8e02ff */
[----:B------:R-:W-:Y:S01]  /*15e30*/  @P6 STG.E desc[UR16][R6.64+0x200], R137 ;  /* 0x0002008906006986 */ /* 0x000fe2000c101910 */
[----:B------:R-:W-:Y:S01]  /*15e40*/  IADD3 R9, R9, UR8, RZ ;  /* 0x0000000809097c10 */ /* 0x000fe2000fffe0ff */
[----:B------:R-:W-:Y:S02]  /*15e50*/  IMAD R13, R140, UR19, RZ ;  /* 0x000000138c0d7c24 */ /* 0x000fe4000f8e02ff */
[----:B------:R-:W-:Y:S01]  /*15e60*/  @P5 STG.E desc[UR16][R10.64+0x220], R5 ;  /* 0x000220050a005986 */ /* 0x000fe2000c101910 */
[----:B------:R-:W-:-:S03]  /*15e70*/  ISETP.GT.AND P5, PT, R0, 0xe8, P1 ;  /* 0x000000e80000780c */ /* 0x000fc60000fa4270 */
[----:B------:R0:W-:Y:S01]  /*15e80*/  @P2 STG.E desc[UR16][R6.64+0x220], R139 ;  /* 0x0002208b06002986 */ /* 0x0001e2000c101910 */
[----:B------:R-:W-:-:S03]  /*15e90*/  ISETP.GT.AND P2, PT, R0, 0xe9, P3 ;  /* 0x000000e90000780c */ /* 0x000fc60001f44270 */
[----:B------:R2:W-:Y:S01]  /*15ea0*/  @P0 STG.E desc[UR16][R8.64+0x200], R13 ;  /* 0x0002000d08000986 */ /* 0x0005e2000c101910 */
[----:B------:R-:W-:Y:S01]  /*15eb0*/  IADD3 R2, P0, R6, UR9, RZ ;  /* 0x0000000906027c10 */ /* 0x000fe2000ff1e0ff */
[----:B------:R-:W-:Y:S02]  /*15ec0*/  IMAD R141, R141, UR19, RZ ;  /* 0x000000138d8d7c24 */ /* 0x000fe4000f8e02ff */
[----:B---3--:R-:W-:Y:S01]  /*15ed0*/  IMAD R15, R142, UR19, RZ ;  /* 0x000000138e0f7c24 */ /* 0x008fe2000f8e02ff */
[----:B------:R-:W-:Y:S02]  /*15ee0*/  IADD3.X R3, R7, UR21, RZ, P0, !PT ;  /* 0x0000001507037c10 */ /* 0x000fe400087fe4ff */
[C---:B------:R-:W-:Y:S02]  /*15ef0*/  ISETP.GT.AND P6, PT, R0.reuse, 0xe9, P1 ;  /* 0x000000e90000780c */ /* 0x040fe40000fc4270 */
[C---:B------:R-:W-:Y:S01]  /*15f00*/  ISETP.GT.AND P0, PT, R0.reuse, 0xf0, P3 ;  /* 0x000000f00000780c */ /* 0x040fe20001f04270 */
[----:B------:R-:W-:Y:S01]  /*15f10*/  @P2 STG.E desc[UR16][R2.64+0x200], R141 ;  /* 0x0002008d02002986 */ /* 0x000fe2000c101910 */
[----:B------:R-:W-:-:S03]  /*15f20*/  ISETP.GT.AND P2, PT, R0, 0xf1, P3 ;  /* 0x000000f10000780c */ /* 0x000fc60001f44270 */
[----:B------:R-:W-:Y:S01]  /*15f30*/  @P5 STG.E desc[UR16][R8.64+0x220], R15 ;  /* 0x0002200f08005986 */ /* 0x000fe2000c101910 */
[----:B0-----:R-:W-:Y:S01]  /*15f40*/  IADD3 R6, P5, R2, UR9, RZ ;  /* 0x0000000902067c10 */ /* 0x001fe2000ffbe0ff */
[----:B------:R-:W-:-:S03]  /*15f50*/  IMAD.WIDE.U32 R4, R17, 0x1c, R2 ;  /* 0x0000001c11047825 */ /* 0x000fc600078e0002 */
[----:B------:R-:W-:Y:S01]  /*15f60*/  IADD3.X R7, R3, UR21, RZ, P5, !PT ;  /* 0x0000001503077c10 */ /* 0x000fe2000affe4ff */
[----:B------:R-:W-:Y:S01]  /*15f70*/  IMAD R143, R143, UR19, RZ ;  /* 0x000000138f8f7c24 */ /* 0x000fe2000f8e02ff */
[----:B------:R-:W-:Y:S01]  /*15f80*/  ISETP.GT.AND P5, PT, R0, 0xf0, P1 ;  /* 0x000000f00000780c */ /* 0x000fe20000fa4270 */
[----:B------:R-:W-:Y:S02]  /*15f90*/  VIADD R5, R5, UR8 ;  /* 0x0000000805057c36 */ /* 0x000fe40008000000 */
[----:B------:R-:W-:Y:S02]  /*15fa0*/  IMAD R11, R144, UR19, RZ ;  /* 0x00000013900b7c24 */ /* 0x000fe4000f8e02ff */
[----:B------:R-:W-:Y:S01]  /*15fb0*/  IMAD R145, R145, UR19, RZ ;  /* 0x0000001391917c24 */ /* 0x000fe2000f8e02ff */
[----:B------:R0:W-:Y:S01]  /*15fc0*/  @P6 STG.E desc[UR16][R2.64+0x220], R143 ;  /* 0x0002208f02006986 */ /* 0x0001e2000c101910 */
[----:B--2---:R-:W-:-:S03]  /*15fd0*/  IMAD R13, R146, UR19, RZ ;  /* 0x00000013920d7c24 */ /* 0x004fc6000f8e02ff */
[----:B------:R2:W-:Y:S01]  /*15fe0*/  @P0 STG.E desc[UR16][R4.64+0x200], R11 ;  /* 0x0002000b04000986 */ /* 0x0005e2000c101910 */
[----:B------:R-:W-:-:S03]  /*15ff0*/  ISETP.GT.AND P0, PT, R0, 0xf8, P3 ;  /* 0x000000f80000780c */ /* 0x000fc60001f04270 */
[----:B------:R3:W-:Y:S01]  /*16000*/  @P2 STG.E desc[UR16][R6.64+0x200], R145 ;  /* 0x0002009106002986 */ /* 0x0007e2000c101910 */
[C---:B------:R-:W-:Y:S02]  /*16010*/  ISETP.GT.AND P2, PT, R0.reuse, 0xf1, P1 ;  /* 0x000000f10000780c */ /* 0x040fe40000f44270 */
[C---:B------:R-:W-:Y:S02]  /*16020*/  ISETP.GT.AND P3, PT, R0.reuse, 0xf9, P3 ;  /* 0x000000f90000780c */ /* 0x040fe40001f64270 */
[C---:B------:R-:W-:Y:S01]  /*16030*/  ISETP.GT.AND P6, PT, R0.reuse, 0xf8, P1 ;  /* 0x000000f80000780c */ /* 0x040fe20000fc4270 */
[----:B0-----:R-:W-:Y:S01]  /*16040*/  IMAD.WIDE.U32 R2, R17, 0x1c, R6 ;  /* 0x0000001c11027825 */ /* 0x001fe200078e0006 */
[----:B------:R-:W-:Y:S01]  /*16050*/  ISETP.GT.AND P1, PT, R0, 0xf9, P1 ;  /* 0x000000f90000780c */ /* 0x000fe20000f24270 */
[----:B------:R3:W-:Y:S01]  /*16060*/  @P5 STG.E desc[UR16][R4.64+0x220], R13 ;  /* 0x0002200d04005986 */ /* 0x0007e2000c101910 */
[----:B------:R-:W-:Y:S01]  /*16070*/  IADD3 R8, P5, R6, UR9, RZ ;  /* 0x0000000906087c10 */ /* 0x000fe2000ffbe0ff */
[----:B------:R-:W-:-:S02]  /*16080*/  IMAD R147, R147, UR19, RZ ;  /* 0x0000001393937c24 */ /* 0x000fc4000f8e02ff */
[----:B--2---:R-:W-:Y:S01]  /*16090*/  IMAD R11, R148, UR19, RZ ;  /* 0x00000013940b7c24 */ /* 0x004fe2000f8e02ff */
[----:B------:R-:W-:Y:S01]  /*160a0*/  IADD3.X R9, R7, UR21, RZ, P5, !PT ;  /* 0x0000001507097c10 */ /* 0x000fe2000affe4ff */
[----:B------:R-:W-:Y:S02]  /*160b0*/  VIADD R3, R3, UR8 ;  /* 0x0000000803037c36 */ /* 0x000fe40008000000 */
[----:B------:R-:W-:Y:S02]  /*160c0*/  IMAD R149, R149, UR19, RZ ;  /* 0x0000001395957c24 */ /* 0x000fe4000f8e02ff */
[----:B------:R-:W-:Y:S01]  /*160d0*/  IMAD R15, R150, UR19, RZ ;  /* 0x00000013960f7c24 */ /* 0x000fe2000f8e02ff */
[----:B------:R3:W-:Y:S01]  /*160e0*/  @P2 STG.E desc[UR16][R6.64+0x220], R147 ;  /* 0x0002209306002986 */ /* 0x0007e2000c101910 */
[----:B------:R-:W-:-:S03]  /*160f0*/  IMAD R151, R151, UR19, RZ ;  /* 0x0000001397977c24 */ /* 0x000fc6000f8e02ff */
[----:B------:R3:W-:Y:S04]  /*16100*/  @P0 STG.E desc[UR16][R2.64+0x200], R11 ;  /* 0x0002000b02000986 */ /* 0x0007e8000c101910 */
[----:B------:R3:W-:Y:S04]  /*16110*/  @P3 STG.E desc[UR16][R8.64+0x200], R149 ;  /* 0x0002009508003986 */ /* 0x0007e8000c101910 */
[----:B------:R3:W-:Y:S04]  /*16120*/  @P6 STG.E desc[UR16][R2.64+0x220], R15 ;  /* 0x0002200f02006986 */ /* 0x0007e8000c101910 */
[----:B------:R3:W-:Y:S02]  /*16130*/  @P1 STG.E desc[UR16][R8.64+0x220], R151 ;  /* 0x0002209708001986 */ /* 0x0007e4000c101910 */
.L_x_406:
[----:B------:R-:W-:Y:S05]  /*16140*/  BSYNC B0 ;  /* 0x0000000000007941 */ /* 0x000fea0003800000 */
.L_x_22:
[----:B0-234-:R-:W2:Y:S04]  /*16150*/  LDL.LU R3, [R1+0x200] ;  /* 0x0002000001037983 */ /* 0x01dea80000300800 */
[----:B------:R-:W2:Y:S01]  /*16160*/  LDL.LU R2, [R1+0x204] ;  /* 0x0002040001027983 */ /* 0x000ea20000300800 */
[----:B------:R-:W-:Y:S01]  /*16170*/  ULDC UR8, c[0x0][0xc] ;  /* 0x0000030000087ab9 */ /* 0x000fe20000000800 */
[----:B------:R-:W-:Y:S01]  /*16180*/  ULDC UR9, c[0x0][0x10] ;  /* 0x0000040000097ab9 */ /* 0x000fe20000000800 */
[----:B------:R-:W2:Y:S01]  /*16190*/  LDC R5, c[0x0][0x14] ;  /* 0x00000500ff057b82 */ /* 0x000ea20000000800 */
[----:B------:R-:W-:Y:S01]  /*161a0*/  UIMAD.WIDE.U32 UR8, UR8, UR9, URZ ;  /* 0x00000009080872a5 */ /* 0x000fe2000f8e003f */
[----:B------:R-:W-:Y:S01]  /*161b0*/  PRMT R0, RZ, 0x7610, R0 ;  /* 0x00007610ff007816 */ /* 0x000fe20000000000 */
[----:B------:R-:W-:-:S04]  /*161c0*/  IMAD.MOV.U32 R4, RZ, RZ, -0x1 ;  /* 0xffffffffff047424 */ /* 0x000fc800078e00ff */
[----:B--2---:R-:W-:-:S04]  /*161d0*/  IMAD.WIDE.U32 R2, R5, UR8, R2 ;  /* 0x0000000805027c25 */ /* 0x004fc8000f8e0002 */
[----:B------:R-:W-:Y:S01]  /*161e0*/  IMAD R5, R5, UR9, RZ ;  /* 0x0000000905057c24 */ /* 0x000fe2000f8e02ff */
[----:B------:R-:W-:Y:S01]  /*161f0*/  MOV R11, R2 ;  /* 0x00000002000b7202 */ /* 0x000fe20000000f00 */
[----:B------:R-:W-:Y:S02]  /*16200*/  ULDC.64 UR8, c[0x0][0x750] ;  /* 0x0001d40000087ab9 */ /* 0x000fe40000000a00 */
[----:B------:R-:W-:Y:S01]  /*16210*/  IMAD.IADD R13, R3, 0x1, R5 ;  /* 0x00000001030d7824 */ /* 0x000fe200078e0205 */
[----:B------:R-:W-:Y:S01]  /*16220*/  ISETP.GE.U32.AND P0, PT, R2, UR8, PT ;  /* 0x0000000802007c0c */ /* 0x000fe2000bf06070 */
[----:B------:R-:W-:-:S03]  /*16230*/  UMOV UR8, 0xffffffff ;  /* 0xffffffff00087882 */ /* 0x000fc60000000000 */
[----:B------:R0:W-:Y:S01]  /*16240*/  STL [R1+0x200], R13 ;  /* 0x0002000d01007387 */ /* 0x0001e20000100800 */
[----:B------:R-:W-:Y:S01]  /*16250*/  ISETP.GE.U32.AND.EX P0, PT, R13, UR9, PT, P0 ;  /* 0x000000090d007c0c */ /* 0x000fe2000bf06100 */
[----:B------:R-:W-:Y:S02]  /*16260*/  UMOV UR9, 0xffffffff ;  /* 0xffffffff00097882 */ /* 0x000fe40000000000 */
[----:B------:R0:W-:Y:S10]  /*16270*/  STL [R1+0x204], R11 ;  /* 0x0002040b01007387 */ /* 0x0001f40000100800 */
[----:B0-----:R-:W-:Y:S05]  /*16280*/  @P0 BRA `(.L_x_407) ;  /* 0x0000000400740947 */ /* 0x001fea0003800000 */
[----:B------:R-:W0:Y:S01]  /*16290*/  S2R R8, SR_CTAID.X ;  /* 0x0000000000087919 */ /* 0x000e220000002500 */
[----:B------:R-:W-:Y:S01]  /*162a0*/  ULDC.64 UR20, c[0x0][0x728] ;  /* 0x0001ca0000147ab9 */ /* 0x000fe20000000a00 */
[----:B------:R-:W2:Y:S01]  /*162b0*/  LDC R9, c[0x0][0x144] ;  /* 0x00005100ff097b82 */ /* 0x000ea20000000800 */
[----:B------:R-:W-:Y:S01]  /*162c0*/  ULDC UR8, c[0x0][0x150] ;  /* 0x0000540000087ab9 */ /* 0x000fe20000000800 */
[----:B------:R-:W3:Y:S01]  /*162d0*/  S2R R12, SR_CTAID.Y ;  /* 0x00000000000c7919 */ /* 0x000ee20000002600 */
[----:B------:R-:W-:Y:S01]  /*162e0*/  ISETP.NE.U32.AND P0, PT, RZ, UR20, PT ;  /* 0x00000014ff007c0c */ /* 0x000fe2000bf05070 */
[----:B------:R-:W-:Y:S01]  /*162f0*/  ULDC UR23, c[0x0][0x730] ;  /* 0x0001cc0000177ab9 */ /* 0x000fe20000000800 */
[----:B------:R-:W-:Y:S02]  /*16300*/  R2UR UR14, R11 ;  /* 0x000000000b0e72ca */ /* 0x000fe400000e0000 */
[----:B------:R-:W-:Y:S01]  /*16310*/  ISETP.NE.AND.EX P0, PT, RZ, UR21, PT, P0 ;  /* 0x00000015ff007c0c */ /* 0x000fe2000bf05300 */
[----:B------:R-:W4:Y:S01]  /*16320*/  LDC.64 R6, c[0x0][0x720] ;  /* 0x0001c800ff067b82 */ /* 0x000f220000000a00 */
[----:B------:R-:W-:-:S02]  /*16330*/  R2UR UR15, R13 ;  /* 0x000000000d0f72ca */ /* 0x000fc400000e0000 */
[----:B0-----:R-:W-:-:S05]  /*16340*/  I2FP.F32.U32 R0, R8 ;  /* 0x0000000800007245 */ /* 0x001fca0000201000 */
[----:B------:R-:W-:-:S06]  /*16350*/  FMUL R0, R0, UR8 ;  /* 0x0000000800007c20 */ /* 0x000fcc0008400000 */
[----:B------:R-:W0:Y:S01]  /*16360*/  F2I.U32.TRUNC.NTZ R0, R0 ;  /* 0x0000000000007305 */ /* 0x000e22000020f000 */
[----:B---3--:R-:W-:Y:S05]  /*16370*/  @!P0 BRA `(.L_x_408) ;  /* 0x0000000000308947 */ /* 0x008fea0003800000 */
        /* <DEDUP_REMOVED lines=12> */
.L_x_408:
[----:B------:R-:W-:Y:S01]  /*16440*/  USHF.R.U64 UR14, UR14, UR23, UR15 ;  /* 0x000000170e0e7299 */ /* 0x000fe2000800120f */
[----:B------:R-:W3:Y:S01]  /*16450*/  LDC.64 R20, c[0x0][0x740] ;  /* 0x0001d000ff147b82 */ /* 0x000ee20000000a00 */
[----:B------:R-:W-:Y:S01]  /*16460*/  USHF.R.U32.HI UR8, URZ, UR23, UR15 ;  /* 0x000000173f087299 */ /* 0x000fe2000801160f */
[----:B0-----:R-:W-:Y:S01]  /*16470*/  IMAD.MOV R10, RZ, RZ, -R0 ;  /* 0x000000ffff0a7224 */ /* 0x001fe200078e0a00 */
[----:B------:R-:W-:Y:S02]  /*16480*/  MOV R2, R11 ;  /* 0x0000000b00027202 */ /* 0x000fe40000000f00 */
[----:B------:R-:W-:Y:S01]  /*16490*/  IADD3 R5, P0, RZ, -UR14, RZ ;  /* 0x8000000eff057c10 */ /* 0x000fe2000ff1e0ff */
[----:B-12---:R-:W-:Y:S02]  /*164a0*/  IMAD R17, R9, R10, R8 ;  /* 0x0000000a09117224 */ /* 0x006fe400078e0208 */
[----:B------:R-:W0:Y:S02]  /*164b0*/  LDC R4, c[0x0][0x718] ;  /* 0x0001c600ff047b82 */ /* 0x000e240000000800 */
[----:B------:R-:W-:Y:S01]  /*164c0*/  IMAD.X R3, RZ, RZ, ~UR8, P0 ;  /* 0x80000008ff037e24 */ /* 0x000fe200080e06ff */
[----:B------:R-:W-:-:S03]  /*164d0*/  ULDC UR8, c[0x0][0x154] ;  /* 0x0000550000087ab9 */ /* 0x000fc60000000800 */
[-C--:B----4-:R-:W-:Y:S02]  /*164e0*/  IMAD R0, R3, R6.reuse, RZ ;  /* 0x0000000603007224 */ /* 0x090fe400078e02ff */
[----:B------:R-:W1:Y:S01]  /*164f0*/  LDC R14, c[0x0][0x708] ;  /* 0x0001c200ff0e7b82 */ /* 0x000e620000000800 */
[----:B------:R-:W-:Y:S02]  /*16500*/  IMAD.MOV.U32 R3, RZ, RZ, R13 ;  /* 0x000000ffff037224 */ /* 0x000fe400078e000d */
[----:B------:R-:W-:-:S05]  /*16510*/  IMAD.WIDE.U32 R2, R5, R6, R2 ;  /* 0x0000000605027225 */ /* 0x000fca00078e0002 */
[----:B------:R-:W2:Y:S01]  /*16520*/  LDC R18, c[0x0][0x758] ;  /* 0x0001d600ff127b82 */ /* 0x000ea20000000800 */
[----:B------:R-:W-:Y:S01]  /*16530*/  IMAD R5, R5, R7, R0 ;  /* 0x0000000705057224 */ /* 0x000fe200078e0200 */
[----:B------:R-:W-:Y:S02]  /*16540*/  I2FP.F32.U32 R0, R12 ;  /* 0x0000000c00007245 */ /* 0x000fe40000201000 */
[----:B---3--:R-:W-:Y:S01]  /*16550*/  ISETP.NE.U32.AND P0, PT, R20, RZ, PT ;  /* 0x000000ff1400720c */ /* 0x008fe20003f05070 */
[----:B------:R-:W-:Y:S01]  /*16560*/  IMAD.IADD R3, R3, 0x1, R5 ;  /* 0x0000000103037824 */ /* 0x000fe200078e0205 */
[----:B------:R-:W-:Y:S01]  /*16570*/  MOV R7, 0x1 ;  /* 0x0000000100077802 */ /* 0x000fe20000000f00 */
[----:B------:R-:W-:Y:S01]  /*16580*/  FMUL R0, R0, UR8 ;  /* 0x0000000800007c20 */ /* 0x000fe20008400000 */
[----:B------:R-:W3:Y:S01]  /*16590*/  LDC R15, c[0x0][0x148] ;  /* 0x00005200ff0f7b82 */ /* 0x000ee20000000800 */
[----:B------:R-:W-:Y:S01]  /*165a0*/  ISETP.NE.AND.EX P0, PT, R21, RZ, PT, P0 ;  /* 0x000000ff1500720c */ /* 0x000fe20003f05300 */
[----:B------:R-:W-:Y:S01]  /*165b0*/  IMAD.MOV.U32 R5, RZ, RZ, -0x1 ;  /* 0xffffffffff057424 */ /* 0x000fe200078e00ff */
[-CC-:B0-----:R-:W-:Y:S01]  /*165c0*/  SHF.R.U64 R10, R2, R4.reuse, R3.reuse ;  /* 0x00000004020a7219 */ /* 0x181fe20000001203 */
[----:B------:R0:W4:Y:S01]  /*165d0*/  F2I.U32.TRUNC.NTZ R13, R0 ;  /* 0x00000000000d7305 */ /* 0x000122000020f000 */
[----:B------:R-:W-:-:S03]  /*165e0*/  SHF.R.U32.HI R3, RZ, R4, R3 ;  /* 0x00000004ff037219 */ /* 0x000fc60000011603 */
[----:B------:R-:W0:Y:S01]  /*165f0*/  LDC R16, c[0x0][0x700] ;  /* 0x0001c000ff107b82 */ /* 0x000e220000000800 */
[-CC-:B-1----:R-:W-:Y:S02]  /*16600*/  SHF.R.U64 R8, R10, R14.reuse, R3.reuse ;  /* 0x0000000e0a087219 */ /* 0x182fe40000001203 */
[----:B------:R-:W-:-:S05]  /*16610*/  SHF.R.U32.HI R3, RZ, R14, R3 ;  /* 0x0000000eff037219 */ /* 0x000fca0000011603 */
[----:B------:R-:W1:Y:S01]  /*16620*/  LDC R22, c[0x0][0x748] ;  /* 0x0001d200ff167b82 */ /* 0x000e620000000800 */
[-CC-:B--2---:R-:W-:Y:S02]  /*16630*/  SHF.R.U64 R11, R8, R18.reuse, R3.reuse ;  /* 0x00000012080b7219 */ /* 0x184fe40000001203 */
[-C--:B------:R-:W-:Y:S02]  /*16640*/  SHF.L.U32 R5, R5, R18.reuse, RZ ;  /* 0x0000001205057219 */ /* 0x080fe400000006ff */
[-C--:B------:R-:W-:Y:S01]  /*16650*/  SHF.R.U32.HI R3, RZ, R18.reuse, R3 ;  /* 0x00000012ff037219 */ /* 0x080fe20000011603 */
[----:B------:R-:W-:Y:S01]  /*16660*/  IMAD.MOV.U32 R2, RZ, RZ, R11 ;  /* 0x000000ffff027224 */ /* 0x000fe200078e000b */
[----:B------:R-:W-:Y:S01]  /*16670*/  SHF.L.U32 R18, R7, R18, RZ ;  /* 0x0000001207127219 */ /* 0x000fe200000006ff */
[----:B------:R-:W2:Y:S01]  /*16680*/  LDC R23, c[0x0][0x738] ;  /* 0x0001ce00ff177b82 */ /* 0x000ea20000000800 */
[----:B------:R-:W-:-:S07]  /*16690*/  LOP3.LUT R19, RZ, R5, RZ, 0x33, !PT ;  /* 0x00000005ff137212 */ /* 0x000fce00078e33ff */
[----:B------:R-:W0:Y:S01]  /*166a0*/  LDC R24, c[0x0][0x710] ;  /* 0x0001c400ff187b82 */ /* 0x000e220000000800 */
[----:B----4-:R-:W-:Y:S05]  /*166b0*/  @!P0 BRA `(.L_x_409) ;  /* 0x0000000000288947 */ /* 0x010fea0003800000 */
[----:B0-----:R-:W0:Y:S02]  /*166c0*/  LDC R0, c[0x0][0x74c] ;  /* 0x0001d300ff007b82 */ /* 0x001e240000000800 */
[----:B0-----:R-:W-:-:S05]  /*166d0*/  IADD3 R7, P0, R11, R0, RZ ;  /* 0x000000000b077210 */ /* 0x001fca0007f1e0ff */
[----:B------:R-:W-:-:S04]  /*166e0*/  IMAD.X R9, RZ, RZ, R3, P0 ;  /* 0x000000ffff097224 */ /* 0x000fc800000e0603 */
[----:B------:R-:W-:-:S04]  /*166f0*/  IMAD.WIDE.U32 R2, R9, R20, RZ ;  /* 0x0000001409027225 */ /* 0x000fc800078e00ff */
[----:B------:R-:W-:-:S04]  /*16700*/  IMAD.WIDE.U32 R4, P0, R7, R21, R2 ;  /* 0x0000001507047225 */ /* 0x000fc80007800002 */
[----:B------:R-:W-:Y:S01]  /*16710*/  IMAD.WIDE.U32 R2, R7, R20, RZ ;  /* 0x0000001407027225 */ /* 0x000fe200078e00ff */
[----:B------:R-:W-:-:S03]  /*16720*/  MOV R6, R5 ;  /* 0x0000000500067202 */ /* 0x000fc60000000f00 */
[----:B------:R-:W-:Y:S01]  /*16730*/  IMAD.X R7, RZ, RZ, RZ, P0 ;  /* 0x000000ffff077224 */ /* 0x000fe200000e06ff */
[----:B------:R-:W-:-:S05]  /*16740*/  IADD3 RZ, P0, R3, R4, RZ ;  /* 0x0000000403ff7210 */ /* 0x000fca0007f1e0ff */
[----:B------:R-:W-:-:S08]  /*16750*/  IMAD.WIDE.U32.X R2, R9, R21, R6, P0 ;  /* 0x0000001509027225 */ /* 0x000fd000000e0406 */
.L_x_409:
[----:B01----:R-:W-:Y:S01]  /*16760*/  SHF.R.U64 R0, R2, R22, R3 ;  /* 0x0000001602007219 */ /* 0x003fe20000001203 */
[----:B------:R-:W-:Y:S01]  /*16770*/  VIADD R3, R16, 0xffffffff ;  /* 0xffffffff10037836 */ /* 0x000fe20000000000 */
[----:B------:R-:W-:Y:S01]  /*16780*/  LOP3.LUT R5, R8, R19, RZ, 0xc0, !PT ;  /* 0x0000001308057212 */ /* 0x000fe200078ec0ff */
[----:B------:R-:W-:Y:S01]  /*16790*/  IMAD.MOV R13, RZ, RZ, -R13 ;  /* 0x000000ffff0d7224 */ /* 0x000fe200078e0a0d */
[----:B------:R-:W-:Y:S01]  /*167a0*/  UMOV UR8, UR14 ;  /* 0x0000000e00087c82 */ /* 0x000fe20008000000 */
[----:B------:R-:W-:Y:S01]  /*167b0*/  IMAD.MOV R2, RZ, RZ, -R0 ;  /* 0x000000ffff027224 */ /* 0x000fe200078e0a00 */
[----:B------:R-:W-:Y:S01]  /*167c0*/  LOP3.LUT R3, R10, R3, RZ, 0xc0, !PT ;  /* 0x000000030a037212 */ /* 0x000fe200078ec0ff */
[----:B------:R-:W-:Y:S02]  /*167d0*/  IMAD R4, R18, R0, R5 ;  /* 0x0000000012047224 */ /* 0x000fe400078e0205 */
[----:B---3--:R-:W-:Y:S02]  /*167e0*/  @P4 IMAD R17, R15, R13, R12 ;  /* 0x0000000d0f114224 */ /* 0x008fe400078e020c */
[----:B--2---:R-:W-:-:S02]  /*167f0*/  IMAD R0, R2, R23, R11 ;  /* 0x0000001702007224 */ /* 0x004fc400078e020b */
[----:B------:R-:W-:Y:S02]  /*16800*/  IMAD R4, R4, R24, R17 ;  /* 0x0000001804047224 */ /* 0x000fe400078e0211 */
[----:B------:R-:W-:-:S05]  /*16810*/  IMAD R3, R0, R16, R3 ;  /* 0x0000001000037224 */ /* 0x000fca00078e0203 */
[----:B------:R-:W-:Y:S02]  /*16820*/  SEL R0, R3, R4, !P4 ;  /* 0x0000000403007207 */ /* 0x000fe40006000000 */
[----:B------:R-:W-:Y:S02]  /*16830*/  SEL R4, R4, R3, !P4 ;  /* 0x0000000304047207 */ /* 0x000fe40006000000 */
[----:B------:R-:W-:Y:S02]  /*16840*/  R2UR UR9, R0 ;  /* 0x00000000000972ca */ /* 0x000fe400000e0000 */
[----:B------:R-:W-:-:S13]  /*16850*/  MOV R0, 0x1 ;  /* 0x0000000100007802 */ /* 0x000fda0000000f00 */
.L_x_407:
[----:B------:R-:W-:-:S13]  /*16860*/  LOP3.LUT P0, RZ, R0, 0xff, RZ, 0xc0, !PT ;  /* 0x000000ff00ff7812 */ /* 0x000fda000780c0ff */
[----:B------:R-:W-:Y:S05]  /*16870*/  @P0 BRA `(.L_x_410) ;  /* 0xfffffea800180947 */ /* 0x000fea000383ffff */
[----:B------:R-:W-:Y:S05]  /*16880*/  EXIT ;  /* 0x000000000000794d */ /* 0x000fea0003800000 */
.L_x_4:
[----:B------:R-:W2:Y:S01]  /*16890*/  LDL R15, [R1+0x204] ;  /* 0x00020400010f7983 */ /* 0x000ea20000100800 */
[----:B------:R-:W-:-:S03]  /*168a0*/  ULDC.64 UR4, c[0x0][0x750] ;  /* 0x0001d40000047ab9 */ /* 0x000fc60000000a00 */
[----:B------:R-:W3:Y:S01]  /*168b0*/  LDL R18, [R1+0x200] ;  /* 0x0002000001127983 */ /* 0x000ee20000100800 */
[----:B------:R-:W-:Y:S01]  /*168c0*/  PRMT R0, RZ, 0x7610, R0 ;  /* 0x00007610ff007816 */ /* 0x000fe20000000000 */
[----:B------:R-:W-:Y:S02]  /*168d0*/  IMAD.MOV.U32 R5, RZ, RZ, -0x1 ;  /* 0xffffffffff057424 */ /* 0x000fe400078e00ff */
[----:B------:R-:W-:Y:S02]  /*168e0*/  IMAD.MOV.U32 R4, RZ, RZ, -0x1 ;  /* 0xffffffffff047424 */ /* 0x000fe400078e00ff */
[----:B------:R-:W-:Y:S01]  /*168f0*/  IMAD.MOV.U32 R9, RZ, RZ, -0x1 ;  /* 0xffffffffff097424 */ /* 0x000fe200078e00ff */
[----:B--2---:R-:W-:-:S04]  /*16900*/  ISETP.GE.U32.AND P0, PT, R15, UR4, PT ;  /* 0x000000040f007c0c */ /* 0x004fc8000bf06070 */
[----:B---3--:R-:W-:-:S13]  /*16910*/  ISETP.GE.U32.AND.EX P0, PT, R18, UR5, PT, P0 ;  /* 0x0000000512007c0c */ /* 0x008fda000bf06100 */
[----:B------:R-:W-:Y:S05]  /*16920*/  @P0 BRA `(.L_x_411) ;  /* 0x0000000400640947 */ /* 0x000fea0003800000 */
[----:B------:R-:W0:Y:S01]  /*16930*/  LDC.64 R12, c[0x0][0x728] ;  /* 0x0001ca00ff0c7b82 */ /* 0x000e220000000a00 */
[----:B------:R-:W-:Y:S01]  /*16940*/  MOV R8, R15 ;  /* 0x0000000f00087202 */ /* 0x000fe20000000f00 */
[----:B------:R-:W-:-:S06]  /*16950*/  IMAD.MOV.U32 R9, RZ, RZ, R18 ;  /* 0x000000ffff097224 */ /* 0x000fcc00078e0012 */
[----:B------:R-:W1:Y:S08]  /*16960*/  LDC R14, c[0x0][0x730] ;  /* 0x0001cc00ff0e7b82 */ /* 0x000e700000000800 */
[----:B------:R-:W2:Y:S01]  /*16970*/  LDC.64 R16, c[0x0][0x720] ;  /* 0x0001c800ff107b82 */ /* 0x000ea20000000a00 */
[----:B0-----:R-:W-:-:S04]  /*16980*/  ISETP.NE.U32.AND P0, PT, R12, RZ, PT ;  /* 0x000000ff0c00720c */ /* 0x001fc80003f05070 */
[----:B------:R-:W-:-:S13]  /*16990*/  ISETP.NE.AND.EX P0, PT, R13, RZ, PT, P0 ;  /* 0x000000ff0d00720c */ /* 0x000fda0003f05300 */
[----:B-12---:R-:W-:Y:S05]  /*169a0*/  @!P0 BRA `(.L_x_412) ;  /* 0x0000000000288947 */ /* 0x006fea0003800000 */
[----:B------:R-:W0:Y:S02]  /*169b0*/  LDC R0, c[0x0][0x734] ;  /* 0x0001cd00ff007b82 */ /* 0x000e240000000800 */
        /* <DEDUP_REMOVED lines=9> */
.L_x_412:
[-CC-:B------:R-:W-:Y:S01]  /*16a50*/  SHF.R.U64 R11, R8, R14.reuse, R9.reuse ;  /* 0x0000000e080b7219 */ /* 0x180fe20000001209 */
[----:B------:R-:W0:Y:S01]  /*16a60*/  LDC R6, c[0x0][0x718] ;  /* 0x0001c600ff067b82 */ /* 0x000e220000000800 */
[----:B------:R-:W-:Y:S01]  /*16a70*/  SHF.R.U32.HI R0, RZ, R14, R9 ;  /* 0x0000000eff007219 */ /* 0x000fe20000011609 */
[----:B------:R-:W-:Y:S01]  /*16a80*/  IMAD.MOV.U32 R5, RZ, RZ, R18 ;  /* 0x000000ffff057224 */ /* 0x000fe200078e0012 */
[----:B------:R-:W-:Y:S01]  /*16a90*/  IADD3 R3, P0, RZ, -R11, RZ ;  /* 0x8000000bff037210 */ /* 0x000fe20007f1e0ff */
[----:B------:R-:W-:Y:S01]  /*16aa0*/  ULDC UR4, c[0x0][0x150] ;  /* 0x0000540000047ab9 */ /* 0x000fe20000000800 */
[----:B------:R-:W-:Y:S01]  /*16ab0*/  I2FP.F32.U32 R8, R2 ;  /* 0x0000000200087245 */ /* 0x000fe20000201000 */
[----:B------:R-:W-:Y:S02]  /*16ac0*/  IMAD.MOV.U32 R4, RZ, RZ, R15 ;  /* 0x000000ffff047224 */ /* 0x000fe400078e000f */
[----:B------:R-:W1:Y:S01]  /*16ad0*/  LDC.64 R18, c[0x0][0x740] ;  /* 0x0001d000ff127b82 */ /* 0x000e620000000a00 */
[----:B------:R-:W-:-:S02]  /*16ae0*/  IMAD.X R7, RZ, RZ, ~R0, P0 ;  /* 0x000000ffff077224 */ /* 0x000fc400000e0e00 */
[----:B------:R-:W-:Y:S01]  /*16af0*/  FMUL R9, R8, UR4 ;  /* 0x0000000408097c20 */ /* 0x000fe20008400000 */
[----:B------:R-:W-:Y:S01]  /*16b00*/  IMAD.WIDE.U32 R4, R3, R16, R4 ;  /* 0x0000001003047225 */ /* 0x000fe200078e0004 */
[----:B------:R-:W-:-:S03]  /*16b10*/  ULDC UR4, c[0x0][0x154] ;  /* 0x0000550000047ab9 */ /* 0x000fc60000000800 */
[----:B------:R-:W-:Y:S01]  /*16b20*/  IMAD R0, R7, R16, RZ ;  /* 0x0000001007007224 */ /* 0x000fe200078e02ff */
[----:B------:R-:W2:Y:S01]  /*16b30*/  LDC R13, c[0x0][0x144] ;  /* 0x00005100ff0d7b82 */ /* 0x000ea20000000800 */
[----:B------:R-:W3:Y:S02]  /*16b40*/  F2I.U32.TRUNC.NTZ R9, R9 ;  /* 0x0000000900097305 */ /* 0x000ee4000020f000 */
[----:B------:R-:W-:-:S05]  /*16b50*/  IMAD R3, R3, R17, R0 ;  /* 0x0000001103037224 */ /* 0x000fca00078e0200 */
[----:B------:R-:W4:Y:S01]  /*16b60*/  LDC R12, c[0x0][0x708] ;  /* 0x0001c200ff0c7b82 */ /* 0x000f220000000800 */
[----:B------:R-:W-:-:S04]  /*16b70*/  IADD3 R3, R5, R3, RZ ;  /* 0x0000000305037210 */ /* 0x000fc80007ffe0ff */
[----:B0-----:R-:W-:Y:S02]  /*16b80*/  SHF.R.U64 R8, R4, R6, R3 ;  /* 0x0000000604087219 */ /* 0x001fe40000001203 */
[----:B------:R-:W-:Y:S01]  /*16b90*/  I2FP.F32.U32 R4, R10 ;  /* 0x0000000a00047245 */ /* 0x000fe20000201000 */
[----:B------:R-:W0:Y:S01]  /*16ba0*/  LDC R7, c[0x0][0x758] ;  /* 0x0001d600ff077b82 */ /* 0x000e220000000800 */
[----:B-1----:R-:W-:Y:S01]  /*16bb0*/  ISETP.NE.U32.AND P0, PT, R18, RZ, PT ;  /* 0x000000ff1200720c */ /* 0x002fe20003f05070 */
[----:B---3--:R-:W-:Y:S01]  /*16bc0*/  IMAD.MOV R0, RZ, RZ, -R9 ;  /* 0x000000ffff007224 */ /* 0x008fe200078e0a09 */
[----:B------:R-:W-:Y:S01]  /*16bd0*/  SHF.R.U32.HI R3, RZ, R6, R3 ;  /* 0x00000006ff037219 */ /* 0x000fe20000011603 */
[----:B------:R-:W-:Y:S01]  /*16be0*/  FMUL R4, R4, UR4 ;  /* 0x0000000404047c20 */ /* 0x000fe20008400000 */
[----:B------:R-:W-:Y:S01]  /*16bf0*/  ISETP.NE.AND.EX P0, PT, R19, RZ, PT, P0 ;  /* 0x000000ff1300720c */ /* 0x000fe20003f05300 */
[----:B------:R-:W-:Y:S02]  /*16c00*/  IMAD.MOV.U32 R6, RZ, RZ, -0x1 ;  /* 0xffffffffff067424 */ /* 0x000fe400078e00ff */
[----:B------:R-:W1:Y:S01]  /*16c10*/  LDC R17, c[0x0][0x148] ;  /* 0x00005200ff117b82 */ /* 0x000e620000000800 */
[----:B--2---:R-:W-:-:S02]  /*16c20*/  IMAD R16, R13, R0, R2 ;  /* 0x000000000d107224 */ /* 0x004fc400078e0202 */
[----:B------:R-:W-:-:S05]  /*16c30*/  IMAD.MOV.U32 R2, RZ, RZ, 0x1 ;  /* 0x00000001ff027424 */ /* 0x000fca00078e00ff */
[----:B------:R-:W2:Y:S01]  /*16c40*/  LDC R14, c[0x0][0x700] ;  /* 0x0001c000ff0e7b82 */ /* 0x000ea20000000800 */
[-CC-:B----4-:R-:W-:Y:S02]  /*16c50*/  SHF.R.U64 R13, R8, R12.reuse, R3.reuse ;  /* 0x0000000c080d7219 */ /* 0x190fe40000001203 */
[----:B------:R-:W-:Y:S02]  /*16c60*/  SHF.R.U32.HI R0, RZ, R12, R3 ;  /* 0x0000000cff007219 */ /* 0x000fe40000011603 */
[----:B------:R3:W4:Y:S03]  /*16c70*/  F2I.U32.TRUNC.NTZ R12, R4 ;  /* 0x00000004000c7305 */ /* 0x000726000020f000 */
[----:B------:R-:W1:Y:S01]  /*16c80*/  LDC R20, c[0x0][0x748] ;  /* 0x0001d200ff147b82 */ /* 0x000e620000000800 */
[-C--:B0-----:R-:W-:Y:S02]  /*16c90*/  SHF.L.U32 R6, R6, R7.reuse, RZ ;  /* 0x0000000706067219 */ /* 0x081fe400000006ff */
[----:B------:R-:W-:-:S02]  /*16ca0*/  SHF.R.U64 R15, R13, R7, R0 ;  /* 0x000000070d0f7219 */ /* 0x000fc40000001200 */
[-C--:B------:R-:W-:Y:S02]  /*16cb0*/  SHF.L.U32 R22, R2, R7.reuse, RZ ;  /* 0x0000000702167219 */ /* 0x080fe400000006ff */
[----:B------:R-:W-:Y:S01]  /*16cc0*/  SHF.R.U32.HI R3, RZ, R7, R0 ;  /* 0x00000007ff037219 */ /* 0x000fe20000011600 */
[----:B------:R-:W0:Y:S01]  /*16cd0*/  LDC R21, c[0x0][0x738] ;  /* 0x0001ce00ff157b82 */ /* 0x000e220000000800 */
[----:B------:R-:W-:Y:S02]  /*16ce0*/  LOP3.LUT R24, RZ, R6, RZ, 0x33, !PT ;  /* 0x00000006ff187212 */ /* 0x000fe400078e33ff */
[----:B------:R-:W-:-:S05]  /*16cf0*/  MOV R2, R15 ;  /* 0x0000000f00027202 */ /* 0x000fca0000000f00 */
[----:B------:R-:W0:Y:S01]  /*16d00*/  LDC R23, c[0x0][0x710] ;  /* 0x0001c400ff177b82 */ /* 0x000e220000000800 */
[----:B---34-:R-:W-:Y:S05]  /*16d10*/  @!P0 BRA `(.L_x_413) ;  /* 0x0000000000288947 */ /* 0x018fea0003800000 */
[----:B------:R-:W3:Y:S02]  /*16d20*/  LDC R0, c[0x0][0x74c] ;  /* 0x0001d300ff007b82 */ /* 0x000ee40000000800 */
[----:B---3--:R-:W-:-:S05]  /*16d30*/  IADD3 R7, P0, R15, R0, RZ ;  /* 0x000000000f077210 */ /* 0x008fca0007f1e0ff */
[----:B------:R-:W-:-:S04]  /*16d40*/  IMAD.X R9, RZ, RZ, R3, P0 ;  /* 0x000000ffff097224 */ /* 0x000fc800000e0603 */
[----:B------:R-:W-:-:S04]  /*16d50*/  IMAD.WIDE.U32 R2, R9, R18, RZ ;  /* 0x0000001209027225 */ /* 0x000fc800078e00ff */
[----:B------:R-:W-:-:S04]  /*16d60*/  IMAD.WIDE.U32 R4, P0, R7, R19, R2 ;  /* 0x0000001307047225 */ /* 0x000fc80007800002 */
[----:B------:R-:W-:-:S04]  /*16d70*/  IMAD.WIDE.U32 R2, R7, R18, RZ ;  /* 0x0000001207027225 */ /* 0x000fc800078e00ff */
[----:B------:R-:W-:Y:S01]  /*16d80*/  IMAD.X R7, RZ, RZ, RZ, P0 ;  /* 0x000000ffff077224 */ /* 0x000fe200000e06ff */
[----:B------:R-:W-:Y:S01]  /*16d90*/  IADD3 RZ, P0, R3, R4, RZ ;  /* 0x0000000403ff7210 */ /* 0x000fe20007f1e0ff */
[----:B------:R-:W-:-:S04]  /*16da0*/  IMAD.MOV.U32 R6, RZ, RZ, R5 ;  /* 0x000000ffff067224 */ /* 0x000fc800078e0005 */
[----:B------:R-:W-:-:S08]  /*16db0*/  IMAD.WIDE.U32.X R2, R9, R19, R6, P0 ;  /* 0x0000001309027225 */ /* 0x000fd000000e0406 */
.L_x_413:
[----:B-1----:R-:W-:Y:S01]  /*16dc0*/  SHF.R.U64 R3, R2, R20, R3 ;  /* 0x0000001402037219 */ /* 0x002fe20000001203 */
[----:B--2---:R-:W-:Y:S01]  /*16dd0*/  VIADD R7, R14, 0xffffffff ;  /* 0xffffffff0e077836 */ /* 0x004fe20000000000 */
[----:B------:R-:W-:Y:S01]  /*16de0*/  LOP3.LUT R0, R13, R24, RZ, 0xc0, !PT ;  /* 0x000000180d007212 */ /* 0x000fe200078ec0ff */
[----:B------:R-:W-:Y:S01]  /*16df0*/  IMAD.MOV.U32 R4, RZ, RZ, 0x1 ;  /* 0x00000001ff047424 */ /* 0x000fe200078e00ff */
[----:B------:R-:W-:Y:S01]  /*16e00*/  IADD3 R12, -R12, RZ, RZ ;  /* 0x000000ff0c0c7210 */ /* 0x000fe20007ffe1ff */
[----:B------:R-:W-:Y:S01]  /*16e10*/  IMAD.MOV R2, RZ, RZ, -R3 ;  /* 0x000000ffff027224 */ /* 0x000fe200078e0a03 */
[----:B------:R-:W-:Y:S01]  /*16e20*/  MOV R9, R11 ;  /* 0x0000000b00097202 */ /* 0x000fe20000000f00 */
[----:B------:R-:W-:Y:S01]  /*16e30*/  IMAD R5, R22, R3, R0 ;  /* 0x0000000316057224 */ /* 0x000fe200078e0200 */
[----:B------:R-:W-:Y:S01]  /*16e40*/  LOP3.LUT R3, R8, R7, RZ, 0xc0, !PT ;  /* 0x0000000708037212 */ /* 0x000fe200078ec0ff */
[----:B------:R-:W-:Y:S02]  /*16e50*/  @P4 IMAD R16, R17, R12, R10 ;  /* 0x0000000c11104224 */ /* 0x000fe400078e020a */
[----:B0-----:R-:W-:-:S02]  /*16e60*/  IMAD R0, R2, R21, R15 ;  /* 0x0000001502007224 */ /* 0x001fc400078e020f */
[----:B------:R-:W-:Y:S02]  /*16e70*/  IMAD R5, R5, R23, R16 ;  /* 0x0000001705057224 */ /* 0x000fe400078e0210 */
[----:B------:R-:W-:Y:S01]  /*16e80*/  IMAD R2, R0, R14, R3 ;  /* 0x0000000e00027224 */ /* 0x000fe200078e0203 */
[----:B------:R-:W-:-:S04]  /*16e90*/  PRMT R0, R4, 0x7610, R0 ;  /* 0x0000761004007816 */ /* 0x000fc80000000000 */
[----:B------:R-:W-:Y:S02]  /*16ea0*/  SEL R4, R2, R5, !P4 ;  /* 0x0000000502047207 */ /* 0x000fe40006000000 */
[----:B------:R-:W-:-:S07]  /*16eb0*/  SEL R5, R5, R2, !P4 ;  /* 0x0000000205057207 */ /* 0x000fce0006000000 */
.L_x_411:
[----:B------:R-:W-:-:S08]  /*16ec0*/  NOP ;  /* 0x0000000000007918 */ /* 0x000fd00000000000 */
[----:B------:R-:W0:-:S00]  /*16ed0*/  USETMAXREG.DEALLOC.CTAPOOL 0x18 ;  /* 0x00000018000079c8 */ /* 0x000e0000080e0500 */
[----:B------:R-:W-:-:S13]  /*16ee0*/  ISETP.NE.AND P0, PT, RZ, UR7, PT ;  /* 0x00000007ff007c0c */ /* 0x000fda000bf05270 */
[----:B------:R-:W-:Y:S05]  /*16ef0*/  @P0 EXIT ;  /* 0x000000000000094d */ /* 0x000fea0003800000 */
[----:B0-----:R-:W-:Y:S01]  /*16f00*/  LOP3.LUT P0, RZ, R0, 0xff, RZ, 0xc0, !PT ;  /* 0x000000ff00ff7812 */ /* 0x001fe2000780c0ff */
[----:B------:R-:W-:Y:S02]  /*16f10*/  IMAD.MOV.U32 R0, RZ, RZ, 0x1 ;  /* 0x00000001ff007424 */ /* 0x000fe400078e00ff */
[----:B------:R-:W-:-:S10]  /*16f20*/  IMAD.MOV.U32 R6, RZ, RZ, RZ ;  /* 0x000000ffff067224 */ /* 0x000fd400078e00ff */
[----:B------:R-:W-:Y:S05]  /*16f30*/  @!P0 BRA `(.L_x_414) ;  /* 0x0000000c00888947 */ /* 0x000fea0003800000 */
[----:B------:R-:W0:Y:S01]  /*16f40*/  S2R R2, SR_TID.X ;  /* 0x0000000000027919 */ /* 0x000e220000002100 */
[----:B------:R-:W-:Y:S01]  /*16f50*/  ULDC UR4, c[0x0][0x28c] ;  /* 0x0000a30000047ab9 */ /* 0x000fe20000000800 */
[----:B------:R-:W-:Y:S01]  /*16f60*/  ULDC UR5, c[0x0][0x700] ;  /* 0x0001c00000057ab9 */ /* 0x000fe20000000800 */
[----:B------:R-:W-:Y:S01]  /*16f70*/  UIADD3 UR11, UR4, 0x3f, URZ ;  /* 0x0000003f040b7890 */ /* 0x000fe2000fffe03f */
[----:B------:R-:W-:Y:S01]  /*16f80*/  BSSY B0, `(.L_x_414) ;  /* 0x00000dd000007945 */ /* 0x000fe20003800000 */
[----:B------:R-:W-:Y:S01]  /*16f90*/  ULDC UR7, c[0x0][0x758] ;  /* 0x0001d60000077ab9 */ /* 0x000fe20000000800 */
[----:B------:R-:W-:Y:S01]  /*16fa0*/  UMOV UR9, 0xffffffff ;  /* 0xffffffff00097882 */ /* 0x000fe20000000000 */
[----:B------:R-:W-:Y:S01]  /*16fb0*/  UMOV UR12, 0x1 ;  /* 0x00000001000c7882 */ /* 0x000fe20000000000 */
[----:B------:R-:W-:Y:S01]  /*16fc0*/  UIADD3 UR4, UR5, -0x1, URZ ;  /* 0xffffffff05047890 */ /* 0x000fe2000fffe03f */
[----:B------:R-:W-:Y:S01]  /*16fd0*/  IMAD.MOV.U32 R8, RZ, RZ, 0x1 ;  /* 0x00000001ff087424 */ /* 0x000fe200078e00ff */
[----:B------:R-:W-:Y:S01]  /*16fe0*/  USHF.L.U32 UR10, UR9, UR7, URZ ;  /* 0x00000007090a7299 */ /* 0x000fe2000800063f */
[----:B------:R-:W-:Y:S01]  /*16ff0*/  MOV R0, 0x1 ;  /* 0x0000000100007802 */ /* 0x000fe20000000f00 */
[----:B------:R-:W-:Y:S01]  /*17000*/  USHF.L.U32 UR5, UR12, UR7, URZ ;  /* 0x000000070c057299 */ /* 0x000fe2000800063f */
[----:B------:R-:W-:Y:S01]  /*17010*/  IMAD.MOV.U32 R6, RZ, RZ, RZ ;  /* 0x000000ffff067224 */ /* 0x000fe200078e00ff */
[----:B------:R-:W-:Y:S01]  /*17020*/  USHF.R.S32.HI UR12, URZ, 0x1f, UR11 ;  /* 0x0000001f3f0c7899 */ /* 0x000fe2000801140b */
[----:B------:R-:W-:Y:S01]  /*17030*/  ULDC UR8, c[0x0][0xc] ;  /* 0x0000030000087ab9 */ /* 0x000fe20000000800 */
[----:B------:R-:W-:-:S02]  /*17040*/  ULDC UR9, c[0x0][0x10] ;  /* 0x0000040000097ab9 */ /* 0x000fc40000000800 */
[----:B------:R-:W-:Y:S02]  /*17050*/  ULEA.HI UR12, UR12, UR11, URZ, 0x6 ;  /* 0x0000000b0c0c7291 */ /* 0x000fe4000f8f303f */
[----:B------:R-:W-:Y:S02]  /*17060*/  UIMAD.WIDE.U32 UR8, UR8, UR9, URZ ;  /* 0x00000009080872a5 */ /* 0x000fe4000f8e003f */
[----:B------:R-:W-:Y:S02]  /*17070*/  ULOP3.LUT UR7, URZ, UR10, URZ, 0x33, !UPT ;  /* 0x0000000a3f077292 */ /* 0x000fe4000f8e333f */
[----:B------:R-:W-:Y:S01]  /*17080*/  USHF.R.S32.HI UR13, URZ, 0x6, UR12 ;  /* 0x000000063f0d7899 */ /* 0x000fe2000801140c */
[----:B------:R-:W-:Y:S01]  /*17090*/  ULDC UR10, c[0x0][0x14] ;  /* 0x00000500000a7ab9 */ /* 0x000fe20000000800 */
[----:B------:R-:W-:Y:S02]  /*170a0*/  ULOP3.LUT UR15, UR6, 0x2, URZ, 0xfc, !UPT ;  /* 0x00000002060f7892 */ /* 0x000fe4000f8efc3f */
[----:B------:R-:W-:-:S02]  /*170b0*/  UIMAD.WIDE.U32 UR34, UR8, UR10, URZ ;  /* 0x0000000a082272a5 */ /* 0x000fc4000f8e003f */
[----:B------:R-:W-:Y:S01]  /*170c0*/  UIMAD UR14, UR9, UR10, URZ ;  /* 0x0000000a090e72a4 */ /* 0x000fe2000f8e023f */
[C---:B0-----:R-:W-:Y:S01]  /*170d0*/  LOP3.LUT P3, RZ, R2.reuse, 0x7f, RZ, 0xc0, !PT ;  /* 0x0000007f02ff7812 */ /* 0x041fe2000786c0ff */
[----:B------:R-:W-:Y:S01]  /*170e0*/  UIADD3 UR21, UR13, 0x1, URZ ;  /* 0x000000010d157890 */ /* 0x000fe2000fffe03f */
[----:B------:R-:W-:Y:S01]  /*170f0*/  LOP3.LUT P0, RZ, R2, 0x1f, RZ, 0xc0, !PT ;  /* 0x0000001f02ff7812 */ /* 0x000fe2000780c0ff */
[----:B------:R-:W-:Y:S01]  /*17100*/  UIADD3 UR14, UR35, UR14, URZ ;  /* 0x0000000e230e7290 */ /* 0x000fe2000fffe03f */
[----:B------:R-:W-:Y:S02]  /*17110*/  ULDC.64 UR36, c[0x0][0x198] ;  /* 0x0000660000247ab9 */ /* 0x000fe40000000a00 */
[----:B------:R-:W-:-:S13]  /*17120*/  PLOP3.LUT P0, PT, P0, P3, PT, 0x8a, 0x0 ;  /* 0x000000000000781c */ /* 0x000fda0000707172 */
.L_x_426:
[----:B------:R-:W-:-:S03]  /*17130*/  UMOV UR8, 0xffffffff ;  /* 0xffffffff00087882 */ /* 0x000fc60000000000 */
[----:B------:R-:W-:Y:S05]  /*17140*/  BRA.DIV UR8, `(.L_x_415) ;  /* 0x0000001208707947 */ /* 0x000fea000b800000 */
[----:B------:R-:W-:-:S13]  /*17150*/  ELECT P1, URZ, PT ;  /* 0x00000000003f782f */ /* 0x000fda0003820000 */
.L_x_441:
[----:B------:R-:W0:Y:S01]  /*17160*/  LDC R2, c[0x0][0x28c] ;  /* 0x0000a300ff027b82 */ /* 0x000e220000000800 */
[----:B------:R-:W-:Y:S01]  /*17170*/  BSSY B1, `(.L_x_416) ;  /* 0x0000045000017945 */ /* 0x000fe20003800000 */
[----:B0-----:R-:W-:-:S13]  /*17180*/  ISETP.LT.OR P1, PT, R2, 0x1, !P1 ;  /* 0x000000010200780c */ /* 0x001fda0004f21670 */
[----:B------:R-:W-:Y:S05]  /*17190*/  @P1 BRA `(.L_x_417) ;  /* 0x0000000400081947 */ /* 0x000fea0003800000 */
[----:B------:R-:W-:Y:S01]  /*171a0*/  IMAD.SHL.U32 R2, R5, 0x100, RZ ;  /* 0x0000010005027824 */ /* 0x000fe200078e00ff */
[----:B------:R-:W-:Y:S01]  /*171b0*/  CS2R R14, SRZ ;  /* 0x00000000000e7805 */ /* 0x000fe2000001ff00 */
[----:B------:R-:W-:Y:S01]  /*171c0*/  IMAD.SHL.U32 R4, R4, 0x100, RZ ;  /* 0x0000010004047824 */ /* 0x000fe200078e00ff */
[----:B------:R-:W-:Y:S01]  /*171d0*/  MOV R13, UR21 ;  /* 0x00000015000d7c02 */ /* 0x000fe20008000f00 */
[----:B------:R-:W-:Y:S02]  /*171e0*/  IMAD.MOV.U32 R3, RZ, RZ, R0 ;  /* 0x000000ffff037224 */ /* 0x000fe400078e0000 */
[----:B------:R-:W-:Y:S02]  /*171f0*/  IMAD.MOV.U32 R5, RZ, RZ, R6 ;  /* 0x000000ffff057224 */ /* 0x000fe400078e0006 */
[----:B------:R-:W-:-:S07]  /*17200*/  IMAD.MOV.U32 R11, RZ, RZ, RZ ;  /* 0x000000ffff0b7224 */ /* 0x000fce00078e00ff */
.L_x_421:
[----:B------:R-:W0:Y:S01]  /*17210*/  S2R R10, SR_CgaCtaId ;  /* 0x00000000000a7919 */ /* 0x000e220000008800 */
[----:B------:R-:W-:-:S04]  /*17220*/  MOV R7, 0x400 ;  /* 0x0000040000077802 */ /* 0x000fc80000000f00 */
[----:B0-----:R-:W-:Y:S02]  /*17230*/  LEA R16, R10, R7, 0x18 ;  /* 0x000000070a107211 */ /* 0x001fe400078ec0ff */
[----:B------:R-:W-:Y:S01]  /*17240*/  SHF.L.U32 R7, R3, 0x1f, RZ ;  /* 0x0000001f03077819 */ /* 0x000fe200000006ff */
[----:B------:R-:W0:Y:S01]  /*17250*/  @!P3 LDC R10, c[0x0][0x640] ;  /* 0x00019000ff0abb82 */ /* 0x000e220000000800 */
[----:B------:R-:W-:-:S04]  /*17260*/  LEA R12, R5, R16, 0x3 ;  /* 0x00000010050c7211 */ /* 0x000fc800078e18ff */
[----:B------:R-:W1:Y:S02]  /*17270*/  SYNCS.PHASECHK.TRANS64.TRYWAIT P1, [R12+URZ+0x40], R7 ;  /* 0x000040070c0075a7 */ /* 0x000e64000802017f */
[----:B-1----:R-:W-:Y:S05]  /*17280*/  @!P1 BRA `(.L_x_418) ;  /* 0x0000001000409947 */ /* 0x002fea0003800000 */
.L_x_442:
[----:B------:R-:W-:Y:S01]  /*17290*/  UPRMT UR8, UR15, 0x9910, URZ ;  /* 0x000099100f087896 */ /* 0x000fe2000800003f */
[----:B0-----:R0:W-:Y:S03]  /*172a0*/  @!P3 SYNCS.ARRIVE.TRANS64 RZ, [R12+URZ], R10 ;  /* 0x0000000a0cffb9a7 */ /* 0x0011e6000800003f */
[----:B------:R-:W-:-:S06]  /*172b0*/  UISETP.NE.AND UP0, UPT, UR8, 0x2, UPT ;  /* 0x000000020800788c */ /* 0x000fcc000bf05270 */
[----:B------:R-:W-:-:S13]  /*172c0*/  PLOP3.LUT P1, PT, PT, PT, UP0, 0x80, 0x0 ;  /* 0x000000000000781c */ /* 0x000fda0003f2f008 */
[----:B0-----:R-:W-:Y:S05]  /*172d0*/  @P1 BRA `(.L_x_419) ;  /* 0x0000000000041947 */ /* 0x001fea0003800000 */
[----:B------:R-:W-:Y:S01]  /*172e0*/  BPT.TRAP 0x1 ;  /* 0x000000040000795c */ /* 0x000fe20000300000 */
.L_x_419:
[----:B------:R-:W-:Y:S05]  /*172f0*/  @P0 BRA `(.L_x_420) ;  /* 0x0000000000040947 */ /* 0x000fea0003800000 */
[----:B------:R-:W-:Y:S01]  /*17300*/  BPT.TRAP 0x1 ;  /* 0x000000040000795c */ /* 0x000fe20000300000 */
.L_x_420:
[--C-:B-1----:R-:W-:Y:S01]  /*17310*/  IMAD R7, R5, 0x2000, R16.reuse ;  /* 0x0000200005077824 */ /* 0x102fe200078e0210 */
[----:B------:R-:W-:Y:S01]  /*17320*/  R2UR UR25, R12 ;  /* 0x000000000c1972ca */ /* 0x000fe200000e0000 */
[----:B------:R-:W-:Y:S01]  /*17330*/  VIADD R13, R13, 0xffffffff ;  /* 0xffffffff0d0d7836 */ /* 0x000fe20000000000 */
[----:B------:R-:W-:Y:S01]  /*17340*/  R2UR UR28, R9 ;  /* 0x00000000091c72ca */ /* 0x000fe200000e0000 */
[----:B------:R-:W-:Y:S01]  /*17350*/  UIADD3 UR22, UP0, UR36, 0xf0, URZ ;  /* 0x000000f024167890 */ /* 0x000fe2000ff1e03f */
[----:B------:R-:W-:Y:S01]  /*17360*/  R2UR UR24, R7 ;  /* 0x00000000071872ca */ /* 0x000fe200000e0000 */
[C-C-:B------:R-:W-:Y:S01]  /*17370*/  IMAD R7, R5.reuse, 0x800, R16.reuse ;  /* 0x0000080005077824 */ /* 0x140fe200078e0210 */
[----:B------:R-:W-:Y:S01]  /*17380*/  R2UR UR27, R2 ;  /* 0x00000000021b72ca */ /* 0x000fe200000e0000 */
[----:B------:R-:W-:Y:S01]  /*17390*/  IMAD R16, R5, 0x4000, R16 ;  /* 0x0000400005107824 */ /* 0x000fe200078e0210 */
[----:B------:R-:W-:Y:S01]  /*173a0*/  R2UR UR26, R14 ;  /* 0x000000000e1a72ca */ /* 0x000fe200000e0000 */
[----:B------:R-:W-:Y:S01]  /*173b0*/  UIADD3 UR30, UP1, UR36, 0x1f0, URZ ;  /* 0x000001f0241e7890 */ /* 0x000fe2000ff3e03f */
[----:B------:R-:W-:Y:S01]  /*173c0*/  R2UR UR16, R7 ;  /* 0x00000000071072ca */ /* 0x000fe200000e0000 */
[----:B------:R-:W-:Y:S01]  /*173d0*/  UIADD3 UR38, UP2, UR36, 0x2f0, URZ ;  /* 0x000002f024267890 */ /* 0x000fe2000ff5e03f */
[----:B------:R-:W-:Y:S01]  /*173e0*/  R2UR UR8, R16 ;  /* 0x00000000100872ca */ /* 0x000fe200000e0000 */
[----:B------:R-:W-:Y:S01]  /*173f0*/  UIADD3.X UR23, URZ, UR37, URZ, UP0, !UPT ;  /* 0x000000253f177290 */ /* 0x000fe200087fe43f */
[----:B------:R-:W-:Y:S01]  /*17400*/  R2UR UR19, R11 ;  /* 0x000000000b1372ca */ /* 0x000fe200000e0000 */
[----:B------:R-:W-:Y:S01]  /*17410*/  UIADD3.X UR31, URZ, UR37, URZ, UP1, !UPT ;  /* 0x000000253f1f7290 */ /* 0x000fe20008ffe43f */
[----:B------:R-:W-:Y:S01]  /*17420*/  R2UR UR10, R15 ;  /* 0x000000000f0a72ca */ /* 0x000fe200000e0000 */
[----:B------:R-:W-:Y:S01]  /*17430*/  UIADD3 UR24, UR24, 0x180, URZ ;  /* 0x0000018018187890 */ /* 0x000fe2000fffe03f */
[----:B------:R-:W-:Y:S01]  /*17440*/  R2UR UR11, R4 ;  /* 0x00000000040b72ca */ /* 0x000fe200000e0000 */
[----:B------:R-:W-:Y:S01]  /*17450*/  UIADD3.X UR39, URZ, UR37, URZ, UP2, !UPT ;  /* 0x000000253f277290 */ /* 0x000fe200097fe43f */
[----:B------:R-:W-:Y:S01]  /*17460*/  ISETP.GT.AND P2, PT, R13, 0x1, PT ;  /* 0x000000010d00780c */ /* 0x000fe20003f44270 */
[----:B------:R-:W-:Y:S01]  /*17470*/  UMOV UR32, 0x0 ;  /* 0x0000000000207882 */ /* 0x000fe20000000000 */
[----:B------:R-:W-:Y:S01]  /*17480*/  IADD3 R5, R5, 0x1, RZ ;  /* 0x0000000105057810 */ /* 0x000fe20007ffe0ff */
[----:B------:R-:W-:Y:S01]  /*17490*/  UIADD3 UR16, UR16, 0x30180, URZ ;  /* 0x0003018010107890 */ /* 0x000fe2000fffe03f */
[----:B------:R-:W-:Y:S01]  /*174a0*/  VIADD R11, R11, 0x1 ;  /* 0x000000010b0b7836 */ /* 0x000fe20000000000 */
[----:B------:R-:W-:Y:S01]  /*174b0*/  UIADD3 UR8, UR8, 0x10180, URZ ;  /* 0x0001018008087890 */ /* 0x000fe2000fffe03f */
[----:B------:R-:W-:Y:S01]  /*174c0*/  ISETP.NE.AND P1, PT, R5, 0x8, PT ;  /* 0x000000080500780c */ /* 0x000fe20003f25270 */
[----:B------:R-:W-:Y:S01]  /*174d0*/  UMOV UR33, 0x10000000 ;  /* 0x1000000000217882 */ /* 0x000fe20000000000 */
[----:B------:R-:W-:Y:S01]  /*174e0*/  UMOV UR17, UR25 ;  /* 0x0000001900117c82 */ /* 0x000fe20008000000 */
[----:B------:R-:W-:Y:S01]  /*174f0*/  UMOV UR20, UR28 ;  /* 0x0000001c00147c82 */ /* 0x000fe20008000000 */
[----:B------:R-:W-:Y:S01]  /*17500*/  UMOV UR18, UR27 ;  /* 0x0000001b00127c82 */ /* 0x000fe20008000000 */
[----:B------:R0:W-:Y:S01]  /*17510*/  UTMALDG.3D [UR24], [UR22], desc[UR32] ;  /* 0x00002018160075b4 */ /* 0x0001e20008011000 */
[----:B------:R-:W-:Y:S01]  /*17520*/  UMOV UR9, UR25 ;  /* 0x0000001900097c82 */ /* 0x000fe20008000000 */
[----:B------:R-:W-:Y:S01]  /*17530*/  UMOV UR12, UR28 ;  /* 0x0000001c000c7c82 */ /* 0x000fe20008000000 */
[----:B------:R-:W-:Y:S01]  /*17540*/  SEL R10, RZ, 0x1, P1 ;  /* 0x00000001ff0a7807 */ /* 0x000fe20000800000 */
[----:B------:R-:W-:Y:S01]  /*17550*/  VIADD R14, R14, 0x20 ;  /* 0x000000200e0e7836 */ /* 0x000fe20000000000 */
[----:B------:R-:W-:-:S02]  /*17560*/  IADD3 R15, R15, 0x40, RZ ;  /* 0x000000400f0f7810 */ /* 0x000fc40007ffe0ff */
[----:B------:R-:W-:Y:S01]  /*17570*/  LOP3.LUT R3, R3, R10, RZ, 0x3c, !PT ;  /* 0x0000000a03037212 */ /* 0x000fe200078e3cff */
[----:B------:R0:W-:Y:S01]  /*17580*/  UTMALDG.3D [UR16], [UR30], desc[UR32] ;  /* 0x000020101e0075b4 */ /* 0x0001e20008011000 */
[----:B------:R-:W-:Y:S01]  /*17590*/  SEL R5, R5, RZ, P1 ;  /* 0x000000ff05057207 */ /* 0x000fe20000800000 */
[----:B------:R0:W-:Y:S02]  /*175a0*/  UTMALDG.3D [UR8], [UR38], desc[UR32] ;  /* 0x00002008260075b4 */ /* 0x0001e40008011000 */
[----:B0-----:R-:W-:Y:S05]  /*175b0*/  @P2 BRA `(.L_x_421) ;  /* 0xfffffffc00142947 */ /* 0x001fea000383ffff */
.L_x_417:
[----:B------:R-:W-:Y:S05]  /*175c0*/  BSYNC B1 ;  /* 0x0000000000017941 */ /* 0x000fea0003800000 */
.L_x_416:
[----:B------:R-:W2:Y:S01]  /*175d0*/  LDL.LU R16, [R1+0x200] ;  /* 0x0002000001107983 */ /* 0x000ea20000300800 */
[----:B------:R-:W-:Y:S01]  /*175e0*/  LOP3.LUT P5, RZ, R8, 0xff, RZ, 0xc0, !PT ;  /* 0x000000ff08ff7812 */ /* 0x000fe200078ac0ff */
[----:B------:R-:W-:Y:S01]  /*175f0*/  VIADD R6, R6, UR13 ;  /* 0x0000000d06067c36 */ /* 0x000fe20008000000 */
[----:B------:R-:W-:Y:S01]  /*17600*/  ULDC.64 UR8, c[0x0][0x750] ;  /* 0x0001d40000087ab9 */ /* 0x000fe20000000a00 */
[----:B------:R-:W3:Y:S01]  /*17610*/  LDL.LU R12, [R1+0x204] ;  /* 0x00020400010c7983 */ /* 0x000ee20000300800 */
[----:B------:R-:W-:Y:S01]  /*17620*/  BSSY B1, `(.L_x_422) ;  /* 0x0000070000017945 */ /* 0x000fe20003800000 */
[----:B------:R-:W-:Y:S01]  /*17630*/  IMAD.MOV.U32 R5, RZ, RZ, -0x1 ;  /* 0xffffffffff057424 */ /* 0x000fe200078e00ff */
[----:B------:R-:W-:Y:S01]  /*17640*/  SHF.R.U32.HI R2, RZ, 0x3, R6 ;  /* 0x00000003ff027819 */ /* 0x000fe20000011606 */
[----:B------:R-:W-:Y:S01]  /*17650*/  IMAD.MOV.U32 R9, RZ, RZ, -0x1 ;  /* 0xffffffffff097424 */ /* 0x000fe200078e00ff */
[----:B------:R-:W-:Y:S02]  /*17660*/  ISETP.GT.U32.AND P1, PT, R6, 0x7, PT ;  /* 0x000000070600780c */ /* 0x000fe40003f24070 */
[----:B------:R-:W-:-:S02]  /*17670*/  LOP3.LUT R2, R2, 0x1, RZ, 0xc0, !PT ;  /* 0x0000000102027812 */ /* 0x000fc400078ec0ff */
[----:B------:R-:W-:Y:S01]  /*17680*/  LOP3.LUT R6, R6, 0x7, RZ, 0xc0, !PT ;  /* 0x0000000706067812 */ /* 0x000fe200078ec0ff */
[----:B------:R-:W0:Y:S01]  /*17690*/  @P5 S2R R3, SR_CgaCtaId ;  /* 0x0000000000035919 */ /* 0x000e220000008800 */
[----:B------:R-:W-:Y:S02]  /*176a0*/  ISETP.NE.U32.AND P2, PT, R2, 0x1, PT ;  /* 0x000000010200780c */ /* 0x000fe40003f45070 */
[----:B------:R-:W-:Y:S02]  /*176b0*/  @P5 MOV R2, 0x400 ;  /* 0x0000040000025802 */ /* 0x000fe40000000f00 */
[----:B------:R-:W-:Y:S02]  /*176c0*/  MOV R4, 0xffffffff ;  /* 0xffffffff00047802 */ /* 0x000fe40000000f00 */
[----:B------:R-:W-:Y:S02]  /*176d0*/  PRMT R8, RZ, 0x7610, R8 ;  /* 0x00007610ff087816 */ /* 0x000fe40000000008 */
[----:B0-----:R-:W-:Y:S01]  /*176e0*/  @P5 LEA R2, R3, R2, 0x18 ;  /* 0x0000000203025211 */ /* 0x001fe200078ec0ff */
[----:B------:R-:W-:-:S03]  /*176f0*/  IMAD.U32 R3, RZ, RZ, UR13 ;  /* 0x0000000dff037e24 */ /* 0x000fc6000f8e00ff */
[----:B------:R0:W-:Y:S02]  /*17700*/  @P5 SYNCS.ARRIVE.TRANS64.A1T0 RZ, [R2+URZ+0x98], RZ ;  /* 0x000098ff02ff59a7 */ /* 0x0001e4000810003f */
[C---:B------:R-:W-:Y:S02]  /*17710*/  ISETP.LT.U32.AND P1, PT, R3.reuse, 0x8, P1 ;  /* 0x000000080300780c */ /* 0x040fe40000f21070 */
[----:B------:R-:W-:Y:S02]  /*17720*/  ISETP.GT.U32.AND P2, PT, R3, 0x7, !P2 ;  /* 0x000000070300780c */ /* 0x000fe40005744070 */
[----:B------:R-:W-:Y:S02]  /*17730*/  SEL R3, RZ, 0x1, !P1 ;  /* 0x00000001ff037807 */ /* 0x000fe40004800000 */
[----:B0-----:R-:W-:-:S04]  /*17740*/  SEL R2, RZ, 0x1, !P2 ;  /* 0x00000001ff027807 */ /* 0x001fc80005000000 */
[----:B------:R-:W-:Y:S02]  /*17750*/  LOP3.LUT R0, R2, R0, R3, 0x96, !PT ;  /* 0x0000000002007212 */ /* 0x000fe400078e9603 */
[----:B------:R-:W-:Y:S02]  /*17760*/  PRMT R2, RZ, 0x7610, R2 ;  /* 0x00007610ff027816 */ /* 0x000fe40000000002 */
[----:B---3--:R-:W-:-:S04]  /*17770*/  IADD3 R12, P1, R12, UR34, RZ ;  /* 0x000000220c0c7c10 */ /* 0x008fc8000ff3e0ff */
[----:B--2---:R-:W-:Y:S01]  /*17780*/  IADD3.X R16, R16, UR14, RZ, P1, !PT ;  /* 0x0000000e10107c10 */ /* 0x004fe20008ffe4ff */
[----:B------:R0:W-:Y:S01]  /*17790*/  STL [R1+0x204], R12 ;  /* 0x0002040c01007387 */ /* 0x0001e20000100800 */
[----:B------:R-:W-:-:S03]  /*177a0*/  ISETP.GE.U32.AND P1, PT, R12, UR8, PT ;  /* 0x000000080c007c0c */ /* 0x000fc6000bf26070 */
[----:B------:R0:W-:Y:S01]  /*177b0*/  STL [R1+0x200], R16 ;  /* 0x0002001001007387 */ /* 0x0001e20000100800 */
[----:B------:R-:W-:-:S13]  /*177c0*/  ISETP.GE.U32.AND.EX P1, PT, R16, UR9, PT, P1 ;  /* 0x0000000910007c0c */ /* 0x000fda000bf26110 */
[----:B0-----:R-:W-:Y:S05]  /*177d0*/  @P1 BRA `(.L_x_423) ;  /* 0x0000000400501947 */ /* 0x001fea0003800000 */
[----:B------:R-:W0:Y:S01]  /*177e0*/  S2R R7, SR_CTAID.X ;  /* 0x0000000000077919 */ /* 0x000e220000002500 */
[----:B------:R-:W-:Y:S01]  /*177f0*/  ULDC UR8, c[0x0][0x150] ;  /* 0x0000540000087ab9 */ /* 0x000fe20000000800 */
[----:B------:R-:W1:Y:S01]  /*17800*/  LDC R4, c[0x0][0x144] ;  /* 0x00005100ff047b82 */ /* 0x000e620000000800 */
[----:B------:R-:W-:Y:S01]  /*17810*/  ULDC UR11, c[0x0][0x730] ;  /* 0x0001cc00000b7ab9 */ /* 0x000fe20000000800 */
[----:B------:R-:W2:Y:S06]  /*17820*/  S2R R5, SR_CTAID.Y ;  /* 0x0000000000057919 */ /* 0x000eac0000002600 */
[----:B------:R-:W3:Y:S01]  /*17830*/  LDC R10, c[0x0][0x148] ;  /* 0x00005200ff0a7b82 */ /* 0x000ee20000000800 */
[----:B0-----:R-:W-:-:S02]  /*17840*/  I2FP.F32.U32 R2, R7 ;  /* 0x0000000700027245 */ /* 0x001fc40000201000 */
[----:B--2---:R-:W-:-:S03]  /*17850*/  I2FP.F32.U32 R3, R5 ;  /* 0x0000000500037245 */ /* 0x004fc60000201000 */
[----:B------:R-:W-:Y:S01]  /*17860*/  FMUL R2, R2, UR8 ;  /* 0x0000000802027c20 */ /* 0x000fe20008400000 */
[----:B------:R-:W-:Y:S02]  /*17870*/  ULDC UR8, c[0x0][0x154] ;  /* 0x0000550000087ab9 */ /* 0x000fe40000000800 */
[----:B------:R-:W-:Y:S01]  /*17880*/  FMUL R9, R3, UR8 ;  /* 0x0000000803097c20 */ /* 0x000fe20008400000 */
[----:B------:R-:W-:Y:S02]  /*17890*/  ULDC.64 UR8, c[0x0][0x728] ;  /* 0x0001ca0000087ab9 */ /* 0x000fe40000000a00 */
[----:B------:R-:W0:Y:S01]  /*178a0*/  F2I.U32.TRUNC.NTZ R2, R2 ;  /* 0x0000000200027305 */ /* 0x000e22000020f000 */
[----:B------:R-:W-:-:S04]  /*178b0*/  ISETP.NE.U32.AND P1, PT, RZ, UR8, PT ;  /* 0x00000008ff007c0c */ /* 0x000fc8000bf25070 */
[----:B------:R-:W-:-:S03]  /*178c0*/  ISETP.NE.AND.EX P1, PT, RZ, UR9, PT, P1 ;  /* 0x00000009ff007c0c */ /* 0x000fc6000bf25310 */
[----:B------:R-:W2:Y:S01]  /*178d0*/  F2I.U32.TRUNC.NTZ R9, R9 ;  /* 0x0000000900097305 */ /* 0x000ea2000020f000 */
[----:B0-----:R-:W-:Y:S01]  /*178e0*/  IMAD.MOV R3, RZ, RZ, -R2 ;  /* 0x000000ffff037224 */ /* 0x001fe200078e0a02 */
[----:B------:R-:W-:-:S03]  /*178f0*/  MOV R2, R12 ;  /* 0x0000000c00027202 */ /* 0x000fc60000000f00 */
[----:B-1----:R-:W-:Y:S02]  /*17900*/  IMAD R7, R4, R3, R7 ;  /* 0x0000000304077224 */ /* 0x002fe400078e0207 */
[----:B--2---:R-:W-:-:S04]  /*17910*/  IMAD.MOV R3, RZ, RZ, -R9 ;  /* 0x000000ffff037224 */ /* 0x004fc800078e0a09 */
[----:B---3--:R-:W-:Y:S02]  /*17920*/  @P4 IMAD R7, R10, R3, R5 ;  /* 0x000000030a074224 */ /* 0x008fe400078e0205 */
[----:B------:R-:W-:Y:S01]  /*17930*/  IMAD.MOV.U32 R3, RZ, RZ, R16 ;  /* 0x000000ffff037224 */ /* 0x000fe200078e0010 */
[----:B------:R-:W-:Y:S06]  /*17940*/  @!P1 BRA `(.L_x_424) ;  /* 0x0000000000289947 */ /* 0x000fec0003800000 */
[----:B------:R-:W-:Y:S02]  /*17950*/  ULDC UR10, c[0x0][0x734] ;  /* 0x0001cd00000a7ab9 */ /* 0x000fe40000000800 */
[----:B------:R-:W-:-:S05]  /*17960*/  IADD3 R3, P1, R12, UR10, RZ ;  /* 0x0000000a0c037c10 */ /* 0x000fca000ff3e0ff */
[----:B------:R-:W-:-:S04]  /*17970*/  IMAD.X R9, RZ, RZ, R16, P1 ;  /* 0x000000ffff097224 */ /* 0x000fc800008e0610 */
[----:B------:R-:W-:-:S04]  /*17980*/  IMAD.WIDE.U32 R4, R9, UR8, RZ ;  /* 0x0000000809047c25 */ /* 0x000fc8000f8e00ff */
[----:B------:R-:W-:-:S04]  /*17990*/  IMAD.WIDE.U32 R4, P1, R3, UR9, R4 ;  /* 0x0000000903047c25 */ /* 0x000fc8000f820004 */
[----:B------:R-:W-:Y:S01]  /*179a0*/  IMAD.WIDE.U32 R2, R3, UR8, RZ ;  /* 0x0000000803027c25 */ /* 0x000fe2000f8e00ff */
[----:B------:R-:W-:-:S04]  /*179b0*/  MOV R2, R5 ;  /* 0x0000000500027202 */ /* 0x000fc80000000f00 */
[----:B------:R-:W-:Y:S01]  /*179c0*/  IADD3 RZ, P2, R3, R4, RZ ;  /* 0x0000000403ff7210 */ /* 0x000fe20007f5e0ff */
[----:B------:R-:W-:-:S04]  /*179d0*/  IMAD.X R3, RZ, RZ, RZ, P1 ;  /* 0x000000ffff037224 */ /* 0x000fc800008e06ff */
[----:B------:R-:W-:-:S08]  /*179e0*/  IMAD.WIDE.U32.X R2, R9, UR9, R2, P2 ;  /* 0x0000000909027c25 */ /* 0x000fd000090e0402 */
.L_x_424:
[--C-:B------:R-:W-:Y:S01]  /*179f0*/  SHF.R.U64 R9, R2, UR11, R3.reuse ;  /* 0x0000000b02097c19 */ /* 0x100fe20008001203 */
[----:B------:R-:W-:Y:S01]  /*17a00*/  ULDC.64 UR8, c[0x0][0x720] ;  /* 0x0001c80000087ab9 */ /* 0x000fe20000000a00 */
[----:B------:R-:W-:Y:S01]  /*17a10*/  SHF.R.U32.HI R2, RZ, UR11, R3 ;  /* 0x0000000bff027c19 */ /* 0x000fe20008011603 */
[----:B------:R-:W-:Y:S01]  /*17a20*/  IMAD.MOV.U32 R3, RZ, RZ, R16 ;  /* 0x000000ffff037224 */ /* 0x000fe200078e0010 */
[----:B------:R-:W-:Y:S01]  /*17a30*/  IADD3 R11, P1, RZ, -R9, RZ ;  /* 0x80000009ff0b7210 */ /* 0x000fe20007f3e0ff */
[----:B------:R-:W-:-:S04]  /*17a40*/  ULDC.64 UR10, c[0x0][0x740] ;  /* 0x0001d000000a7ab9 */ /* 0x000fc80000000a00 */
[----:B------:R-:W-:Y:S01]  /*17a50*/  IMAD.X R2, RZ, RZ, ~R2, P1 ;  /* 0x000000ffff027224 */ /* 0x000fe200008e0e02 */
[----:B------:R-:W-:-:S03]  /*17a60*/  ISETP.NE.U32.AND P1, PT, RZ, UR10, PT ;  /* 0x0000000aff007c0c */ /* 0x000fc6000bf25070 */
[----:B------:R-:W-:Y:S01]  /*17a70*/  IMAD R2, R2, UR8, RZ ;  /* 0x0000000802027c24 */ /* 0x000fe2000f8e02ff */
[----:B------:R-:W-:-:S03]  /*17a80*/  ISETP.NE.AND.EX P1, PT, RZ, UR11, PT, P1 ;  /* 0x0000000bff007c0c */ /* 0x000fc6000bf25310 */
[----:B------:R-:W-:Y:S02]  /*17a90*/  IMAD R5, R11, UR9, R2 ;  /* 0x000000090b057c24 */ /* 0x000fe4000f8e0202 */
[----:B------:R-:W-:-:S04]  /*17aa0*/  IMAD.MOV.U32 R2, RZ, RZ, R12 ;  /* 0x000000ffff027224 */ /* 0x000fc800078e000c */
[----:B------:R-:W-:Y:S01]  /*17ab0*/  IMAD.WIDE.U32 R2, R11, UR8, R2 ;  /* 0x000000080b027c25 */ /* 0x000fe2000f8e0002 */
[----:B------:R-:W-:-:S04]  /*17ac0*/  ULDC UR8, c[0x0][0x718] ;  /* 0x0001c60000087ab9 */ /* 0x000fc80000000800 */
[----:B------:R-:W-:-:S04]  /*17ad0*/  IADD3 R3, R3, R5, RZ ;  /* 0x0000000503037210 */ /* 0x000fc80007ffe0ff */
[--C-:B------:R-:W-:Y:S02]  /*17ae0*/  SHF.R.U64 R10, R2, UR8, R3.reuse ;  /* 0x00000008020a7c19 */ /* 0x100fe40008001203 */
[----:B------:R-:W-:Y:S01]  /*17af0*/  SHF.R.U32.HI R3, RZ, UR8, R3 ;  /* 0x00000008ff037c19 */ /* 0x000fe20008011603 */
[----:B------:R-:W-:-:S03]  /*17b00*/  ULDC UR8, c[0x0][0x708] ;  /* 0x0001c20000087ab9 */ /* 0x000fc60000000800 */
[--C-:B------:R-:W-:Y:S02]  /*17b10*/  SHF.R.U64 R12, R10, UR8, R3.reuse ;  /* 0x000000080a0c7c19 */ /* 0x100fe40008001203 */
[----:B------:R-:W-:Y:S01]  /*17b20*/  SHF.R.U32.HI R3, RZ, UR8, R3 ;  /* 0x00000008ff037c19 */ /* 0x000fe20008011603 */
[----:B------:R-:W-:-:S03]  /*17b30*/  ULDC UR8, c[0x0][0x758] ;  /* 0x0001d60000087ab9 */ /* 0x000fc60000000800 */
[--C-:B------:R-:W-:Y:S02]  /*17b40*/  SHF.R.U64 R11, R12, UR8, R3.reuse ;  /* 0x000000080c0b7c19 */ /* 0x100fe40008001203 */
[----:B------:R-:W-:-:S03]  /*17b50*/  SHF.R.U32.HI R13, RZ, UR8, R3 ;  /* 0x00000008ff0d7c19 */ /* 0x000fc60008011603 */
[----:B------:R-:W-:Y:S02]  /*17b60*/  IMAD.MOV.U32 R2, RZ, RZ, R11 ;  /* 0x000000ffff027224 */ /* 0x000fe400078e000b */
[----:B------:R-:W-:Y:S01]  /*17b70*/  IMAD.MOV.U32 R3, RZ, RZ, R13 ;  /* 0x000000ffff037224 */ /* 0x000fe200078e000d */
[----:B------:R-:W-:Y:S06]  /*17b80*/  @!P1 BRA `(.L_x_425) ;  /* 0x0000000000289947 */ /* 0x000fec0003800000 */
[----:B------:R-:W-:Y:S02]  /*17b90*/  ULDC UR8, c[0x0][0x74c] ;  /* 0x0001d30000087ab9 */ /* 0x000fe40000000800 */
[----:B------:R-:W-:-:S05]  /*17ba0*/  IADD3 R3, P1, R11, UR8, RZ ;  /* 0x000000080b037c10 */ /* 0x000fca000ff3e0ff */
[----:B------:R-:W-:-:S04]  /*17bb0*/  IMAD.X R13, RZ, RZ, R13, P1 ;  /* 0x000000ffff0d7224 */ /* 0x000fc800008e060d */
[----:B------:R-:W-:-:S04]  /*17bc0*/  IMAD.WIDE.U32 R4, R13, UR10, RZ ;  /* 0x0000000a0d047c25 */ /* 0x000fc8000f8e00ff */
[----:B------:R-:W-:-:S04]  /*17bd0*/  IMAD.WIDE.U32 R4, P1, R3, UR11, R4 ;  /* 0x0000000b03047c25 */ /* 0x000fc8000f820004 */
[----:B------:R-:W-:-:S04]  /*17be0*/  IMAD.WIDE.U32 R2, R3, UR10, RZ ;  /* 0x0000000a03027c25 */ /* 0x000fc8000f8e00ff */
[----:B------:R-:W-:Y:S01]  /*17bf0*/  IMAD.MOV.U32 R2, RZ, RZ, R5 ;  /* 0x000000ffff027224 */ /* 0x000fe200078e0005 */
[----:B------:R-:W-:Y:S02]  /*17c00*/  IADD3 RZ, P2, R3, R4, RZ ;  /* 0x0000000403ff7210 */ /* 0x000fe40007f5e0ff */
[----:B------:R-:W-:-:S03]  /*17c10*/  IADD3.X R3, RZ, RZ, RZ, P1, !PT ;  /* 0x000000ffff037210 */ /* 0x000fc60000ffe4ff */
[----:B------:R-:W-:-:S08]  /*17c20*/  IMAD.WIDE.U32.X R2, R13, UR11, R2, P2 ;  /* 0x0000000b0d027c25 */ /* 0x000fd000090e0402 */
.L_x_425:
[----:B------:R-:W-:Y:S01]  /*17c30*/  ULDC UR8, c[0x0][0x748] ;  /* 0x0001d20000087ab9 */ /* 0x000fe20000000800 */
[----:B------:R-:W-:Y:S02]  /*17c40*/  LOP3.LUT R12, R12, UR7, RZ, 0xc0, !PT ;  /* 0x000000070c0c7c12 */ /* 0x000fe4000f8ec0ff */
[----:B------:R-:W-:Y:S01]  /*17c50*/  SHF.R.U64 R3, R2, UR8, R3 ;  /* 0x0000000802037c19 */ /* 0x000fe20008001203 */
[----:B------:R-:W-:-:S04]  /*17c60*/  ULDC UR8, c[0x0][0x738] ;  /* 0x0001ce0000087ab9 */ /* 0x000fc80000000800 */
[----:B------:R-:W-:Y:S02]  /*17c70*/  IMAD.MOV R2, RZ, RZ, -R3 ;  /* 0x000000ffff027224 */ /* 0x000fe400078e0a03 */
[----:B------:R-:W-:Y:S02]  /*17c80*/  IMAD R12, R3, UR5, R12 ;  /* 0x00000005030c7c24 */ /* 0x000fe4000f8e020c */
[----:B------:R-:W-:Y:S01]  /*17c90*/  IMAD R11, R2, UR8, R11 ;  /* 0x00000008020b7c24 */ /* 0x000fe2000f8e020b */
[----:B------:R-:W-:Y:S01]  /*17ca0*/  ULDC UR8, c[0x0][0x710] ;  /* 0x0001c40000087ab9 */ /* 0x000fe20000000800 */
[----:B------:R-:W-:Y:S01]  /*17cb0*/  LOP3.LUT R2, R10, UR4, RZ, 0xc0, !PT ;  /* 0x000000040a027c12 */ /* 0x000fe2000f8ec0ff */
[----:B------:R-:W-:Y:S01]  /*17cc0*/  IMAD R7, R12, UR8, R7 ;  /* 0x000000080c077c24 */ /* 0x000fe2000f8e0207 */
[----:B------:R-:W-:-:S03]  /*17cd0*/  ULDC UR8, c[0x0][0x700] ;  /* 0x0001c00000087ab9 */ /* 0x000fc60000000800 */
[----:B------:R-:W-:-:S05]  /*17ce0*/  IMAD R2, R11, UR8, R2 ;  /* 0x000000080b027c24 */ /* 0x000fca000f8e0202 */
[----:B------:R-:W-:Y:S02]  /*17cf0*/  SEL R4, R2, R7, !P4 ;  /* 0x0000000702047207 */ /* 0x000fe40006000000 */
[----:B------:R-:W-:Y:S01]  /*17d00*/  SEL R5, R7, R2, !P4 ;  /* 0x0000000207057207 */ /* 0x000fe20006000000 */
[----:B------:R-:W-:-:S07]  /*17d10*/  IMAD.MOV.U32 R2, RZ, RZ, 0x1 ;  /* 0x00000001ff027424 */ /* 0x000fce00078e00ff */
.L_x_423:
[----:B------:R-:W-:Y:S05]  /*17d20*/  BSYNC B1 ;  /* 0x0000000000017941 */ /* 0x000fea0003800000 */
.L_x_422:
[----:B------:R-:W-:-:S13]  /*17d30*/  LOP3.LUT P1, RZ, R2, 0xff, RZ, 0xc0, !PT ;  /* 0x000000ff02ff7812 */ /* 0x000fda000782c0ff */
[----:B------:R-:W-:Y:S05]  /*17d40*/  @P1 BRA `(.L_x_426) ;  /* 0xfffffff000f81947 */ /* 0x000fea000383ffff */
[----:B------:R-:W-:Y:S05]  /*17d50*/  BSYNC B0 ;  /* 0x0000000000007941 */ /* 0x000fea0003800000 */
.L_x_414:
[----:B------:R-:W-:-:S03]  /*17d60*/  UMOV UR8, 0xffffffff ;  /* 0xffffffff00087882 */ /* 0x000fc60000000000 */
[----:B------:R-:W-:Y:S05]  /*17d70*/  BRA.DIV UR8, `(.L_x_427) ;  /* 0x0000000608987947 */ /* 0x000fea000b800000 */
[----:B------:R-:W-:-:S13]  /*17d80*/  ELECT P0, URZ, PT ;  /* 0x00000000003f782f */ /* 0x000fda0003800000 */
.L_x_445:
[----:B------:R-:W-:Y:S04]  /*17d90*/  BSSY B0, `(.L_x_428) ;  /* 0x0000050000007945 */ /* 0x000fe80003800000 */
[----:B------:R-:W-:Y:S05]  /*17da0*/  @!P0 BRA `(.L_x_429) ;  /* 0x0000000400388947 */ /* 0x000fea0003800000 */
[----:B------:R-:W-:-:S04]  /*17db0*/  ULOP3.LUT UR8, UR6, 0x2, URZ, 0xfc, !UPT ;  /* 0x0000000206087892 */ /* 0x000fc8000f8efc3f */
[----:B------:R-:W-:-:S06]  /*17dc0*/  UISETP.NE.AND UP0, UPT, UR8, 0x3, UPT ;  /* 0x000000030800788c */ /* 0x000fcc000bf05270 */
[----:B------:R-:W-:-:S13]  /*17dd0*/  PLOP3.LUT P0, PT, PT, PT, UP0, 0x80, 0x0 ;  /* 0x000000000000781c */ /* 0x000fda0003f0f008 */
[----:B------:R-:W-:Y:S05]  /*17de0*/  @!P0 BRA `(.L_x_430) ;  /* 0x0000000000048947 */ /* 0x000fea0003800000 */
[----:B------:R-:W-:Y:S01]  /*17df0*/  BPT.TRAP 0x1 ;  /* 0x000000040000795c */ /* 0x000fe20000300000 */
.L_x_430:
[----:B------:R-:W0:Y:S01]  /*17e00*/  S2R R3, SR_CgaCtaId ;  /* 0x0000000000037919 */ /* 0x000e220000008800 */
[----:B------:R-:W-:-:S04]  /*17e10*/  MOV R2, 0x400 ;  /* 0x0000040000027802 */ /* 0x000fc80000000f00 */
[----:B0-----:R-:W-:Y:S02]  /*17e20*/  LEA R3, R3, R2, 0x18 ;  /* 0x0000000203037211 */ /* 0x001fe400078ec0ff */
[----:B------:R-:W-:Y:S02]  /*17e30*/  SHF.L.U32 R2, R0, 0x1f, RZ ;  /* 0x0000001f00027819 */ /* 0x000fe400000006ff */
[----:B------:R-:W-:-:S05]  /*17e40*/  IADD3 R3, R3, 0x40, RZ ;  /* 0x0000004003037810 */ /* 0x000fca0007ffe0ff */
[----:B------:R-:W-:-:S04]  /*17e50*/  IMAD R5, R6, 0x8, R3 ;  /* 0x0000000806057824 */ /* 0x000fc800078e0203 */
[----:B------:R-:W0:Y:S02]  /*17e60*/  SYNCS.PHASECHK.TRANS64.TRYWAIT P0, [R5+URZ], R2 ;  /* 0x00000002050075a7 */ /* 0x000e24000800017f */
[----:B0-----:R-:W-:Y:S05]  /*17e70*/  @!P0 BRA `(.L_x_431) ;  /* 0x00000004007c8947 */ /* 0x001fea0003800000 */
.L_x_446:
[----:B------:R-:W-:-:S05]  /*17e80*/  VIADD R6, R6, 0x1 ;  /* 0x0000000106067836 */ /* 0x000fca0000000000 */
[----:B------:R-:W-:-:S04]  /*17e90*/  ISETP.NE.AND P0, PT, R6, 0x8, PT ;  /* 0x000000080600780c */ /* 0x000fc80003f05270 */
[----:B0-----:R-:W-:Y:S02]  /*17ea0*/  SEL R5, RZ, 0x1, P0 ;  /* 0x00000001ff057807 */ /* 0x001fe40000000000 */
[----:B------:R-:W-:Y:S02]  /*17eb0*/  SEL R6, R6, RZ, P0 ;  /* 0x000000ff06067207 */ /* 0x000fe40000000000 */
[----:B------:R-:W-:-:S03]  /*17ec0*/  LOP3.LUT R5, R0, R5, RZ, 0x3c, !PT ;  /* 0x0000000500057212 */ /* 0x000fc600078e3cff */
[----:B------:R-:W-:Y:S01]  /*17ed0*/  IMAD R7, R6, 0x8, R3 ;  /* 0x0000000806077824 */ /* 0x000fe200078e0203 */
[----:B------:R-:W-:-:S04]  /*17ee0*/  SHF.L.U32 R0, R5, 0x1f, RZ ;  /* 0x0000001f05007819 */ /* 0x000fc800000006ff */
[----:B------:R-:W0:Y:S02]  /*17ef0*/  SYNCS.PHASECHK.TRANS64.TRYWAIT P0, [R7+URZ], R0 ;  /* 0x00000000070075a7 */ /* 0x000e24000800017f */
[----:B0-----:R-:W-:Y:S05]  /*17f00*/  @!P0 BRA `(.L_x_432) ;  /* 0x00000004006c8947 */ /* 0x001fea0003800000 */
.L_x_447:
[----:B0-----:R-:W-:-:S04]  /*17f10*/  IADD3 R0, R6, 0x1, RZ ;  /* 0x0000000106007810 */ /* 0x001fc80007ffe0ff */
[----:B------:R-:W-:-:S04]  /*17f20*/  ISETP.NE.AND P0, PT, R0, 0x8, PT ;  /* 0x000000080000780c */ /* 0x000fc80003f05270 */
[----:B------:R-:W-:Y:S02]  /*17f30*/  SEL R2, RZ, 0x1, P0 ;  /* 0x00000001ff027807 */ /* 0x000fe40000000000 */
[----:B------:R-:W-:Y:S02]  /*17f40*/  SEL R4, R0, RZ, P0 ;  /* 0x000000ff00047207 */ /* 0x000fe40000000000 */
[----:B------:R-:W-:-:S03]  /*17f50*/  LOP3.LUT R5, R5, R2, RZ, 0x3c, !PT ;  /* 0x0000000205057212 */ /* 0x000fc600078e3cff */
[----:B------:R-:W-:Y:S01]  /*17f60*/  IMAD R7, R4, 0x8, R3 ;  /* 0x0000000804077824 */ /* 0x000fe200078e0203 */
[----:B------:R-:W-:-:S04]  /*17f70*/  SHF.L.U32 R0, R5, 0x1f, RZ ;  /* 0x0000001f05007819 */ /* 0x000fc800000006ff */
[----:B------:R-:W0:Y:S02]  /*17f80*/  SYNCS.PHASECHK.TRANS64.TRYWAIT P0, [R7+URZ], R0 ;  /* 0x00000000070075a7 */ /* 0x000e24000800017f */
[----:B0-----:R-:W-:Y:S05]  /*17f90*/  @!P0 BRA `(.L_x_433) ;  /* 0x00000004005c8947 */ /* 0x001fea0003800000 */
.L_x_448:
[----:B0-----:R-:W-:-:S05]  /*17fa0*/  VIADD R0, R4, 0x1 ;  /* 0x0000000104007836 */ /* 0x001fca0000000000 */
        /* <DEDUP_REMOVED lines=8> */
.L_x_449:
        /* <DEDUP_REMOVED lines=9> */
.L_x_450:
        /* <DEDUP_REMOVED lines=9> */
.L_x_451:
        /* <DEDUP_REMOVED lines=9> */
.L_x_452:
[----:B0-----:R-:W-:-:S05]  /*181e0*/  VIADD R0, R4, 0x1 ;  /* 0x0000000104007836 */ /* 0x001fca0000000000 */
[----:B------:R-:W-:-:S04]  /*181f0*/  ISETP.NE.AND P0, PT, R0, 0x8, PT ;  /* 0x000000080000780c */ /* 0x000fc80003f05270 */
[----:B------:R-:W-:Y:S02]  /*18200*/  SEL R2, RZ, 0x1, P0 ;  /* 0x00000001ff027807 */ /* 0x000fe40000000000 */
[----:B------:R-:W-:Y:S02]  /*18210*/  SEL R0, R0, RZ, P0 ;  /* 0x000000ff00007207 */ /* 0x000fe40000000000 */
[----:B------:R-:W-:-:S03]  /*18220*/  LOP3.LUT R2, R5, R2, RZ, 0x3c, !PT ;  /* 0x0000000205027212 */ /* 0x000fc600078e3cff */
[----:B------:R-:W-:Y:S01]  /*18230*/  IMAD R3, R0, 0x8, R3 ;  /* 0x0000000800037824 */ /* 0x000fe200078e0203 */
[----:B------:R-:W-:-:S07]  /*18240*/  SHF.L.U32 R0, R2, 0x1f, RZ ;  /* 0x0000001f02007819 */ /* 0x000fce00000006ff */
.L_x_438:
[----:B0-----:R0:W1:Y:S02]  /*18250*/  SYNCS.PHASECHK.TRANS64.TRYWAIT P0, [R3+URZ], R0 ;  /* 0x00000000030075a7 */ /* 0x001064000800017f */
[----:B-1----:R-:W-:Y:S05]  /*18260*/  @!P0 NANOSLEEP.SYNCS 0x989680 ;  /* 0x009896800000895d */ /* 0x002fea0003900000 */
[----:B------:R-:W1:Y:S02]  /*18270*/  @!P0 SYNCS.PHASECHK.TRANS64 P0, [R3+URZ], R0 ;  /* 0x00000000030085a7 */ /* 0x000e64000800007f */
[----:B-1----:R-:W-:Y:S05]  /*18280*/  @!P0 BRA `(.L_x_438) ;  /* 0xfffffffc00f08947 */ /* 0x002fea000383ffff */
.L_x_429:
[----:B------:R-:W-:Y:S05]  /*18290*/  BSYNC B0 ;  /* 0x0000000000007941 */ /* 0x000fea0003800000 */
.L_x_428:
[----:B------:R-:W-:Y:S05]  /*182a0*/  EXIT ;  /* 0x000000000000794d */ /* 0x000fea0003800000 */
.L_x_18:
[----:B--2---:R-:W-:-:S04]  /*182b0*/  MOV R3, UR12 ;  /* 0x0000000c00037c02 */ /* 0x004fc80008000f00 */
[----:B------:R2:W3:Y:S03]  /*182c0*/  SYNCS.PHASECHK.TRANS64.TRYWAIT P0, [R3+URZ], R2 ;  /* 0x00000002030075a7 */ /* 0x0004e6000800017f */
[----:B---3--:R-:W-:Y:S05]  /*182d0*/  @!P0 NANOSLEEP.SYNCS 0x989680 ;  /* 0x009896800000895d */ /* 0x008fea0003900000 */
[----:B------:R-:W3:Y:S02]  /*182e0*/  @!P0 SYNCS.PHASECHK.TRANS64 P0, [R3+URZ], R2 ;  /* 0x00000002030085a7 */ /* 0x000ee4000800007f */
[----:B---3--:R-:W-:Y:S05]  /*182f0*/  @!P0 BRA `(.L_x_18) ;  /* 0xfffffffc00ec8947 */ /* 0x008fea000383ffff */
[----:B------:R-:W-:Y:S05]  /*18300*/  BRA `(.L_x_17) ;  /* 0xfffffe9c00087947 */ /* 0x000fea000383ffff */
.L_x_415:
[----:B------:R-:W-:Y:S01]  /*18310*/  BSSY B1, `(.L_x_439) ;  /* 0x0000006000017945 */ /* 0x000fe20003800000 */
[----:B------:R-:W-:-:S07]  /*18320*/  IMAD.MOV.U32 R2, RZ, RZ, -0x1 ;  /* 0xffffffffff027424 */ /* 0x000fce00078e00ff */
[----:B------:R-:W-:Y:S05]  /*18330*/  WARPSYNC.COLLECTIVE R2, `(.L_x_440) ;  /* 0x00000000020c7348 */ /* 0x000fea0003c00000 */
[----:B------:R-:W-:Y:S02]  /*18340*/  ELECT P1, UR62, PT ;  /* 0x00000000003e782f */ /* 0x000fe40003820000 */
[----:B------:R-:W-:Y:S01]  /*18350*/  MOV R2, UR62 ;  /* 0x0000003e00027c02 */ /* 0x000fe20008000f00 */
[----:B------:R-:W-:Y:S10]  /*18360*/  ENDCOLLECTIVE ;  /* 0x000000000000791b */ /* 0x000ff40003800000 */
.L_x_440:
[----:B------:R-:W-:Y:S05]  /*18370*/  BSYNC B1 ;  /* 0x0000000000017941 */ /* 0x000fea0003800000 */
.L_x_439:
[----:B------:R-:W-:Y:S05]  /*18380*/  BRA `(.L_x_441) ;  /* 0xffffffec00747947 */ /* 0x000fea000383ffff */
.L_x_418:
[----:B-1----:R1:W2:Y:S02]  /*18390*/  SYNCS.PHASECHK.TRANS64.TRYWAIT P1, [R12+URZ+0x40], R7 ;  /* 0x000040070c0075a7 */ /* 0x0022a4000802017f */
[----:B--2---:R-:W-:Y:S05]  /*183a0*/  @!P1 NANOSLEEP.SYNCS 0x989680 ;  /* 0x009896800000995d */ /* 0x004fea0003900000 */
[----:B------:R-:W2:Y:S02]  /*183b0*/  @!P1 SYNCS.PHASECHK.TRANS64 P1, [R12+URZ+0x40], R7 ;  /* 0x000040070c0095a7 */ /* 0x000ea4000802007f */
[----:B--2---:R-:W-:Y:S05]  /*183c0*/  @!P1 BRA `(.L_x_418) ;  /* 0xfffffffc00f09947 */ /* 0x004fea000383ffff */
[----:B------:R-:W-:Y:S05]  /*183d0*/  BRA `(.L_x_442) ;  /* 0xffffffec00ac7947 */ /* 0x000fea000383ffff */
.L_x_427:
[----:B------:R-:W-:Y:S01]  /*183e0*/  BSSY B0, `(.L_x_443) ;  /* 0x0000006000007945 */ /* 0x000fe20003800000 */
[----:B------:R-:W-:-:S07]  /*183f0*/  IMAD.MOV.U32 R2, RZ, RZ, -0x1 ;  /* 0xffffffffff027424 */ /* 0x000fce00078e00ff */
[----:B------:R-:W-:Y:S05]  /*18400*/  WARPSYNC.COLLECTIVE R2, `(.L_x_444) ;  /* 0x00000000020c7348 */ /* 0x000fea0003c00000 */
[----:B------:R-:W-:Y:S02]  /*18410*/  ELECT P1, UR62, PT ;  /* 0x00000000003e782f */ /* 0x000fe40003820000 */
[----:B------:R-:W-:Y:S01]  /*18420*/  MOV R2, UR62 ;  /* 0x0000003e00027c02 */ /* 0x000fe20008000f00 */
[----:B------:R-:W-:Y:S10]  /*18430*/  ENDCOLLECTIVE ;  /* 0x000000000000791b */ /* 0x000ff40003800000 */
.L_x_444:
[----:B------:R-:W-:Y:S05]  /*18440*/  BSYNC B0 ;  /* 0x0000000000007941 */ /* 0x000fea0003800000 */
.L_x_443:
[----:B------:R-:W-:Y:S01]  /*18450*/  PLOP3.LUT P0, PT, P1, PT, PT, 0x80, 0x0 ;  /* 0x000000000000781c */ /* 0x000fe20000f0f070 */
[----:B------:R-:W-:-:S12]  /*18460*/  BRA `(.L_x_445) ;  /* 0xfffffff800487947 */ /* 0x000fd8000383ffff */
.L_x_431:
[----:B0-----:R0:W1:Y:S02]  /*18470*/  SYNCS.PHASECHK.TRANS64.TRYWAIT P0, [R5+URZ], R2 ;  /* 0x00000002050075a7 */ /* 0x001064000800017f */
[----:B-1----:R-:W-:Y:S05]  /*18480*/  @!P0 NANOSLEEP.SYNCS 0x989680 ;  /* 0x009896800000895d */ /* 0x002fea0003900000 */
[----:B------:R-:W1:Y:S02]  /*18490*/  @!P0 SYNCS.PHASECHK.TRANS64 P0, [R5+URZ], R2 ;  /* 0x00000002050085a7 */ /* 0x000e64000800007f */
[----:B-1----:R-:W-:Y:S05]  /*184a0*/  @!P0 BRA `(.L_x_431) ;  /* 0xfffffffc00f08947 */ /* 0x002fea000383ffff */
[----:B------:R-:W-:Y:S05]  /*184b0*/  BRA `(.L_x_446) ;  /* 0xfffffff800707947 */ /* 0x000fea000383ffff */
.L_x_432:
[----:B0-----:R0:W1:Y:S02]  /*184c0*/  SYNCS.PHASECHK.TRANS64.TRYWAIT P0, [R7+URZ], R0 ;  /* 0x00000000070075a7 */ /* 0x001064000800017f */
[----:B-1----:R-:W-:Y:S05]  /*184d0*/  @!P0 NANOSLEEP.SYNCS 0x989680 ;  /* 0x009896800000895d */ /* 0x002fea0003900000 */
[----:B------:R-:W1:Y:S02]  /*184e0*/  @!P0 SYNCS.PHASECHK.TRANS64 P0, [R7+URZ], R0 ;  /* 0x00000000070085a7 */ /* 0x000e64000800007f */
[----:B-1----:R-:W-:Y:S05]  /*184f0*/  @!P0 BRA `(.L_x_432) ;  /* 0xfffffffc00f08947 */ /* 0x002fea000383ffff */
[----:B------:R-:W-:Y:S05]  /*18500*/  BRA `(.L_x_447) ;  /* 0xfffffff800807947 */ /* 0x000fea000383ffff */
.L_x_433:
[----:B0-----:R0:W1:Y:S02]  /*18510*/  SYNCS.PHASECHK.TRANS64.TRYWAIT P0, [R7+URZ], R0 ;  /* 0x00000000070075a7 */ /* 0x001064000800017f */
[----:B-1----:R-:W-:Y:S05]  /*18520*/  @!P0 NANOSLEEP.SYNCS 0x989680 ;  /* 0x009896800000895d */ /* 0x002fea0003900000 */
[----:B------:R-:W1:Y:S02]  /*18530*/  @!P0 SYNCS.PHASECHK.TRANS64 P0, [R7+URZ], R0 ;  /* 0x00000000070085a7 */ /* 0x000e64000800007f */
[----:B-1----:R-:W-:Y:S05]  /*18540*/  @!P0 BRA `(.L_x_433) ;  /* 0xfffffffc00f08947 */ /* 0x002fea000383ffff */
[----:B------:R-:W-:Y:S05]  /*18550*/  BRA `(.L_x_448) ;  /* 0xfffffff800907947 */ /* 0x000fea000383ffff */
.L_x_434:
[----:B0-----:R0:W1:Y:S02]  /*18560*/  SYNCS.PHASECHK.TRANS64.TRYWAIT P0, [R7+URZ], R0 ;  /* 0x00000000070075a7 */ /* 0x001064000800017f */
[----:B-1----:R-:W-:Y:S05]  /*18570*/  @!P0 NANOSLEEP.SYNCS 0x989680 ;  /* 0x009896800000895d */ /* 0x002fea0003900000 */
[----:B------:R-:W1:Y:S02]  /*18580*/  @!P0 SYNCS.PHASECHK.TRANS64 P0, [R7+URZ], R0 ;  /* 0x00000000070085a7 */ /* 0x000e64000800007f */
[----:B-1----:R-:W-:Y:S05]  /*18590*/  @!P0 BRA `(.L_x_434) ;  /* 0xfffffffc00f08947 */ /* 0x002fea000383ffff */
[----:B------:R-:W-:Y:S05]  /*185a0*/  BRA `(.L_x_449) ;  /* 0xfffffff800a07947 */ /* 0x000fea000383ffff */
.L_x_435:
[----:B0-----:R0:W1:Y:S02]  /*185b0*/  SYNCS.PHASECHK.TRANS64.TRYWAIT P0, [R7+URZ], R0 ;  /* 0x00000000070075a7 */ /* 0x001064000800017f */
[----:B-1----:R-:W-:Y:S05]  /*185c0*/  @!P0 NANOSLEEP.SYNCS 0x989680 ;  /* 0x009896800000895d */ /* 0x002fea0003900000 */
[----:B------:R-:W1:Y:S02]  /*185d0*/  @!P0 SYNCS.PHASECHK.TRANS64 P0, [R7+URZ], R0 ;  /* 0x00000000070085a7 */ /* 0x000e64000800007f */
[----:B-1----:R-:W-:Y:S05]  /*185e0*/  @!P0 BRA `(.L_x_435) ;  /* 0xfffffffc00f08947 */ /* 0x002fea000383ffff */
[----:B------:R-:W-:Y:S05]  /*185f0*/  BRA `(.L_x_450) ;  /* 0xfffffff800b07947 */ /* 0x000fea000383ffff */
.L_x_436:
[----:B0-----:R0:W1:Y:S02]  /*18600*/  SYNCS.PHASECHK.TRANS64.TRYWAIT P0, [R7+URZ], R0 ;  /* 0x00000000070075a7 */ /* 0x001064000800017f */
[----:B-1----:R-:W-:Y:S05]  /*18610*/  @!P0 NANOSLEEP.SYNCS 0x989680 ;  /* 0x009896800000895d */ /* 0x002fea0003900000 */
[----:B------:R-:W1:Y:S02]  /*18620*/  @!P0 SYNCS.PHASECHK.TRANS64 P0, [R7+URZ], R0 ;  /* 0x00000000070085a7 */ /* 0x000e64000800007f */
[----:B-1----:R-:W-:Y:S05]  /*18630*/  @!P0 BRA `(.L_x_436) ;  /* 0xfffffffc00f08947 */ /* 0x002fea000383ffff */
[----:B------:R-:W-:Y:S05]  /*18640*/  BRA `(.L_x_451) ;  /* 0xfffffff800c07947 */ /* 0x000fea000383ffff */
.L_x_437:
[----:B0-----:R0:W1:Y:S02]  /*18650*/  SYNCS.PHASECHK.TRANS64.TRYWAIT P0, [R7+URZ], R0 ;  /* 0x00000000070075a7 */ /* 0x001064000800017f */
[----:B-1----:R-:W-:Y:S05]  /*18660*/  @!P0 NANOSLEEP.SYNCS 0x989680 ;  /* 0x009896800000895d */ /* 0x002fea0003900000 */
[----:B------:R-:W1:Y:S02]  /*18670*/  @!P0 SYNCS.PHASECHK.TRANS64 P0, [R7+URZ], R0 ;  /* 0x00000000070085a7 */ /* 0x000e64000800007f */
[----:B-1----:R-:W-:Y:S05]  /*18680*/  @!P0 BRA `(.L_x_437) ;  /* 0xfffffffc00f08947 */ /* 0x002fea000383ffff */
[----:B------:R-:W-:Y:S05]  /*18690*/  BRA `(.L_x_452) ;  /* 0xfffffff800d07947 */ /* 0x000fea000383ffff */
.L_x_453:
[----:B------:R-:W-:-:S00]  /*186a0*/  BRA `(.L_x_453) ;  /* 0xfffffffc00fc7947 */ /* 0x000fc0000383ffff */
[----:B------:R-:W-:-:S00]  /*186b0*/  NOP ;  /* 0x0000000000007918 */ /* 0x000fc00000000000 */
        /* <DEDUP_REMOVED lines=12> */
.L_x_454:


//--------------------- .nv.shared._ZN7cutlass13device_kernelINS_4gemm6kernel13GemmUniversalIN4cute5tupleIJiiiiEEENS1_10collective13CollectiveMmaINS1_40MainloopSm90TmaGmmaWarpSpecializedSparseILi8ENS5_IJNS4_1CILi1EEESB_SB_EEENS1_35KernelTmaWarpSpecializedCooperativeEEENS5_IJNSA_ILi256EEESF_NSA_ILi64EEEEEEaNS5_IJNS4_6LayoutINS5_IJiNS5_IJNSA_ILi2EEEiEEEiEEENS5_IJlNS5_IJSB_SJ_EEElEEEEENSI_INS5_IJNS5_IJSG_iEEESP_iEEENS5_IJNS5_IJSG_NSA_ILi4096EEEEEENS5_IJSB_lEEElEEEEEEEEaNS5_IJlSB_lEEENS4_8TiledMMAINS4_8MMA_AtomIJNS4_4SM904GMMA6SPARSE28GMMA_64x256x64_S32S8S8_SS_TNILNS11_9SparseSelE0EEEEEENSI_INS5_IJSJ_SB_SB_EEENS5_IJSB_NSA_ILi0EEES18_EEEEENS5_IJNS4_10UnderscoreES1B_S1B_EEEEENS4_13SM90_TMA_LOADENS4_14ComposedLayoutINS4_7SwizzleILi1ELi4ELi3EEENS4_25smem_sparse_ptr_flag_bitsILi2ELi8EEENSI_INS5_IJNS5_IJSB_NSA_ILi8EEEEEENS5_IJSJ_NSA_ILi32EEEEEEEEENS5_IJNS5_IJS18_SG_EEESM_EEEEEEEvNS4_8identityES1E_NS1F_INS1G_ILi2ELi4ELi3EEENS4_18smem_ptr_flag_bitsILi8EEENSI_INS5_IJS1K_SG_EEENS5_IJSG_SB_EEEEEEEvS1T_EENS_8epilogue10collective6detail29Sm90TmaWarpSpecializedAdapterINS23_15DefaultEpilogueIiNS5_IJSB_llEEES27_NS22_6thread17LinearCombinationIiLi1EiiLNS28_9ScaleType4KindE0ELNS_15FloatRoundStyleE2EiEENS1_15EpilogueDefaultEEEEEvvEEEEvNT_6ParamsE --------------------------
	.section	.nv.shared._ZN7cutlass13device_kernelINS_4gemm6kernel13GemmUniversalIN4cute5tupleIJiiiiEEENS1_10collective13CollectiveMmaINS1_40MainloopSm90TmaGmmaWarpSpecializedSparseILi8ENS5_IJNS4_1CILi1EEESB_SB_EEENS1_35KernelTmaWarpSpecializedCooperativeEEENS5_IJNSA_ILi256EEESF_NSA_ILi64EEEEEEaNS5_IJNS4_6LayoutINS5_IJiNS5_IJNSA_ILi2EEEiEEEiEEENS5_IJlNS5_IJSB_SJ_EEElEEEEENSI_INS5_IJNS5_IJSG_iEEESP_iEEENS5_IJNS5_IJSG_NSA_ILi4096EEEEEENS5_IJSB_lEEElEEEEEEEEaNS5_IJlSB_lEEENS4_8TiledMMAINS4_8MMA_AtomIJNS4_4SM904GMMA6SPARSE28GMMA_64x256x64_S32S8S8_SS_TNILNS11_9SparseSelE0EEEEEENSI_INS5_IJSJ_SB_SB_EEENS5_IJSB_NSA_ILi0EEES18_EEEEENS5_IJNS4_10UnderscoreES1B_S1B_EEEEENS4_13SM90_TMA_LOADENS4_14ComposedLayoutINS4_7SwizzleILi1ELi4ELi3EEENS4_25smem_sparse_ptr_flag_bitsILi2ELi8EEENSI_INS5_IJNS5_IJSB_NSA_ILi8EEEEEENS5_IJSJ_NSA_ILi32EEEEEEEEENS5_IJNS5_IJS18_SG_EEESM_EEEEEEEvNS4_8identityES1E_NS1F_INS1G_ILi2ELi4ELi3EEENS4_18smem_ptr_flag_bitsILi8EEENSI_INS5_IJS1K_SG_EEENS5_IJSG_SB_EEEEEEEvS1T_EENS_8epilogue10collective6detail29Sm90TmaWarpSpecializedAdapterINS23_15DefaultEpilogueIiNS5_IJSB_llEEES27_NS22_6thread17LinearCombinationIiLi1EiiLNS28_9ScaleType4KindE0ELNS_15FloatRoundStyleE2EiEENS1_15EpilogueDefaultEEEEEvvEEEEvNT_6ParamsE,"aw",@nobits
	.sectionflags	@""
	.align	16
	.zero		1024


//--------------------- .nv.shared.reserved.0     --------------------------
	.section	.nv.shared.reserved.0,"aw",@nobits
	.weak		__nv_reservedSMEM_offset_0_alias
	.size		__nv_reservedSMEM_offset_0_alias, 0, 0
	.other		__nv_reservedSMEM_offset_0_alias,@"STO_CUDA_RESERVED_SHARED STV_DEFAULT"
__nv_reservedSMEM_offset_0_alias:
	.zero		0


//--------------------- .nv.global                --------------------------
	.section	.nv.global,"aw",@nobits
.nv.global:
	.type		_ZN39_INTERNAL_1a4f0e00_4_k_cu_0fe772aa_27114cute1_E,@object
	.size		_ZN39_INTERNAL_1a4f0e00_4_k_cu_0fe772aa_27114cute1_E,(_ZN39_INTERNAL_1a4f0e00_4_k_cu_0fe772aa_27114cuda3std3__45__cpo6cbeginE - _ZN39_INTERNAL_1a4f0e00_4_k_cu_0fe772aa_27114cute1_E)
_ZN39_INTERNAL_1a4f0e00_4_k_cu_0fe772aa_27114cute1_E:
	.zero		1
	.type		_ZN39_INTERNAL_1a4f0e00_4_k_cu_0fe772aa_27114cuda3std3__45__cpo6cbeginE,@object
	.size		_ZN39_INTERNAL_1a4f0e00_4_k_cu_0fe772aa_27114cuda3std3__45__cpo6cbeginE,(_ZN39_INTERNAL_1a4f0e00_4_k_cu_0fe772aa_27114cuda3std3__48in_placeE - _ZN39_INTERNAL_1a4f0e00_4_k_cu_0fe772aa_27114cuda3std3__45__cpo6cbeginE)
_ZN39_INTERNAL_1a4f0e00_4_k_cu_0fe772aa_27114cuda3std3__45__cpo6cbeginE:
	.zero		1
	.type		_ZN39_INTERNAL_1a4f0e00_4_k_cu_0fe772aa_27114cuda3std3__48in_placeE,@object
	.size		_ZN39_INTERNAL_1a4f0e00_4_k_cu_0fe772aa_27114cuda3std3__48in_placeE,(_ZN39_INTERNAL_1a4f0e00_4_k_cu_0fe772aa_27114cuda3std6ranges3__45__cpo9iter_moveE - _ZN39_INTERNAL_1a4f0e00_4_k_cu_0fe772aa_27114cuda3std3__48in_placeE)
_ZN39_INTERNAL_1a4f0e00_4_k_cu_0fe772aa_27114cuda3std3__48in_placeE:
	.zero		1
	.type		_ZN39_INTERNAL_1a4f0e00_4_k_cu_0fe772aa_27114cuda3std6ranges3__45__cpo9iter_moveE,@object
	.size		_ZN39_INTERNAL_1a4f0e00_4_k_cu_0fe772aa_27114cuda3std6ranges3__45__cpo9iter_moveE,(_ZN39_INTERNAL_1a4f0e00_4_k_cu_0fe772aa_27114cuda3std3__45__cpo5beginE - _ZN39_INTERNAL_1a4f0e00_4_k_cu_0fe772aa_27114cuda3std6ranges3__45__cpo9iter_moveE)
_ZN39_INTERNAL_1a4f0e00_4_k_cu_0fe772aa_27114cuda3std6ranges3__45__cpo9iter_moveE:
	.zero		1
	.type		_ZN39_INTERNAL_1a4f0e00_4_k_cu_0fe772aa_27114cuda3std3__45__cpo5beginE,@object
	.size		_ZN39_INTERNAL_1a4f0e00_4_k_cu_0fe772aa_27114cuda3std3__45__cpo5beginE,(_ZN39_INTERNAL_1a4f0e00_4_k_cu_0fe772aa_27114cuda3std3__441_GLOBAL__N__1a4f0e00_4_k_cu_0fe772aa_27116ignoreE - _ZN39_INTERNAL_1a4f0e00_4_k_cu_0fe772aa_27114cuda3std3__45__cpo5beginE)
_ZN39_INTERNAL_1a4f0e00_4_k_cu_0fe772aa_27114cuda3std3__45__cpo5beginE:
	.zero		1
	.type		_ZN39_INTERNAL_1a4f0e00_4_k_cu_0fe772aa_27114cuda3std3__441_GLOBAL__N__1a4f0e00_4_k_cu_0fe772aa_27116ignoreE,@object
	.size		_ZN39_INTERNAL_1a4f0e00_4_k_cu_0fe772aa_27114cuda3std3__441_GLOBAL__N__1a4f0e00_4_k_cu_0fe772aa_27116ignoreE,(_ZN39_INTERNAL_1a4f0e00_4_k_cu_0fe772aa_27114cute7productE - _ZN39_INTERNAL_1a4f0e00_4_k_cu_0fe772aa_27114cuda3std3__441_GLOBAL__N__1a4f0e00_4_k_cu_0fe772aa_27116ignoreE)
_ZN39_INTERNAL_1a4f0e00_4_k_cu_0fe772aa_27114cuda3std3__441_GLOBAL__N__1a4f0e00_4_k_cu_0fe772aa_27116ignoreE:
	.zero		1
	.type		_ZN39_INTERNAL_1a4f0e00_4_k_cu_0fe772aa_27114cute7productE,@object
	.size		_ZN39_INTERNAL_1a4f0e00_4_k_cu_0fe772aa_27114cute7productE,(_ZN39_INTERNAL_1a4f0e00_4_k_cu_0fe772aa_27114cuda3std3__45__cpo3endE - _ZN39_INTERNAL_1a4f0e00_4_k_cu_0fe772aa_27114cute7productE)
_ZN39_INTERNAL_1a4f0e00_4_k_cu_0fe772aa_27114cute7productE:
	.zero		1
	.type		_ZN39_INTERNAL_1a4f0e00_4_k_cu_0fe772aa_27114cuda3std3__45__cpo3endE,@object
	.size		_ZN39_INTERNAL_1a4f0e00_4_k_cu_0fe772aa_27114cuda3std3__45__cpo3endE,(_ZN39_INTERNAL_1a4f0e00_4_k_cu_0fe772aa_27114cuda3std3__419piecewise_constructE - _ZN39_INTERNAL_1a4f0e00_4_k_cu_0fe772aa_27114cuda3std3__45__cpo3endE)
_ZN39_INTERNAL_1a4f0e00_4_k_cu_0fe772aa_27114cuda3std3__45__cpo3endE:
	.zero		1
	.type		_ZN39_INTERNAL_1a4f0e00_4_k_cu_0fe772aa_27114cuda3std3__419piecewise_constructE,@object
	.size		_ZN39_INTERNAL_1a4f0e00_4_k_cu_0fe772aa_27114cuda3std3__419piecewise_constructE,(_ZN39_INTERNAL_1a4f0e00_4_k_cu_0fe772aa_27114cuda3std3__45__cpo4cendE - _ZN39_INTERNAL_1a4f0e00_4_k_cu_0fe772aa_27114cuda3std3__419piecewise_constructE)
_ZN39_INTERNAL_1a4f0e00_4_k_cu_0fe772aa_27114cuda3std3__419piecewise_constructE:
	.zero		1
	.type		_ZN39_INTERNAL_1a4f0e00_4_k_cu_0fe772aa_27114cuda3std3__45__cpo4cendE,@object
	.size		_ZN39_INTERNAL_1a4f0e00_4_k_cu_0fe772aa_27114cuda3std3__45__cpo4cendE,(_ZN39_INTERNAL_1a4f0e00_4_k_cu_0fe772aa_27114cuda3std6ranges3__45__cpo4swapE - _ZN39_INTERNAL_1a4f0e00_4_k_cu_0fe772aa_27114cuda3std3__45__cpo4cendE)
_ZN39_INTERNAL_1a4f0e00_4_k_cu_0fe772aa_27114cuda3std3__45__cpo4cendE:
	.zero		1
	.type		_ZN39_INTERNAL_1a4f0e00_4_k_cu_0fe772aa_27114cuda3std6ranges3__45__cpo4swapE,@object
	.size		_ZN39_INTERNAL_1a4f0e00_4_k_cu_0fe772aa_27114cuda3std6ranges3__45__cpo4swapE,(.L_7 - _ZN39_INTERNAL_1a4f0e00_4_k_cu_0fe772aa_27114cuda3std6ranges3__45__cpo4swapE)
_ZN39_INTERNAL_1a4f0e00_4_k_cu_0fe772aa_27114cuda3std6ranges3__45__cpo4swapE:
	.zero		1
.L_7:


//--------------------- .nv.constant0._ZN7cutlass13device_kernelINS_4gemm6kernel13GemmUniversalIN4cute5tupleIJiiiiEEENS1_10collective13CollectiveMmaINS1_40MainloopSm90TmaGmmaWarpSpecializedSparseILi8ENS5_IJNS4_1CILi1EEESB_SB_EEENS1_35KernelTmaWarpSpecializedCooperativeEEENS5_IJNSA_ILi256EEESF_NSA_ILi64EEEEEEaNS5_IJNS4_6LayoutINS5_IJiNS5_IJNSA_ILi2EEEiEEEiEEENS5_IJlNS5_IJSB_SJ_EEElEEEEENSI_INS5_IJNS5_IJSG_iEEESP_iEEENS5_IJNS5_IJSG_NSA_ILi4096EEEEEENS5_IJSB_lEEElEEEEEEEEaNS5_IJlSB_lEEENS4_8TiledMMAINS4_8MMA_AtomIJNS4_4SM904GMMA6SPARSE28GMMA_64x256x64_S32S8S8_SS_TNILNS11_9SparseSelE0EEEEEENSI_INS5_IJSJ_SB_SB_EEENS5_IJSB_NSA_ILi0EEES18_EEEEENS5_IJNS4_10UnderscoreES1B_S1B_EEEEENS4_13SM90_TMA_LOADENS4_14ComposedLayoutINS4_7SwizzleILi1ELi4ELi3EEENS4_25smem_sparse_ptr_flag_bitsILi2ELi8EEENSI_INS5_IJNS5_IJSB_NSA_ILi8EEEEEENS5_IJSJ_NSA_ILi32EEEEEEEEENS5_IJNS5_IJS18_SG_EEESM_EEEEEEEvNS4_8identityES1E_NS1F_INS1G_ILi2ELi4ELi3EEENS4_18smem_ptr_flag_bitsILi8EEENSI_INS5_IJS1K_SG_EEENS5_IJSG_SB_EEEEEEEvS1T_EENS_8epilogue10collective6detail29Sm90TmaWarpSpecializedAdapterINS23_15DefaultEpilogueIiNS5_IJSB_llEEES27_NS22_6thread17LinearCombinationIiLi1EiiLNS28_9ScaleType4KindE0ELNS_15FloatRoundStyleE2EiEENS1_15EpilogueDefaultEEEEEvvEEEEvNT_6ParamsE --------------------------
	.section	.nv.constant0._ZN7cutlass13device_kernelINS_4gemm6kernel13GemmUniversalIN4cute5tupleIJiiiiEEENS1_10collective13CollectiveMmaINS1_40MainloopSm90TmaGmmaWarpSpecializedSparseILi8ENS5_IJNS4_1CILi1EEESB_SB_EEENS1_35KernelTmaWarpSpecializedCooperativeEEENS5_IJNSA_ILi256EEESF_NSA_ILi64EEEEEEaNS5_IJNS4_6LayoutINS5_IJiNS5_IJNSA_ILi2EEEiEEEiEEENS5_IJlNS5_IJSB_SJ_EEElEEEEENSI_INS5_IJNS5_IJSG_iEEESP_iEEENS5_IJNS5_IJSG_NSA_ILi4096EEEEEENS5_IJSB_lEEElEEEEEEEEaNS5_IJlSB_lEEENS4_8TiledMMAINS4_8MMA_AtomIJNS4_4SM904GMMA6SPARSE28GMMA_64x256x64_S32S8S8_SS_TNILNS11_9SparseSelE0EEEEEENSI_INS5_IJSJ_SB_SB_EEENS5_IJSB_NSA_ILi0EEES18_EEEEENS5_IJNS4_10UnderscoreES1B_S1B_EEEEENS4_13SM90_TMA_LOADENS4_14ComposedLayoutINS4_7SwizzleILi1ELi4ELi3EEENS4_25smem_sparse_ptr_flag_bitsILi2ELi8EEENSI_INS5_IJNS5_IJSB_NSA_ILi8EEEEEENS5_IJSJ_NSA_ILi32EEEEEEEEENS5_IJNS5_IJS18_SG_EEESM_EEEEEEEvNS4_8identityES1E_NS1F_INS1G_ILi2ELi4ELi3EEENS4_18smem_ptr_flag_bitsILi8EEENSI_INS5_IJS1K_SG_EEENS5_IJSG_SB_EEEEEEEvS1T_EENS_8epilogue10collective6detail29Sm90TmaWarpSpecializedAdapterINS23_15DefaultEpilogueIiNS5_IJSB_llEEES27_NS22_6thread17LinearCombinationIiLi1EiiLNS28_9ScaleType4KindE0ELNS_15FloatRoundStyleE2EiEENS1_15EpilogueDefaultEEEEEvvEEEEvNT_6ParamsE,"a",@progbits
	.sectionflags	@""
	.align	4
.nv.constant0._ZN7cutlass13device_kernelINS_4gemm6kernel13GemmUniversalIN4cute5tupleIJiiiiEEENS1_10collective13CollectiveMmaINS1_40MainloopSm90TmaGmmaWarpSpecializedSparseILi8ENS5_IJNS4_1CILi1EEESB_SB_EEENS1_35KernelTmaWarpSpecializedCooperativeEEENS5_IJNSA_ILi256EEESF_NSA_ILi64EEEEEEaNS5_IJNS4_6LayoutINS5_IJiNS5_IJNSA_ILi2EEEiEEEiEEENS5_IJlNS5_IJSB_SJ_EEElEEEEENSI_INS5_IJNS5_IJSG_iEEESP_iEEENS5_IJNS5_IJSG_NSA_ILi4096EEEEEENS5_IJSB_lEEElEEEEEEEEaNS5_IJlSB_lEEENS4_8TiledMMAINS4_8MMA_AtomIJNS4_4SM904GMMA6SPARSE28GMMA_64x256x64_S32S8S8_SS_TNILNS11_9SparseSelE0EEEEEENSI_INS5_IJSJ_SB_SB_EEENS5_IJSB_NSA_ILi0EEES18_EEEEENS5_IJNS4_10UnderscoreES1B_S1B_EEEEENS4_13SM90_TMA_LOADENS4_14ComposedLayoutINS4_7SwizzleILi1ELi4ELi3EEENS4_25smem_sparse_ptr_flag_bitsILi2ELi8EEENSI_INS5_IJNS5_IJSB_NSA_ILi8EEEEEENS5_IJSJ_NSA_ILi32EEEEEEEEENS5_IJNS5_IJS18_SG_EEESM_EEEEEEEvNS4_8identityES1E_NS1F_INS1G_ILi2ELi4ELi3EEENS4_18smem_ptr_flag_bitsILi8EEENSI_INS5_IJS1K_SG_EEENS5_IJSG_SB_EEEEEEEvS1T_EENS_8epilogue10collective6detail29Sm90TmaWarpSpecializedAdapterINS23_15DefaultEpilogueIiNS5_IJSB_llEEES27_NS22_6thread17LinearCombinationIiLi1EiiLNS28_9ScaleType4KindE0ELNS_15FloatRoundStyleE2EiEENS1_15EpilogueDefaultEEEEEvvEEEEvNT_6ParamsE:
	.zero		1920


//--------------------- SYMBOLS --------------------------

	.type		.nv.reservedSmem.offset0,@object
	.size		.nv.reservedSmem.offset0,0x4
